	.target	sm_100a

	.elftype	@"ET_EXEC"


//--------------------- .note.nv.tkinfo           --------------------------
	.section	.note.nv.tkinfo,"",@"SHT_NOTE"
	.sectionflags	@"SHF_NOTE_NV_TKINFO"
	.tkinfo
        /*0018*/ 	.word	0x00000002
        /*0030*/ 	.string	""
        /*0030*/ 	.string	"ptxas"
        /*0030*/ 	.string	"Cuda compilation tools, release 13.0, V13.0.88"
        /*0030*/ 	.string	"Build cuda_13.0.r13.0/compiler.36424714_0"
        /*0030*/ 	.string	"-arch sm_100a -m 64 "



//--------------------- .note.nv.cuinfo           --------------------------
	.section	.note.nv.cuinfo,"",@"SHT_NOTE"
	.sectionflags	@"SHF_NOTE_NV_CUINFO"
        /*0018*/ 	.short	0x0002
        /*001a*/ 	.short	0x0064
        /*001c*/ 	.short	0x0082
	.zero		2


//--------------------- .nv.info                  --------------------------
	.section	.nv.info,"",@"SHT_CUDA_INFO"
	.align	4


	//----- nvinfo : EIATTR_REGCOUNT
	.align		4
        /*0000*/ 	.byte	0x04, 0x2f
        /*0002*/ 	.short	(.L_34 - .L_33)
	.align		4
.L_33:
        /*0004*/ 	.word	index@(_ZN7cutlass13device_kernelINS_4fmha6kernel36Sm100FmhaFwdKernelTmaWarpspecializedIN4cute5tupleIJiiiNS5_IJNS5_IJiiEEEiEEEEEENS1_10collective38Sm100FmhaFwdMainloopTmaWarpspecializedINS_10bfloat16_tEffNS5_IJNS4_1CILi256EEENSC_ILi64EEENSC_ILi128EEEEEENS5_IJiNSC_ILi1EEES7_EEENS5_IJiSH_NS5_IJNS5_IJNSC_ILi0EEEiEEEiEEEEEESM_NS9_6NoMaskENS5_IJNSC_ILi2EEESH_SH_EEENSC_ILb0EEEEENS9_38Sm100FmhaFwdEpilogueTmaWarpspecializedINS_6half_tEfNS5_IJSF_SF_SE_EEESI_NS5_IJSH_S7_EEESQ_EENS2_23IndividualTileSchedulerENS2_41Sm100FmhaCtxKernelWarpspecializedScheduleEEEEEvNT_6ParamsE)
        /*0008*/ 	.word	0x00000080


	//----- nvinfo : EIATTR_FRAME_SIZE
	.align		4
.L_34:
        /*000c*/ 	.byte	0x04, 0x11
        /*000e*/ 	.short	(.L_36 - .L_35)
	.align		4
.L_35:
        /*0010*/ 	.word	index@($__internal_3_$__cuda_sm3x_div_rn_noftz_f32_slowpath)
        /*0014*/ 	.word	0x00000018


	//----- nvinfo : EIATTR_FRAME_SIZE
	.align		4
.L_36:
        /*0018*/ 	.byte	0x04, 0x11
        /*001a*/ 	.short	(.L_38 - .L_37)
	.align		4
.L_37:
        /*001c*/ 	.word	index@($__internal_2_$__cuda_sm10x_tcgen05_guardrail_trap_unallocated_columns_being_dealloced)
        /*0020*/ 	.word	0x00000018


	//----- nvinfo : EIATTR_FRAME_SIZE
	.align		4
.L_38:
        /*0024*/ 	.byte	0x04, 0x11
        /*0026*/ 	.short	(.L_40 - .L_39)
	.align		4
.L_39:
        /*0028*/ 	.word	index@($__internal_1_$__cuda_sm10x_tcgen05_guardrail_trap_phase_invalid_during_alloc)
        /*002c*/ 	.word	0x00000018


	//----- nvinfo : EIATTR_FRAME_SIZE
	.align		4
.L_40:
        /*0030*/ 	.byte	0x04, 0x11
        /*0032*/ 	.short	(.L_42 - .L_41)
	.align		4
.L_41:
        /*0034*/ 	.word	index@($__internal_0_$__cuda_sm10x_tcgen05_guardrail_trap_col_being_dealloced_not_returned_by_alloc)
        /*0038*/ 	.word	0x00000018


	//----- nvinfo : EIATTR_FRAME_SIZE
	.align		4
.L_42:
        /*003c*/ 	.byte	0x04, 0x11
        /*003e*/ 	.short	(.L_44 - .L_43)
	.align		4
.L_43:
        /*0040*/ 	.word	index@(_ZN7cutlass13device_kernelINS_4fmha6kernel36Sm100FmhaFwdKernelTmaWarpspecializedIN4cute5tupleIJiiiNS5_IJNS5_IJiiEEEiEEEEEENS1_10collective38Sm100FmhaFwdMainloopTmaWarpspecializedINS_10bfloat16_tEffNS5_IJNS4_1CILi256EEENSC_ILi64EEENSC_ILi128EEEEEENS5_IJiNSC_ILi1EEES7_EEENS5_IJiSH_NS5_IJNS5_IJNSC_ILi0EEEiEEEiEEEEEESM_NS9_6NoMaskENS5_IJNSC_ILi2EEESH_SH_EEENSC_ILb0EEEEENS9_38Sm100FmhaFwdEpilogueTmaWarpspecializedINS_6half_tEfNS5_IJSF_SF_SE_EEESI_NS5_IJSH_S7_EEESQ_EENS2_23IndividualTileSchedulerENS2_41Sm100FmhaCtxKernelWarpspecializedScheduleEEEEEvNT_6ParamsE)
        /*0044*/ 	.word	0x00000018


	//----- nvinfo : EIATTR_MIN_STACK_SIZE
	.align		4
.L_44:
        /*0048*/ 	.byte	0x04, 0x12
        /*004a*/ 	.short	(.L_46 - .L_45)
	.align		4
.L_45:
        /*004c*/ 	.word	index@(_ZN7cutlass13device_kernelINS_4fmha6kernel36Sm100FmhaFwdKernelTmaWarpspecializedIN4cute5tupleIJiiiNS5_IJNS5_IJiiEEEiEEEEEENS1_10collective38Sm100FmhaFwdMainloopTmaWarpspecializedINS_10bfloat16_tEffNS5_IJNS4_1CILi256EEENSC_ILi64EEENSC_ILi128EEEEEENS5_IJiNSC_ILi1EEES7_EEENS5_IJiSH_NS5_IJNS5_IJNSC_ILi0EEEiEEEiEEEEEESM_NS9_6NoMaskENS5_IJNSC_ILi2EEESH_SH_EEENSC_ILb0EEEEENS9_38Sm100FmhaFwdEpilogueTmaWarpspecializedINS_6half_tEfNS5_IJSF_SF_SE_EEESI_NS5_IJSH_S7_EEESQ_EENS2_23IndividualTileSchedulerENS2_41Sm100FmhaCtxKernelWarpspecializedScheduleEEEEEvNT_6ParamsE)
        /*0050*/ 	.word	0x00000018
.L_46:


//--------------------- .nv.compat                --------------------------
	.section	.nv.compat,"",@"SHT_CUDA_COMPAT_INFO"
	.align	4
        /*0000*/ 	.byte	0x02, 0x09, 0x01, 0x00, 0x02, 0x02, 0x02, 0x00, 0x02, 0x05, 0x05, 0x00, 0x03, 0x07, 0x01, 0x01
        /*0010*/ 	.byte	0x02, 0x03, 0x01, 0x00, 0x02, 0x06, 0x01, 0x00, 0x04, 0x0b, 0x08, 0x00, 0x01, 0x00, 0x00, 0x00
        /*0020*/ 	.byte	0x00, 0x00, 0x00, 0x00


//--------------------- .nv.info._ZN7cutlass13device_kernelINS_4fmha6kernel36Sm100FmhaFwdKernelTmaWarpspecializedIN4cute5tupleIJiiiNS5_IJNS5_IJiiEEEiEEEEEENS1_10collective38Sm100FmhaFwdMainloopTmaWarpspecializedINS_10bfloat16_tEffNS5_IJNS4_1CILi256EEENSC_ILi64EEENSC_ILi128EEEEEENS5_IJiNSC_ILi1EEES7_EEENS5_IJiSH_NS5_IJNS5_IJNSC_ILi0EEEiEEEiEEEEEESM_NS9_6NoMaskENS5_IJNSC_ILi2EEESH_SH_EEENSC_ILb0EEEEENS9_38Sm100FmhaFwdEpilogueTmaWarpspecializedINS_6half_tEfNS5_IJSF_SF_SE_EEESI_NS5_IJSH_S7_EEESQ_EENS2_23IndividualTileSchedulerENS2_41Sm100FmhaCtxKernelWarpspecializedScheduleEEEEEvNT_6ParamsE --------------------------
	.section	.nv.info._ZN7cutlass13device_kernelINS_4fmha6kernel36Sm100FmhaFwdKernelTmaWarpspecializedIN4cute5tupleIJiiiNS5_IJNS5_IJiiEEEiEEEEEENS1_10collective38Sm100FmhaFwdMainloopTmaWarpspecializedINS_10bfloat16_tEffNS5_IJNS4_1CILi256EEENSC_ILi64EEENSC_ILi128EEEEEENS5_IJiNSC_ILi1EEES7_EEENS5_IJiSH_NS5_IJNS5_IJNSC_ILi0EEEiEEEiEEEEEESM_NS9_6NoMaskENS5_IJNSC_ILi2EEESH_SH_EEENSC_ILb0EEEEENS9_38Sm100FmhaFwdEpilogueTmaWarpspecializedINS_6half_tEfNS5_IJSF_SF_SE_EEESI_NS5_IJSH_S7_EEESQ_EENS2_23IndividualTileSchedulerENS2_41Sm100FmhaCtxKernelWarpspecializedScheduleEEEEEvNT_6ParamsE,"",@"SHT_CUDA_INFO"
	.sectionflags	@""
	.align	4


	//----- nvinfo : EIATTR_CUDA_API_VERSION
	.align		4
        /*0000*/ 	.byte	0x04, 0x37
        /*0002*/ 	.short	(.L_48 - .L_47)
.L_47:
        /*0004*/ 	.word	0x00000082


	//----- nvinfo : EIATTR_KPARAM_INFO
	.align		4
.L_48:
        /*0008*/ 	.byte	0x04, 0x17
        /*000a*/ 	.short	(.L_50 - .L_49)
.L_49:
        /*000c*/ 	.word	0x00000000
        /*0010*/ 	.short	0x0000
        /*0012*/ 	.short	0x0000
        /*0014*/ 	.byte	0x00, 0xf0, 0x01, 0x18


	//----- nvinfo : EIATTR_AT_ENTRY_FRAGMENTS
	.align		4
.L_50:
        /*0018*/ 	.byte	0x04, 0x4f
        /*001a*/ 	.short	(.L_52 - .L_51)


	//   ....[0]....
.L_51:
        /*001c*/ 	.word	0x00000006


	//----- nvinfo : EIATTR_RESERVED_SMEM_USED
	.align		4
.L_52:
        /*0020*/ 	.byte	0x01, 0x41
	.zero		2


	//----- nvinfo : EIATTR_SPARSE_MMA_MASK
	.align		4
        /*0024*/ 	.byte	0x03, 0x50
        /*0026*/ 	.short	0x0000


	//----- nvinfo : EIATTR_TCGEN05_1CTA_USED
	.align		4
        /*0028*/ 	.byte	0x01, 0x51
	.zero		2


	//----- nvinfo : EIATTR_MAXREG_COUNT
	.align		4
        /*002c*/ 	.byte	0x03, 0x1b
        /*002e*/ 	.short	0x0080


	//----- nvinfo : EIATTR_NUM_BARRIERS
	.align		4
        /*0030*/ 	.byte	0x02, 0x4c
        /*0032*/ 	.byte	0x01
	.zero		1


	//----- nvinfo : EIATTR_EXTERNS
	.align		4
        /*0034*/ 	.byte	0x04, 0x0f
        /*0036*/ 	.short	(.L_54 - .L_53)


	//   ....[0]....
	.align		4
.L_53:
        /*0038*/ 	.word	index@(vprintf)


	//   ....[1]....
	.align		4
        /*003c*/ 	.word	index@(__assertfail)


	//----- nvinfo : EIATTR_MERCURY_ISA_VERSION
	.align		4
.L_54:
        /*0040*/ 	.byte	0x03, 0x5f
        /*0042*/ 	.short	0x0101


	//----- nvinfo : EIATTR_INT_WARP_WIDE_INSTR_OFFSETS
	.align		4
        /*0044*/ 	.byte	0x04, 0x31
        /*0046*/ 	.short	(.L_56 - .L_55)


	//   ....[0]....
.L_55:
        /*0048*/ 	.word	0x000186c0


	//   ....[1]....
        /*004c*/ 	.word	0x00018700


	//   ....[2]....
        /*0050*/ 	.word	0x00018730


	//----- nvinfo : EIATTR_COOP_GROUP_MASK_REGIDS
	.align		4
.L_56:
        /*0054*/ 	.byte	0x04, 0x29
        /*0056*/ 	.short	(.L_58 - .L_57)


	//   ....[0]....
.L_57:
        /*0058*/ 	.word	0xffffffff


	//   ....[1]....
        /*005c*/ 	.word	0xffffffff


	//   ....[2]....
        /*0060*/ 	.word	0xffffffff


	//   ....[3]....
        /*0064*/ 	.word	0xffffffff


	//   ....[4]....
        /*0068*/ 	.word	0xffffffff


	//   ....[5]....
        /*006c*/ 	.word	0xffffffff


	//   ....[6]....
        /*0070*/ 	.word	0xffffffff


	//   ....[7]....
        /*0074*/ 	.word	0xffffffff


	//   ....[8]....
        /*0078*/ 	.word	0xffffffff


	//   ....[9]....
        /*007c*/ 	.word	0xffffffff


	//   ....[10]....
        /*0080*/ 	.word	0xffffffff


	//   ....[11]....
        /*0084*/ 	.word	0xffffffff


	//   ....[12]....
        /*0088*/ 	.word	0xffffffff


	//   ....[13]....
        /*008c*/ 	.word	0xffffffff


	//   ....[14]....
        /*0090*/ 	.word	0xffffffff


	//   ....[15]....
        /*0094*/ 	.word	0xffffffff


	//   ....[16]....
        /*0098*/ 	.word	0xffffffff


	//   ....[17]....
        /*009c*/ 	.word	0xffffffff


	//----- nvinfo : EIATTR_COOP_GROUP_INSTR_OFFSETS
	.align		4
.L_58:
        /*00a0*/ 	.byte	0x04, 0x28
        /*00a2*/ 	.short	(.L_60 - .L_59)


	//   ....[0]....
.L_59:
        /*00a4*/ 	.word	0x00000110


	//   ....[1]....
        /*00a8*/ 	.word	0x000008d0


	//   ....[2]....
        /*00ac*/ 	.word	0x00000b00


	//   ....[3]....
        /*00b0*/ 	.word	0x00000c30


	//   ....[4]....
        /*00b4*/ 	.word	0x00000d70


	//   ....[5]....
        /*00b8*/ 	.word	0x00001010


	//   ....[6]....
        /*00bc*/ 	.word	0x00001200


	//   ....[7]....
        /*00c0*/ 	.word	0x000012f0


	//   ....[8]....
        /*00c4*/ 	.word	0x00001450


	//   ....[9]....
        /*00c8*/ 	.word	0x000015b0


	//   ....[10]....
        /*00cc*/ 	.word	0x000017e0


	//   ....[11]....
        /*00d0*/ 	.word	0x000019f0


	//   ....[12]....
        /*00d4*/ 	.word	0x00001a20


	//   ....[13]....
        /*00d8*/ 	.word	0x00009b50


	//   ....[14]....
        /*00dc*/ 	.word	0x0000b8f0


	//   ....[15]....
        /*00e0*/ 	.word	0x00011ba0


	//   ....[16]....
        /*00e4*/ 	.word	0x000185e0


	//   ....[17]....
        /*00e8*/ 	.word	0x00018800


	//----- nvinfo : EIATTR_REG_RECONFIG
	.align		4
.L_60:
        /*00ec*/ 	.byte	0x01, 0x54
	.zero		2


	//----- nvinfo : EIATTR_VRC_CTA_INIT_COUNT
	.align		4
        /*00f0*/ 	.byte	0x02, 0x4a
        /*00f2*/ 	.byte	0x80
	.zero		1


	//----- nvinfo : EIATTR_SYSCALL_OFFSETS
	.align		4
        /*00f4*/ 	.byte	0x04, 0x46
        /*00f6*/ 	.short	(.L_62 - .L_61)


	//   ....[0]....
.L_61:
        /*00f8*/ 	.word	0x00004380


	//   ....[1]....
        /*00fc*/ 	.word	0x00004440


	//   ....[2]....
        /*0100*/ 	.word	0x000044b0


	//   ....[3]....
        /*0104*/ 	.word	0x00004520


	//   ....[4]....
        /*0108*/ 	.word	0x00004590


	//   ....[5]....
        /*010c*/ 	.word	0x00004630


	//   ....[6]....
        /*0110*/ 	.word	0x000046f0


	//   ....[7]....
        /*0114*/ 	.word	0x00004790


	//   ....[8]....
        /*0118*/ 	.word	0x00004830


	//   ....[9]....
        /*011c*/ 	.word	0x000048d0


	//   ....[10]....
        /*0120*/ 	.word	0x00004940


	//   ....[11]....
        /*0124*/ 	.word	0x000049e0


	//   ....[12]....
        /*0128*/ 	.word	0x00004a80


	//   ....[13]....
        /*012c*/ 	.word	0x00004af0


	//   ....[14]....
        /*0130*/ 	.word	0x00004b90


	//   ....[15]....
        /*0134*/ 	.word	0x00004c30


	//   ....[16]....
        /*0138*/ 	.word	0x00004cd0


	//   ....[17]....
        /*013c*/ 	.word	0x00004d70


	//   ....[18]....
        /*0140*/ 	.word	0x00004de0


	//   ....[19]....
        /*0144*/ 	.word	0x00004e80


	//   ....[20]....
        /*0148*/ 	.word	0x00004f20


	//   ....[21]....
        /*014c*/ 	.word	0x00004f90


	//   ....[22]....
        /*0150*/ 	.word	0x00005030


	//   ....[23]....
        /*0154*/ 	.word	0x000050d0


	//   ....[24]....
        /*0158*/ 	.word	0x00005170


	//   ....[25]....
        /*015c*/ 	.word	0x00005210


	//   ....[26]....
        /*0160*/ 	.word	0x00005280


	//   ....[27]....
        /*0164*/ 	.word	0x00005320


	//   ....[28]....
        /*0168*/ 	.word	0x000053c0


	//   ....[29]....
        /*016c*/ 	.word	0x00005430


	//   ....[30]....
        /*0170*/ 	.word	0x000054d0


	//   ....[31]....
        /*0174*/ 	.word	0x00005570


	//   ....[32]....
        /*0178*/ 	.word	0x00005610


	//   ....[33]....
        /*017c*/ 	.word	0x000056b0


	//   ....[34]....
        /*0180*/ 	.word	0x00005750


	//   ....[35]....
        /*0184*/ 	.word	0x000057f0


	//   ....[36]....
        /*0188*/ 	.word	0x00005860


	//   ....[37]....
        /*018c*/ 	.word	0x00005900


	//   ....[38]....
        /*0190*/ 	.word	0x000059a0


	//   ....[39]....
        /*0194*/ 	.word	0x00005a10


	//   ....[40]....
        /*0198*/ 	.word	0x00005ab0


	//   ....[41]....
        /*019c*/ 	.word	0x00005b50


	//   ....[42]....
        /*01a0*/ 	.word	0x00005bf0


	//   ....[43]....
        /*01a4*/ 	.word	0x00005c90


	//   ....[44]....
        /*01a8*/ 	.word	0x00005d00


	//   ....[45]....
        /*01ac*/ 	.word	0x00005da0


	//   ....[46]....
        /*01b0*/ 	.word	0x00005e40


	//   ....[47]....
        /*01b4*/ 	.word	0x00005eb0


	//   ....[48]....
        /*01b8*/ 	.word	0x00005f50


	//   ....[49]....
        /*01bc*/ 	.word	0x00005ff0


	//   ....[50]....
        /*01c0*/ 	.word	0x00006090


	//   ....[51]....
        /*01c4*/ 	.word	0x00006130


	//   ....[52]....
        /*01c8*/ 	.word	0x000061a0


	//   ....[53]....
        /*01cc*/ 	.word	0x00006230


	//   ....[54]....
        /*01d0*/ 	.word	0x000062d0


	//   ....[55]....
        /*01d4*/ 	.word	0x00006340


	//   ....[56]....
        /*01d8*/ 	.word	0x000063e0


	//   ....[57]....
        /*01dc*/ 	.word	0x00006480


	//   ....[58]....
        /*01e0*/ 	.word	0x00006520


	//   ....[59]....
        /*01e4*/ 	.word	0x000065c0


	//   ....[60]....
        /*01e8*/ 	.word	0x00009c80


	//   ....[61]....
        /*01ec*/ 	.word	0x00009dd0


	//   ....[62]....
        /*01f0*/ 	.word	0x00009fb0


	//   ....[63]....
        /*01f4*/ 	.word	0x0000a100


	//   ....[64]....
        /*01f8*/ 	.word	0x0000a2e0


	//   ....[65]....
        /*01fc*/ 	.word	0x0000a430


	//   ....[66]....
        /*0200*/ 	.word	0x0000a610


	//   ....[67]....
        /*0204*/ 	.word	0x0000a760


	//   ....[68]....
        /*0208*/ 	.word	0x0000a940


	//   ....[69]....
        /*020c*/ 	.word	0x0000aa90


	//   ....[70]....
        /*0210*/ 	.word	0x0000ac70


	//   ....[71]....
        /*0214*/ 	.word	0x0000adc0


	//   ....[72]....
        /*0218*/ 	.word	0x0000afa0


	//   ....[73]....
        /*021c*/ 	.word	0x0000b0f0


	//   ....[74]....
        /*0220*/ 	.word	0x0000b2e0


	//   ....[75]....
        /*0224*/ 	.word	0x0000b4c0


	//   ....[76]....
        /*0228*/ 	.word	0x0000b770


	//   ....[77]....
        /*022c*/ 	.word	0x0000ba20


	//   ....[78]....
        /*0230*/ 	.word	0x0000bb70


	//   ....[79]....
        /*0234*/ 	.word	0x0000bd50


	//   ....[80]....
        /*0238*/ 	.word	0x0000bea0


	//   ....[81]....
        /*023c*/ 	.word	0x0000c080


	//   ....[82]....
        /*0240*/ 	.word	0x0000c1d0


	//   ....[83]....
        /*0244*/ 	.word	0x0000c3b0


	//   ....[84]....
        /*0248*/ 	.word	0x0000c500


	//   ....[85]....
        /*024c*/ 	.word	0x0000c6e0


	//   ....[86]....
        /*0250*/ 	.word	0x0000c830


	//   ....[87]....
        /*0254*/ 	.word	0x0000ca10


	//   ....[88]....
        /*0258*/ 	.word	0x0000cb60


	//   ....[89]....
        /*025c*/ 	.word	0x0000cd40


	//   ....[90]....
        /*0260*/ 	.word	0x0000ce90


	//   ....[91]....
        /*0264*/ 	.word	0x0000d080


	//   ....[92]....
        /*0268*/ 	.word	0x0000d260


	//   ....[93]....
        /*026c*/ 	.word	0x0000d8b0


	//   ....[94]....
        /*0270*/ 	.word	0x0000dbf0


	//   ....[95]....
        /*0274*/ 	.word	0x0000df00


	//   ....[96]....
        /*0278*/ 	.word	0x0000e210


	//   ....[97]....
        /*027c*/ 	.word	0x0000e520


	//   ....[98]....
        /*0280*/ 	.word	0x0000e830


	//   ....[99]....
        /*0284*/ 	.word	0x0000eb40


	//   ....[100]....
        /*0288*/ 	.word	0x0000ee50


	//   ....[101]....
        /*028c*/ 	.word	0x0000f750


	//   ....[102]....
        /*0290*/ 	.word	0x0000fae0


	//   ....[103]....
        /*0294*/ 	.word	0x0000fdf0


	//   ....[104]....
        /*0298*/ 	.word	0x00010100


	//   ....[105]....
        /*029c*/ 	.word	0x00010410


	//   ....[106]....
        /*02a0*/ 	.word	0x00010720


	//   ....[107]....
        /*02a4*/ 	.word	0x00010a30


	//   ....[108]....
        /*02a8*/ 	.word	0x00010d40


	//   ....[109]....
        /*02ac*/ 	.word	0x00011050


	//   ....[110]....
        /*02b0*/ 	.word	0x00011d40


	//   ....[111]....
        /*02b4*/ 	.word	0x00011e90


	//   ....[112]....
        /*02b8*/ 	.word	0x00012220


	//   ....[113]....
        /*02bc*/ 	.word	0x000138b0


	//   ....[114]....
        /*02c0*/ 	.word	0x00013eb0


	//----- nvinfo : EIATTR_MBARRIER_INSTR_OFFSETS
	.align		4
.L_62:
        /*02c4*/ 	.byte	0x04, 0x39
        /*02c6*/ 	.short	(.L_64 - .L_63)


	//   ....[0]....
.L_63:
        /*02c8*/ 	.word	0x000009b0
        /*02cc*/ 	.word	0x000000ff
        /*02d0*/ 	.word	0x0001c000
        /*02d4*/ 	.short	0x0100
        /*02d6*/ 	.byte	0x05
	.zero		1


	//   ....[1]....
        /*02d8*/ 	.word	0x000009c0
        /*02dc*/ 	.word	0x000000ff
        /*02e0*/ 	.word	0x0001c010
        /*02e4*/ 	.short	0x0100
        /*02e6*/ 	.byte	0x05
	.zero		1


	//   ....[2]....
        /*02e8*/ 	.word	0x000009d0
        /*02ec*/ 	.word	0x000000ff
        /*02f0*/ 	.word	0x0001c008
        /*02f4*/ 	.short	0x0100
        /*02f6*/ 	.byte	0x05
	.zero		1


	//   ....[3]....
        /*02f8*/ 	.word	0x000009e0
        /*02fc*/ 	.word	0x000000ff
        /*0300*/ 	.word	0x0001c018
        /*0304*/ 	.short	0x0100
        /*0306*/ 	.byte	0x05
	.zero		1


	//   ....[4]....
        /*0308*/ 	.word	0x00000bc0
        /*030c*/ 	.word	0x000000ff
        /*0310*/ 	.word	0x0001c020
        /*0314*/ 	.short	0x0100
        /*0316*/ 	.byte	0x05
	.zero		1


	//   ....[5]....
        /*0318*/ 	.word	0x00000bd0
        /*031c*/ 	.word	0x000000ff
        /*0320*/ 	.word	0x0001c038
        /*0324*/ 	.short	0x0100
        /*0326*/ 	.byte	0x05
	.zero		1


	//   ....[6]....
        /*0328*/ 	.word	0x00000be0
        /*032c*/ 	.word	0x000000ff
        /*0330*/ 	.word	0x0001c028
        /*0334*/ 	.short	0x0100
        /*0336*/ 	.byte	0x05
	.zero		1


	//   ....[7]....
        /*0338*/ 	.word	0x00000bf0
        /*033c*/ 	.word	0x000000ff
        /*0340*/ 	.word	0x0001c040
        /*0344*/ 	.short	0x0100
        /*0346*/ 	.byte	0x05
	.zero		1


	//   ....[8]....
        /*0348*/ 	.word	0x00000c00
        /*034c*/ 	.word	0x000000ff
        /*0350*/ 	.word	0x0001c030
        /*0354*/ 	.short	0x0100
        /*0356*/ 	.byte	0x05
	.zero		1


	//   ....[9]....
        /*0358*/ 	.word	0x00000c10
        /*035c*/ 	.word	0x000000ff
        /*0360*/ 	.word	0x0001c048
        /*0364*/ 	.short	0x0100
        /*0366*/ 	.byte	0x05
	.zero		1


	//   ....[10]....
        /*0368*/ 	.word	0x00000d40
        /*036c*/ 	.word	0x000000ff
        /*0370*/ 	.word	0x0001c050
        /*0374*/ 	.short	0x0100
        /*0376*/ 	.byte	0x06
	.zero		1


	//   ....[11]....
        /*0378*/ 	.word	0x00000d50
        /*037c*/ 	.word	0x000000ff
        /*0380*/ 	.word	0x0001c058
        /*0384*/ 	.short	0x0100
        /*0386*/ 	.byte	0x06
	.zero		1


	//   ....[12]....
        /*0388*/ 	.word	0x00000ee0
        /*038c*/ 	.word	0x000000ff
        /*0390*/ 	.word	0x0001c060
        /*0394*/ 	.short	0x0100
        /*0396*/ 	.byte	0x06
	.zero		1


	//   ....[13]....
        /*0398*/ 	.word	0x00000ef0
        /*039c*/ 	.word	0x000000ff
        /*03a0*/ 	.word	0x0001c068
        /*03a4*/ 	.short	0x0100
        /*03a6*/ 	.byte	0x06
	.zero		1


	//   ....[14]....
        /*03a8*/ 	.word	0x000010d0
        /*03ac*/ 	.word	0x000000ff
        /*03b0*/ 	.word	0x0001c070
        /*03b4*/ 	.short	0x0100
        /*03b6*/ 	.byte	0x05
	.zero		1


	//   ....[15]....
        /*03b8*/ 	.word	0x000010e0
        /*03bc*/ 	.word	0x000000ff
        /*03c0*/ 	.word	0x0001c078
        /*03c4*/ 	.short	0x0100
        /*03c6*/ 	.byte	0x05
	.zero		1


	//   ....[16]....
        /*03c8*/ 	.word	0x000012c0
        /*03cc*/ 	.word	0x000000ff
        /*03d0*/ 	.word	0x0001c080
        /*03d4*/ 	.short	0x0100
        /*03d6*/ 	.byte	0x05
	.zero		1


	//   ....[17]....
        /*03d8*/ 	.word	0x000012d0
        /*03dc*/ 	.word	0x000000ff
        /*03e0*/ 	.word	0x0001c088
        /*03e4*/ 	.short	0x0100
        /*03e6*/ 	.byte	0x05
	.zero		1


	//   ....[18]....
        /*03e8*/ 	.word	0x00001400
        /*03ec*/ 	.word	0x000000ff
        /*03f0*/ 	.word	0x0001c090
        /*03f4*/ 	.short	0x0100
        /*03f6*/ 	.byte	0x08
	.zero		1


	//   ....[19]....
        /*03f8*/ 	.word	0x00001410
        /*03fc*/ 	.word	0x000000ff
        /*0400*/ 	.word	0x0001c0a0
        /*0404*/ 	.short	0x0100
        /*0406*/ 	.byte	0x08
	.zero		1


	//   ....[20]....
        /*0408*/ 	.word	0x00001420
        /*040c*/ 	.word	0x000000ff
        /*0410*/ 	.word	0x0001c098
        /*0414*/ 	.short	0x0100
        /*0416*/ 	.byte	0x08
	.zero		1


	//   ....[21]....
        /*0418*/ 	.word	0x00001430
        /*041c*/ 	.word	0x000000ff
        /*0420*/ 	.word	0x0001c0a8
        /*0424*/ 	.short	0x0100
        /*0426*/ 	.byte	0x08
	.zero		1


	//   ....[22]....
        /*0428*/ 	.word	0x00001560
        /*042c*/ 	.word	0x000000ff
        /*0430*/ 	.word	0x0001c0b0
        /*0434*/ 	.short	0x0100
        /*0436*/ 	.byte	0x08
	.zero		1


	//   ....[23]....
        /*0438*/ 	.word	0x00001570
        /*043c*/ 	.word	0x000000ff
        /*0440*/ 	.word	0x0001c0c0
        /*0444*/ 	.short	0x0100
        /*0446*/ 	.byte	0x08
	.zero		1


	//   ....[24]....
        /*0448*/ 	.word	0x00001580
        /*044c*/ 	.word	0x000000ff
        /*0450*/ 	.word	0x0001c0b8
        /*0454*/ 	.short	0x0100
        /*0456*/ 	.byte	0x08
	.zero		1


	//   ....[25]....
        /*0458*/ 	.word	0x00001590
        /*045c*/ 	.word	0x000000ff
        /*0460*/ 	.word	0x0001c0c8
        /*0464*/ 	.short	0x0100
        /*0466*/ 	.byte	0x08
	.zero		1


	//   ....[26]....
        /*0468*/ 	.word	0x00001680
        /*046c*/ 	.word	0x000000ff
        /*0470*/ 	.word	0x0001c0d0
        /*0474*/ 	.short	0x0100
        /*0476*/ 	.byte	0x05
	.zero		1


	//   ....[27]....
        /*0478*/ 	.word	0x00001690
        /*047c*/ 	.word	0x000000ff
        /*0480*/ 	.word	0x0001c0d8
        /*0484*/ 	.short	0x0100
        /*0486*/ 	.byte	0x05
	.zero		1


	//   ....[28]....
        /*0488*/ 	.word	0x00001b30
        /*048c*/ 	.word	0x000000ff
        /*0490*/ 	.word	0x0001c000
        /*0494*/ 	.short	0x010a
        /*0496*/ 	.byte	0x08
	.zero		1


	//   ....[29]....
        /*0498*/ 	.word	0x00001b70
        /*049c*/ 	.word	0x000000ff
        /*04a0*/ 	.word	0x0001c020
        /*04a4*/ 	.short	0x010a
        /*04a6*/ 	.byte	0x08
	.zero		1


	//   ....[30]....
        /*04a8*/ 	.word	0x00001bf0
        /*04ac*/ 	.word	0x000000ff
        /*04b0*/ 	.word	0x0001c058
        /*04b4*/ 	.short	0x010a
        /*04b6*/ 	.byte	0x08
	.zero		1


	//   ....[31]....
        /*04b8*/ 	.word	0x00002070
        /*04bc*/ 	.word	0x000000ff
        /*04c0*/ 	.word	0x0001c008
        /*04c4*/ 	.short	0x010a
        /*04c6*/ 	.byte	0x08
	.zero		1


	//   ....[32]....
        /*04c8*/ 	.word	0x000020d0
        /*04cc*/ 	.word	0x000000ff
        /*04d0*/ 	.word	0x0001c068
        /*04d4*/ 	.short	0x010a
        /*04d6*/ 	.byte	0x08
	.zero		1


	//   ....[33]....
        /*04d8*/ 	.word	0x00002520
        /*04dc*/ 	.word	0x000000ff
        /*04e0*/ 	.word	0x0001c028
        /*04e4*/ 	.short	0x010a
        /*04e6*/ 	.byte	0x08
	.zero		1


	//   ....[34]....
        /*04e8*/ 	.word	0x00002560
        /*04ec*/ 	.word	0x000000ff
        /*04f0*/ 	.word	0x0001c0a0
        /*04f4*/ 	.short	0x010a
        /*04f6*/ 	.byte	0x08
	.zero		1


	//   ....[35]....
        /*04f8*/ 	.word	0x000025a0
        /*04fc*/ 	.word	0x000000ff
        /*0500*/ 	.word	0x0001c058
        /*0504*/ 	.short	0x010a
        /*0506*/ 	.byte	0x08
	.zero		1


	//   ....[36]....
        /*0508*/ 	.word	0x000029d0
        /*050c*/ 	.word	0x000000ff
        /*0510*/ 	.word	0x0001c020
        /*0514*/ 	.short	0x010a
        /*0516*/ 	.byte	0x05
	.zero		1


	//   ....[37]....
        /*0518*/ 	.word	0x00002ed0
        /*051c*/ 	.word	0x000000ff
        /*0520*/ 	.word	0x0001c0a8
        /*0524*/ 	.short	0x010a
        /*0526*/ 	.byte	0x0f
	.zero		1


	//   ....[38]....
        /*0528*/ 	.word	0x00002f20
        /*052c*/ 	.word	0x000000ff
        /*0530*/ 	.word	0x0001c068
        /*0534*/ 	.short	0x010a
        /*0536*/ 	.byte	0x0f
	.zero		1


	//   ....[39]....
        /*0538*/ 	.word	0x00003700
        /*053c*/ 	.word	0x000000ff
        /*0540*/ 	.word	0x0001c020
        /*0544*/ 	.short	0x010a
        /*0546*/ 	.byte	0x05
	.zero		1


	//   ....[40]....
        /*0548*/ 	.word	0x00003750
        /*054c*/ 	.word	0x000000ff
        /*0550*/ 	.word	0x0001c0a0
        /*0554*/ 	.short	0x010a
        /*0556*/ 	.byte	0x0f
	.zero		1


	//   ....[41]....
        /*0558*/ 	.word	0x000037a0
        /*055c*/ 	.word	0x000000ff
        /*0560*/ 	.word	0x0001c058
        /*0564*/ 	.short	0x010a
        /*0566*/ 	.byte	0x0f
	.zero		1


	//   ....[42]....
        /*0568*/ 	.word	0x00003c90
        /*056c*/ 	.word	0x000000ff
        /*0570*/ 	.word	0x0001c0a8
        /*0574*/ 	.short	0x010a
        /*0576*/ 	.byte	0x0e
	.zero		1


	//   ....[43]....
        /*0578*/ 	.word	0x00003ce0
        /*057c*/ 	.word	0x000000ff
        /*0580*/ 	.word	0x0001c068
        /*0584*/ 	.short	0x010a
        /*0586*/ 	.byte	0x0e
	.zero		1


	//   ....[44]....
        /*0588*/ 	.word	0x000041e0
        /*058c*/ 	.word	0x00000010
        /*0590*/ 	.word	0x0001c0c0
        /*0594*/ 	.short	0x010a
        /*0596*/ 	.byte	0xff
	.zero		1


	//   ....[45]....
        /*0598*/ 	.word	0x00007d10
        /*059c*/ 	.word	0x00000010
        /*05a0*/ 	.word	0x0001c0b0
        /*05a4*/ 	.short	0x0101
        /*05a6*/ 	.byte	0xff
	.zero		1


	//   ....[46]....
        /*05a8*/ 	.word	0x000091c0
        /*05ac*/ 	.word	0x00000010
        /*05b0*/ 	.word	0x0001c0c8
        /*05b4*/ 	.short	0x010a
        /*05b6*/ 	.byte	0xff
	.zero		1


	//   ....[47]....
        /*05b8*/ 	.word	0x000094c0
        /*05bc*/ 	.word	0x00000010
        /*05c0*/ 	.word	0x0001c0b8
        /*05c4*/ 	.short	0x0101
        /*05c6*/ 	.byte	0xff
	.zero		1


	//   ....[48]....
        /*05c8*/ 	.word	0x00009580
        /*05cc*/ 	.word	0x000000ff
        /*05d0*/ 	.word	0x0001c070
        /*05d4*/ 	.short	0x010a
        /*05d6*/ 	.byte	0x27
	.zero		1


	//   ....[49]....
        /*05d8*/ 	.word	0x00009600
        /*05dc*/ 	.word	0x000000ff
        /*05e0*/ 	.word	0x00000000
        /*05e4*/ 	.short	0x0101
        /*05e6*/ 	.byte	0x04
	.zero		1


	//   ....[50]....
        /*05e8*/ 	.word	0x00009630
        /*05ec*/ 	.word	0x000000ff
        /*05f0*/ 	.word	0x0001c080
        /*05f4*/ 	.short	0x010a
        /*05f6*/ 	.byte	0x27
	.zero		1


	//   ....[51]....
        /*05f8*/ 	.word	0x000099d0
        /*05fc*/ 	.word	0x000000ff
        /*0600*/ 	.word	0x0001c070
        /*0604*/ 	.short	0x010a
        /*0606*/ 	.byte	0x27
	.zero		1


	//   ....[52]....
        /*0608*/ 	.word	0x00009b30
        /*060c*/ 	.word	0x000000ff
        /*0610*/ 	.word	0x0001c090
        /*0614*/ 	.short	0x010a
        /*0616*/ 	.byte	0x27
	.zero		1


	//   ....[53]....
        /*0618*/ 	.word	0x0000b570
        /*061c*/ 	.word	0x000000ff
        /*0620*/ 	.word	0x00000000
        /*0624*/ 	.short	0x0101
        /*0626*/ 	.byte	0x04
	.zero		1


	//   ....[54]....
        /*0628*/ 	.word	0x0000b5f0
        /*062c*/ 	.word	0x000000ff
        /*0630*/ 	.word	0x00000000
        /*0634*/ 	.short	0x0101
        /*0636*/ 	.byte	0x04
	.zero		1


	//   ....[55]....
        /*0638*/ 	.word	0x0000b650
        /*063c*/ 	.word	0x000000ff
        /*0640*/ 	.word	0x0001c080
        /*0644*/ 	.short	0x010a
        /*0646*/ 	.byte	0x27
	.zero		1


	//   ....[56]....
        /*0648*/ 	.word	0x0000b8d0
        /*064c*/ 	.word	0x000000ff
        /*0650*/ 	.word	0x0001c098
        /*0654*/ 	.short	0x010a
        /*0656*/ 	.byte	0x27
	.zero		1


	//   ....[57]....
        /*0658*/ 	.word	0x0000d300
        /*065c*/ 	.word	0x000000ff
        /*0660*/ 	.word	0x00000000
        /*0664*/ 	.short	0x0101
        /*0666*/ 	.byte	0x04
	.zero		1


	//   ....[58]....
        /*0668*/ 	.word	0x0000d3a0
        /*066c*/ 	.word	0x000000ff
        /*0670*/ 	.word	0x00000000
        /*0674*/ 	.short	0x0101
        /*0676*/ 	.byte	0x05
	.zero		1


	//   ....[59]....
        /*0678*/ 	.word	0x0000d450
        /*067c*/ 	.word	0x000000ff
        /*0680*/ 	.word	0x00000000
        /*0684*/ 	.short	0x0101
        /*0686*/ 	.byte	0x05
	.zero		1


	//   ....[60]....
        /*0688*/ 	.word	0x0000d4a0
        /*068c*/ 	.word	0x000000ff
        /*0690*/ 	.word	0x0001c070
        /*0694*/ 	.short	0x010a
        /*0696*/ 	.byte	0x28
	.zero		1


	//   ....[61]....
        /*0698*/ 	.word	0x0000d510
        /*069c*/ 	.word	0x000000ff
        /*06a0*/ 	.word	0x00000000
        /*06a4*/ 	.short	0x0101
        /*06a6*/ 	.byte	0x04
	.zero		1


	//   ....[62]....
        /*06a8*/ 	.word	0x0000d570
        /*06ac*/ 	.word	0x000000ff
        /*06b0*/ 	.word	0x0001c090
        /*06b4*/ 	.short	0x010a
        /*06b6*/ 	.byte	0x28
	.zero		1


	//   ....[63]....
        /*06b8*/ 	.word	0x0000d5f0
        /*06bc*/ 	.word	0x000000ff
        /*06c0*/ 	.word	0x0001c0c0
        /*06c4*/ 	.short	0x010a
        /*06c6*/ 	.byte	0x28
	.zero		1


	//   ....[64]....
        /*06c8*/ 	.word	0x0000f580
        /*06cc*/ 	.word	0x000000ff
        /*06d0*/ 	.word	0x00000000
        /*06d4*/ 	.short	0x0101
        /*06d6*/ 	.byte	0x04
	.zero		1


	//   ....[65]....
        /*06d8*/ 	.word	0x0000f5b0
        /*06dc*/ 	.word	0x000000ff
        /*06e0*/ 	.word	0x0001c0b0
        /*06e4*/ 	.short	0x0101
        /*06e6*/ 	.byte	0x28
	.zero		1


	//   ....[66]....
        /*06e8*/ 	.word	0x0000f630
        /*06ec*/ 	.word	0x000000ff
        /*06f0*/ 	.word	0x0001c080
        /*06f4*/ 	.short	0x010a
        /*06f6*/ 	.byte	0x28
	.zero		1


	//   ....[67]....
        /*06f8*/ 	.word	0x0000f7e0
        /*06fc*/ 	.word	0x000000ff
        /*0700*/ 	.word	0x00000000
        /*0704*/ 	.short	0x0101
        /*0706*/ 	.byte	0x27
	.zero		1


	//   ....[68]....
        /*0708*/ 	.word	0x0000f830
        /*070c*/ 	.word	0x000000ff
        /*0710*/ 	.word	0x0001c098
        /*0714*/ 	.short	0x010a
        /*0716*/ 	.byte	0x28
	.zero		1


	//   ....[69]....
        /*0718*/ 	.word	0x0000f8b0
        /*071c*/ 	.word	0x000000ff
        /*0720*/ 	.word	0x0001c0c8
        /*0724*/ 	.short	0x010a
        /*0726*/ 	.byte	0x28
	.zero		1


	//   ....[70]....
        /*0728*/ 	.word	0x00011760
        /*072c*/ 	.word	0x000000ff
        /*0730*/ 	.word	0x00000000
        /*0734*/ 	.short	0x0101
        /*0736*/ 	.byte	0x04
	.zero		1


	//   ....[71]....
        /*0738*/ 	.word	0x00011790
        /*073c*/ 	.word	0x000000ff
        /*0740*/ 	.word	0x0001c0b8
        /*0744*/ 	.short	0x0101
        /*0746*/ 	.byte	0x28
	.zero		1


	//   ....[72]....
        /*0748*/ 	.word	0x00011930
        /*074c*/ 	.word	0x000000ff
        /*0750*/ 	.word	0x00000000
        /*0754*/ 	.short	0x010a
        /*0756*/ 	.byte	0x37
	.zero		1


	//   ....[73]....
        /*0758*/ 	.word	0x00011c20
        /*075c*/ 	.word	0x000000ff
        /*0760*/ 	.word	0x00000000
        /*0764*/ 	.short	0x010a
        /*0766*/ 	.byte	0x2b
	.zero		1


	//   ....[74]....
        /*0768*/ 	.word	0x00012390
        /*076c*/ 	.word	0x000000ff
        /*0770*/ 	.word	0x00000000
        /*0774*/ 	.short	0x0101
        /*0776*/ 	.byte	0x04
	.zero		1


	//   ....[75]....
        /*0778*/ 	.word	0x000123e0
        /*077c*/ 	.word	0x000000ff
        /*0780*/ 	.word	0x00000000
        /*0784*/ 	.short	0x010a
        /*0786*/ 	.byte	0x34
	.zero		1


	//   ....[76]....
        /*0788*/ 	.word	0x000126d0
        /*078c*/ 	.word	0x000000ff
        /*0790*/ 	.word	0x00000000
        /*0794*/ 	.short	0x0101
        /*0796*/ 	.byte	0x2a
	.zero		1


	//   ....[77]....
        /*0798*/ 	.word	0x000139a0
        /*079c*/ 	.word	0x000000ff
        /*07a0*/ 	.word	0x00000000
        /*07a4*/ 	.short	0x0101
        /*07a6*/ 	.byte	0x04
	.zero		1


	//   ....[78]....
        /*07a8*/ 	.word	0x00013a40
        /*07ac*/ 	.word	0x000000ff
        /*07b0*/ 	.word	0x00000000
        /*07b4*/ 	.short	0x010a
        /*07b6*/ 	.byte	0x37
	.zero		1


	//   ....[79]....
        /*07b8*/ 	.word	0x00013d90
        /*07bc*/ 	.word	0x000000ff
        /*07c0*/ 	.word	0x00000000
        /*07c4*/ 	.short	0x010a
        /*07c6*/ 	.byte	0x2b
	.zero		1


	//   ....[80]....
        /*07c8*/ 	.word	0x00013ff0
        /*07cc*/ 	.word	0x000000ff
        /*07d0*/ 	.word	0x00000000
        /*07d4*/ 	.short	0x0101
        /*07d6*/ 	.byte	0x04
	.zero		1


	//   ....[81]....
        /*07d8*/ 	.word	0x00014060
        /*07dc*/ 	.word	0x000000ff
        /*07e0*/ 	.word	0x00000000
        /*07e4*/ 	.short	0x010a
        /*07e6*/ 	.byte	0x37
	.zero		1


	//   ....[82]....
        /*07e8*/ 	.word	0x00014120
        /*07ec*/ 	.word	0x000000ff
        /*07f0*/ 	.word	0x00000000
        /*07f4*/ 	.short	0x0101
        /*07f6*/ 	.byte	0x04
	.zero		1


	//   ....[83]....
        /*07f8*/ 	.word	0x00014480
        /*07fc*/ 	.word	0x000000ff
        /*0800*/ 	.word	0x0001c010
        /*0804*/ 	.short	0x010a
        /*0806*/ 	.byte	0x08
	.zero		1


	//   ....[84]....
        /*0808*/ 	.word	0x000146b0
        /*080c*/ 	.word	0x000000ff
        /*0810*/ 	.word	0x0001c038
        /*0814*/ 	.short	0x010a
        /*0816*/ 	.byte	0x08
	.zero		1


	//   ....[85]....
        /*0818*/ 	.word	0x000148d0
        /*081c*/ 	.word	0x000000ff
        /*0820*/ 	.word	0x0001c018
        /*0824*/ 	.short	0x010a
        /*0826*/ 	.byte	0x08
	.zero		1


	//   ....[86]....
        /*0828*/ 	.word	0x00014b10
        /*082c*/ 	.word	0x000000ff
        /*0830*/ 	.word	0x0001c040
        /*0834*/ 	.short	0x010a
        /*0836*/ 	.byte	0x08
	.zero		1


	//   ....[87]....
        /*0838*/ 	.word	0x00014ec0
        /*083c*/ 	.word	0x000000ff
        /*0840*/ 	.word	0x0001c038
        /*0844*/ 	.short	0x010a
        /*0846*/ 	.byte	0x29
	.zero		1


	//   ....[88]....
        /*0848*/ 	.word	0x00015100
        /*084c*/ 	.word	0x000000ff
        /*0850*/ 	.word	0x0001c038
        /*0854*/ 	.short	0x010a
        /*0856*/ 	.byte	0x19
	.zero		1


	//   ....[89]....
        /*0858*/ 	.word	0x00015360
        /*085c*/ 	.word	0x000000ff
        /*0860*/ 	.word	0x0001c038
        /*0864*/ 	.short	0x010a
        /*0866*/ 	.byte	0x21
	.zero		1


	//   ....[90]....
        /*0868*/ 	.word	0x000155b0
        /*086c*/ 	.word	0x000000ff
        /*0870*/ 	.word	0x0001c038
        /*0874*/ 	.short	0x010a
        /*0876*/ 	.byte	0x19
	.zero		1


	//   ....[91]....
        /*0878*/ 	.word	0x00015810
        /*087c*/ 	.word	0x000000ff
        /*0880*/ 	.word	0x0001c038
        /*0884*/ 	.short	0x010a
        /*0886*/ 	.byte	0x19
	.zero		1


	//   ....[92]....
        /*0888*/ 	.word	0x00015a70
        /*088c*/ 	.word	0x000000ff
        /*0890*/ 	.word	0x0001c038
        /*0894*/ 	.short	0x010a
        /*0896*/ 	.byte	0x19
	.zero		1


	//   ....[93]....
        /*0898*/ 	.word	0x00015cd0
        /*089c*/ 	.word	0x000000ff
        /*08a0*/ 	.word	0x0001c038
        /*08a4*/ 	.short	0x010a
        /*08a6*/ 	.byte	0x19
	.zero		1


	//   ....[94]....
        /*08a8*/ 	.word	0x00015f30
        /*08ac*/ 	.word	0x000000ff
        /*08b0*/ 	.word	0x0001c038
        /*08b4*/ 	.short	0x010a
        /*08b6*/ 	.byte	0x19
	.zero		1


	//   ....[95]....
        /*08b8*/ 	.word	0x00016230
        /*08bc*/ 	.word	0x000000ff
        /*08c0*/ 	.word	0x0001c038
        /*08c4*/ 	.short	0x010a
        /*08c6*/ 	.byte	0x21
	.zero		1


	//   ....[96]....
        /*08c8*/ 	.word	0x00016480
        /*08cc*/ 	.word	0x000000ff
        /*08d0*/ 	.word	0x0001c038
        /*08d4*/ 	.short	0x010a
        /*08d6*/ 	.byte	0x19
	.zero		1


	//   ....[97]....
        /*08d8*/ 	.word	0x00016960
        /*08dc*/ 	.word	0x000000ff
        /*08e0*/ 	.word	0x0001c0b0
        /*08e4*/ 	.short	0x010a
        /*08e6*/ 	.byte	0x18
	.zero		1


	//   ....[98]....
        /*08e8*/ 	.word	0x000175f0
        /*08ec*/ 	.word	0x000000ff
        /*08f0*/ 	.word	0x0001c0b8
        /*08f4*/ 	.short	0x010a
        /*08f6*/ 	.byte	0x18
	.zero		1


	//   ....[99]....
        /*08f8*/ 	.word	0x00018520
        /*08fc*/ 	.word	0x000000ff
        /*0900*/ 	.word	0x00000000
        /*0904*/ 	.short	0x0101
        /*0906*/ 	.byte	0x05
	.zero		1


	//   ....[100]....
        /*0908*/ 	.word	0x000185a0
        /*090c*/ 	.word	0x000000ff
        /*0910*/ 	.word	0x00000000
        /*0914*/ 	.short	0x0101
        /*0916*/ 	.byte	0x05
	.zero		1


	//   ....[101]....
        /*0918*/ 	.word	0x00018830
        /*091c*/ 	.word	0x00000000
        /*0920*/ 	.word	0x0001c000
        /*0924*/ 	.short	0x010a
        /*0926*/ 	.byte	0xff
	.zero		1


	//   ....[102]....
        /*0928*/ 	.word	0x00018890
        /*092c*/ 	.word	0x00000000
        /*0930*/ 	.word	0x0001c020
        /*0934*/ 	.short	0x010a
        /*0936*/ 	.byte	0xff
	.zero		1


	//   ....[103]....
        /*0938*/ 	.word	0x000188f0
        /*093c*/ 	.word	0x00000005
        /*0940*/ 	.word	0x0001c058
        /*0944*/ 	.short	0x010a
        /*0946*/ 	.byte	0xff
	.zero		1


	//   ....[104]....
        /*0948*/ 	.word	0x00018950
        /*094c*/ 	.word	0x00000000
        /*0950*/ 	.word	0x0001c008
        /*0954*/ 	.short	0x010a
        /*0956*/ 	.byte	0xff
	.zero		1


	//   ....[105]....
        /*0958*/ 	.word	0x000189b0
        /*095c*/ 	.word	0x00000005
        /*0960*/ 	.word	0x0001c068
        /*0964*/ 	.short	0x010a
        /*0966*/ 	.byte	0xff
	.zero		1


	//   ....[106]....
        /*0968*/ 	.word	0x00018a10
        /*096c*/ 	.word	0x00000000
        /*0970*/ 	.word	0x0001c028
        /*0974*/ 	.short	0x010a
        /*0976*/ 	.byte	0xff
	.zero		1


	//   ....[107]....
        /*0978*/ 	.word	0x00018a70
        /*097c*/ 	.word	0x00000005
        /*0980*/ 	.word	0x0001c0a0
        /*0984*/ 	.short	0x010a
        /*0986*/ 	.byte	0xff
	.zero		1


	//   ....[108]....
        /*0988*/ 	.word	0x00018ad0
        /*098c*/ 	.word	0x00000000
        /*0990*/ 	.word	0x0001c058
        /*0994*/ 	.short	0x010a
        /*0996*/ 	.byte	0xff
	.zero		1


	//   ....[109]....
        /*0998*/ 	.word	0x00018b30
        /*099c*/ 	.word	0x00000000
        /*09a0*/ 	.word	0x0001c020
        /*09a4*/ 	.short	0x010a
        /*09a6*/ 	.byte	0xff
	.zero		1


	//   ....[110]....
        /*09a8*/ 	.word	0x00018b90
        /*09ac*/ 	.word	0x00000000
        /*09b0*/ 	.word	0x0001c0a8
        /*09b4*/ 	.short	0x010a
        /*09b6*/ 	.byte	0xff
	.zero		1


	//   ....[111]....
        /*09b8*/ 	.word	0x00018bf0
        /*09bc*/ 	.word	0x00000000
        /*09c0*/ 	.word	0x0001c068
        /*09c4*/ 	.short	0x010a
        /*09c6*/ 	.byte	0xff
	.zero		1


	//   ....[112]....
        /*09c8*/ 	.word	0x00018c50
        /*09cc*/ 	.word	0x00000000
        /*09d0*/ 	.word	0x0001c020
        /*09d4*/ 	.short	0x010a
        /*09d6*/ 	.byte	0xff
	.zero		1


	//   ....[113]....
        /*09d8*/ 	.word	0x00018cb0
        /*09dc*/ 	.word	0x00000000
        /*09e0*/ 	.word	0x0001c0a0
        /*09e4*/ 	.short	0x010a
        /*09e6*/ 	.byte	0xff
	.zero		1


	//   ....[114]....
        /*09e8*/ 	.word	0x00018d10
        /*09ec*/ 	.word	0x00000000
        /*09f0*/ 	.word	0x0001c058
        /*09f4*/ 	.short	0x010a
        /*09f6*/ 	.byte	0xff
	.zero		1


	//   ....[115]....
        /*09f8*/ 	.word	0x00018d70
        /*09fc*/ 	.word	0x00000000
        /*0a00*/ 	.word	0x0001c0a8
        /*0a04*/ 	.short	0x010a
        /*0a06*/ 	.byte	0xff
	.zero		1


	//   ....[116]....
        /*0a08*/ 	.word	0x00018dd0
        /*0a0c*/ 	.word	0x00000000
        /*0a10*/ 	.word	0x0001c068
        /*0a14*/ 	.short	0x010a
        /*0a16*/ 	.byte	0xff
	.zero		1


	//   ....[117]....
        /*0a18*/ 	.word	0x00018e20
        /*0a1c*/ 	.word	0x00000010
        /*0a20*/ 	.word	0x0001c0c0
        /*0a24*/ 	.short	0x010a
        /*0a26*/ 	.byte	0xff
	.zero		1


	//   ....[118]....
        /*0a28*/ 	.word	0x00018e70
        /*0a2c*/ 	.word	0x00000010
        /*0a30*/ 	.word	0x0001c0c8
        /*0a34*/ 	.short	0x010a
        /*0a36*/ 	.byte	0xff
	.zero		1


	//   ....[119]....
        /*0a38*/ 	.word	0x00018ed0
        /*0a3c*/ 	.word	0x00000000
        /*0a40*/ 	.word	0x0001c070
        /*0a44*/ 	.short	0x010a
        /*0a46*/ 	.byte	0xff
	.zero		1


	//   ....[120]....
        /*0a48*/ 	.word	0x00018f30
        /*0a4c*/ 	.word	0x00000000
        /*0a50*/ 	.word	0x0001c080
        /*0a54*/ 	.short	0x010a
        /*0a56*/ 	.byte	0xff
	.zero		1


	//   ....[121]....
        /*0a58*/ 	.word	0x00018f90
        /*0a5c*/ 	.word	0x00000000
        /*0a60*/ 	.word	0x0001c070
        /*0a64*/ 	.short	0x010a
        /*0a66*/ 	.byte	0xff
	.zero		1


	//   ....[122]....
        /*0a68*/ 	.word	0x00018ff0
        /*0a6c*/ 	.word	0x00000000
        /*0a70*/ 	.word	0x0001c090
        /*0a74*/ 	.short	0x010a
        /*0a76*/ 	.byte	0xff
	.zero		1


	//   ....[123]....
        /*0a78*/ 	.word	0x00019050
        /*0a7c*/ 	.word	0x00000000
        /*0a80*/ 	.word	0x0001c080
        /*0a84*/ 	.short	0x010a
        /*0a86*/ 	.byte	0xff
	.zero		1


	//   ....[124]....
        /*0a88*/ 	.word	0x000190b0
        /*0a8c*/ 	.word	0x00000000
        /*0a90*/ 	.word	0x0001c098
        /*0a94*/ 	.short	0x010a
        /*0a96*/ 	.byte	0xff
	.zero		1


	//   ....[125]....
        /*0a98*/ 	.word	0x00019110
        /*0a9c*/ 	.word	0x00000000
        /*0aa0*/ 	.word	0x0001c070
        /*0aa4*/ 	.short	0x010a
        /*0aa6*/ 	.byte	0xff
	.zero		1


	//   ....[126]....
        /*0aa8*/ 	.word	0x00019170
        /*0aac*/ 	.word	0x00000000
        /*0ab0*/ 	.word	0x0001c090
        /*0ab4*/ 	.short	0x010a
        /*0ab6*/ 	.byte	0xff
	.zero		1


	//   ....[127]....
        /*0ab8*/ 	.word	0x000191d0
        /*0abc*/ 	.word	0x00000000
        /*0ac0*/ 	.word	0x0001c0c0
        /*0ac4*/ 	.short	0x010a
        /*0ac6*/ 	.byte	0xff
	.zero		1


	//   ....[128]....
        /*0ac8*/ 	.word	0x00019230
        /*0acc*/ 	.word	0x00000000
        /*0ad0*/ 	.word	0x0001c080
        /*0ad4*/ 	.short	0x010a
        /*0ad6*/ 	.byte	0xff
	.zero		1


	//   ....[129]....
        /*0ad8*/ 	.word	0x00019290
        /*0adc*/ 	.word	0x00000000
        /*0ae0*/ 	.word	0x0001c098
        /*0ae4*/ 	.short	0x010a
        /*0ae6*/ 	.byte	0xff
	.zero		1


	//   ....[130]....
        /*0ae8*/ 	.word	0x000192f0
        /*0aec*/ 	.word	0x00000000
        /*0af0*/ 	.word	0x0001c0c8
        /*0af4*/ 	.short	0x010a
        /*0af6*/ 	.byte	0xff
	.zero		1


	//   ....[131]....
        /*0af8*/ 	.word	0x00019350
        /*0afc*/ 	.word	0x00000000
        /*0b00*/ 	.word	0x00000000
        /*0b04*/ 	.short	0x010a
        /*0b06*/ 	.byte	0xff
	.zero		1


	//   ....[132]....
        /*0b08*/ 	.word	0x000193b0
        /*0b0c*/ 	.word	0x00000000
        /*0b10*/ 	.word	0x00000000
        /*0b14*/ 	.short	0x010a
        /*0b16*/ 	.byte	0xff
	.zero		1


	//   ....[133]....
        /*0b18*/ 	.word	0x00019410
        /*0b1c*/ 	.word	0x00000004
        /*0b20*/ 	.word	0x00000000
        /*0b24*/ 	.short	0x010a
        /*0b26*/ 	.byte	0xff
	.zero		1


	//   ....[134]....
        /*0b28*/ 	.word	0x00019470
        /*0b2c*/ 	.word	0x00000003
        /*0b30*/ 	.word	0x00000000
        /*0b34*/ 	.short	0x010a
        /*0b36*/ 	.byte	0xff
	.zero		1


	//   ....[135]....
        /*0b38*/ 	.word	0x000194d0
        /*0b3c*/ 	.word	0x00000000
        /*0b40*/ 	.word	0x00000000
        /*0b44*/ 	.short	0x010a
        /*0b46*/ 	.byte	0xff
	.zero		1


	//   ....[136]....
        /*0b48*/ 	.word	0x00019530
        /*0b4c*/ 	.word	0x00000000
        /*0b50*/ 	.word	0x00000000
        /*0b54*/ 	.short	0x010a
        /*0b56*/ 	.byte	0xff
	.zero		1


	//   ....[137]....
        /*0b58*/ 	.word	0x00019590
        /*0b5c*/ 	.word	0x00000000
        /*0b60*/ 	.word	0x0001c010
        /*0b64*/ 	.short	0x010a
        /*0b66*/ 	.byte	0xff
	.zero		1


	//   ....[138]....
        /*0b68*/ 	.word	0x000195f0
        /*0b6c*/ 	.word	0x00000000
        /*0b70*/ 	.word	0x0001c038
        /*0b74*/ 	.short	0x010a
        /*0b76*/ 	.byte	0xff
	.zero		1


	//   ....[139]....
        /*0b78*/ 	.word	0x00019650
        /*0b7c*/ 	.word	0x00000000
        /*0b80*/ 	.word	0x0001c018
        /*0b84*/ 	.short	0x010a
        /*0b86*/ 	.byte	0xff
	.zero		1


	//   ....[140]....
        /*0b88*/ 	.word	0x000196b0
        /*0b8c*/ 	.word	0x00000000
        /*0b90*/ 	.word	0x0001c040
        /*0b94*/ 	.short	0x010a
        /*0b96*/ 	.byte	0xff
	.zero		1


	//   ....[141]....
        /*0b98*/ 	.word	0x00019710
        /*0b9c*/ 	.word	0x00000000
        /*0ba0*/ 	.word	0x0001c038
        /*0ba4*/ 	.short	0x010a
        /*0ba6*/ 	.byte	0xff
	.zero		1


	//   ....[142]....
        /*0ba8*/ 	.word	0x00019770
        /*0bac*/ 	.word	0x00000000
        /*0bb0*/ 	.word	0x0001c038
        /*0bb4*/ 	.short	0x010a
        /*0bb6*/ 	.byte	0xff
	.zero		1


	//   ....[143]....
        /*0bb8*/ 	.word	0x000197d0
        /*0bbc*/ 	.word	0x00000000
        /*0bc0*/ 	.word	0x0001c038
        /*0bc4*/ 	.short	0x010a
        /*0bc6*/ 	.byte	0xff
	.zero		1


	//   ....[144]....
        /*0bc8*/ 	.word	0x00019830
        /*0bcc*/ 	.word	0x00000000
        /*0bd0*/ 	.word	0x0001c038
        /*0bd4*/ 	.short	0x010a
        /*0bd6*/ 	.byte	0xff
	.zero		1


	//   ....[145]....
        /*0bd8*/ 	.word	0x00019890
        /*0bdc*/ 	.word	0x00000000
        /*0be0*/ 	.word	0x0001c038
        /*0be4*/ 	.short	0x010a
        /*0be6*/ 	.byte	0xff
	.zero		1


	//   ....[146]....
        /*0be8*/ 	.word	0x000198f0
        /*0bec*/ 	.word	0x00000000
        /*0bf0*/ 	.word	0x0001c038
        /*0bf4*/ 	.short	0x010a
        /*0bf6*/ 	.byte	0xff
	.zero		1


	//   ....[147]....
        /*0bf8*/ 	.word	0x00019950
        /*0bfc*/ 	.word	0x00000000
        /*0c00*/ 	.word	0x0001c038
        /*0c04*/ 	.short	0x010a
        /*0c06*/ 	.byte	0xff
	.zero		1


	//   ....[148]....
        /*0c08*/ 	.word	0x000199b0
        /*0c0c*/ 	.word	0x00000000
        /*0c10*/ 	.word	0x0001c038
        /*0c14*/ 	.short	0x010a
        /*0c16*/ 	.byte	0xff
	.zero		1


	//   ....[149]....
        /*0c18*/ 	.word	0x00019a10
        /*0c1c*/ 	.word	0x00000000
        /*0c20*/ 	.word	0x0001c038
        /*0c24*/ 	.short	0x010a
        /*0c26*/ 	.byte	0xff
	.zero		1


	//   ....[150]....
        /*0c28*/ 	.word	0x00019a70
        /*0c2c*/ 	.word	0x00000000
        /*0c30*/ 	.word	0x0001c038
        /*0c34*/ 	.short	0x010a
        /*0c36*/ 	.byte	0xff
	.zero		1


	//   ....[151]....
        /*0c38*/ 	.word	0x00019ad0
        /*0c3c*/ 	.word	0x00000003
        /*0c40*/ 	.word	0x0001c0b0
        /*0c44*/ 	.short	0x010a
        /*0c46*/ 	.byte	0xff
	.zero		1


	//   ....[152]....
        /*0c48*/ 	.word	0x00019b30
        /*0c4c*/ 	.word	0x00000003
        /*0c50*/ 	.word	0x0001c0b8
        /*0c54*/ 	.short	0x010a
        /*0c56*/ 	.byte	0xff
	.zero		1


	//----- nvinfo : EIATTR_NUM_MBARRIERS
	.align		4
.L_64:
        /*0c58*/ 	.byte	0x03, 0x38
        /*0c5a*/ 	.short	0x001c


	//----- nvinfo : EIATTR_EXIT_INSTR_OFFSETS
	.align		4
        /*0c5c*/ 	.byte	0x04, 0x1c
        /*0c5e*/ 	.short	(.L_66 - .L_65)


	//   ....[0]....
.L_65:
        /*0c60*/ 	.word	0x000017b0


	//   ....[1]....
        /*0c64*/ 	.word	0x00001a30


	//   ....[2]....
        /*0c68*/ 	.word	0x00004050


	//   ....[3]....
        /*0c6c*/ 	.word	0x00004090


	//   ....[4]....
        /*0c70*/ 	.word	0x00004100


	//   ....[5]....
        /*0c74*/ 	.word	0x000094d0


	//   ....[6]....
        /*0c78*/ 	.word	0x000117a0


	//   ....[7]....
        /*0c7c*/ 	.word	0x00011840


	//   ....[8]....
        /*0c80*/ 	.word	0x00014130


	//   ....[9]....
        /*0c84*/ 	.word	0x000141c0


	//   ....[10]....
        /*0c88*/ 	.word	0x00014260


	//   ....[11]....
        /*0c8c*/ 	.word	0x00014cf0


	//   ....[12]....
        /*0c90*/ 	.word	0x000161c0


	//   ....[13]....
        /*0c94*/ 	.word	0x000166e0


	//   ....[14]....
        /*0c98*/ 	.word	0x00016750


	//   ....[15]....
        /*0c9c*/ 	.word	0x00018810


	//----- nvinfo : EIATTR_INDIRECT_BRANCH_TARGETS
	.align		4
.L_66:
        /*0ca0*/ 	.byte	0x04, 0x34
        /*0ca2*/ 	.short	(.L_68 - .L_67)


	//   ....[0]....
.L_67:
        /*0ca4*/ 	.word	.L_x_468@srel
        /*0ca8*/ 	.short	0x0
        /*0caa*/ 	.short	0x0
        /*0cac*/ 	.word	0x3
        /*0cb0*/ 	.word	.L_x_469@srel
        /*0cb4*/ 	.word	.L_x_470@srel
        /*0cb8*/ 	.word	.L_x_471@srel


	//----- nvinfo : EIATTR_MAX_THREADS
	.align		4
.L_68:
        /*0cbc*/ 	.byte	0x04, 0x05
        /*0cbe*/ 	.short	(.L_70 - .L_69)
.L_69:
        /*0cc0*/ 	.word	0x00000200
        /*0cc4*/ 	.word	0x00000001
        /*0cc8*/ 	.word	0x00000001


	//----- nvinfo : EIATTR_CRS_STACK_SIZE
	.align		4
.L_70:
        /*0ccc*/ 	.byte	0x04, 0x1e
        /*0cce*/ 	.short	(.L_72 - .L_71)
.L_71:
        /*0cd0*/ 	.word	0x00000000


	//----- nvinfo : EIATTR_CBANK_PARAM_SIZE
	.align		4
.L_72:
        /*0cd4*/ 	.byte	0x03, 0x19
        /*0cd6*/ 	.short	0x0600


	//----- nvinfo : EIATTR_PARAM_CBANK
	.align		4
        /*0cd8*/ 	.byte	0x04, 0x0a
        /*0cda*/ 	.short	(.L_74 - .L_73)
	.align		4
.L_73:
        /*0cdc*/ 	.word	index@(.nv.constant0._ZN7cutlass13device_kernelINS_4fmha6kernel36Sm100FmhaFwdKernelTmaWarpspecializedIN4cute5tupleIJiiiNS5_IJNS5_IJiiEEEiEEEEEENS1_10collective38Sm100FmhaFwdMainloopTmaWarpspecializedINS_10bfloat16_tEffNS5_IJNS4_1CILi256EEENSC_ILi64EEENSC_ILi128EEEEEENS5_IJiNSC_ILi1EEES7_EEENS5_IJiSH_NS5_IJNS5_IJNSC_ILi0EEEiEEEiEEEEEESM_NS9_6NoMaskENS5_IJNSC_ILi2EEESH_SH_EEENSC_ILb0EEEEENS9_38Sm100FmhaFwdEpilogueTmaWarpspecializedINS_6half_tEfNS5_IJSF_SF_SE_EEESI_NS5_IJSH_S7_EEESQ_EENS2_23IndividualTileSchedulerENS2_41Sm100FmhaCtxKernelWarpspecializedScheduleEEEEEvNT_6ParamsE)
        /*0ce0*/ 	.short	0x0380
        /*0ce2*/ 	.short	0x0600


	//----- nvinfo : EIATTR_SW_WAR
	.align		4
.L_74:
        /*0ce4*/ 	.byte	0x04, 0x36
        /*0ce6*/ 	.short	(.L_76 - .L_75)
.L_75:
        /*0ce8*/ 	.word	0x00000008
.L_76:


//--------------------- .nv.callgraph             --------------------------
	.section	.nv.callgraph,"",@"SHT_CUDA_CALLGRAPH"
	.align	4
	.sectionentsize	8
	.align		4
        /*0000*/ 	.word	0x00000000
	.align		4
        /*0004*/ 	.word	0xffffffff
	.align		4
        /*0008*/ 	.word	index@(_ZN7cutlass13device_kernelINS_4fmha6kernel36Sm100FmhaFwdKernelTmaWarpspecializedIN4cute5tupleIJiiiNS5_IJNS5_IJiiEEEiEEEEEENS1_10collective38Sm100FmhaFwdMainloopTmaWarpspecializedINS_10bfloat16_tEffNS5_IJNS4_1CILi256EEENSC_ILi64EEENSC_ILi128EEEEEENS5_IJiNSC_ILi1EEES7_EEENS5_IJiSH_NS5_IJNS5_IJNSC_ILi0EEEiEEEiEEEEEESM_NS9_6NoMaskENS5_IJNSC_ILi2EEESH_SH_EEENSC_ILb0EEEEENS9_38Sm100FmhaFwdEpilogueTmaWarpspecializedINS_6half_tEfNS5_IJSF_SF_SE_EEESI_NS5_IJSH_S7_EEESQ_EENS2_23IndividualTileSchedulerENS2_41Sm100FmhaCtxKernelWarpspecializedScheduleEEEEEvNT_6ParamsE)
	.align		4
        /*000c*/ 	.word	index@(__assertfail)
	.align		4
        /*0010*/ 	.word	index@(_ZN7cutlass13device_kernelINS_4fmha6kernel36Sm100FmhaFwdKernelTmaWarpspecializedIN4cute5tupleIJiiiNS5_IJNS5_IJiiEEEiEEEEEENS1_10collective38Sm100FmhaFwdMainloopTmaWarpspecializedINS_10bfloat16_tEffNS5_IJNS4_1CILi256EEENSC_ILi64EEENSC_ILi128EEEEEENS5_IJiNSC_ILi1EEES7_EEENS5_IJiSH_NS5_IJNS5_IJNSC_ILi0EEEiEEEiEEEEEESM_NS9_6NoMaskENS5_IJNSC_ILi2EEESH_SH_EEENSC_ILb0EEEEENS9_38Sm100FmhaFwdEpilogueTmaWarpspecializedINS_6half_tEfNS5_IJSF_SF_SE_EEESI_NS5_IJSH_S7_EEESQ_EENS2_23IndividualTileSchedulerENS2_41Sm100FmhaCtxKernelWarpspecializedScheduleEEEEEvNT_6ParamsE)
	.align		4
        /*0014*/ 	.word	index@(vprintf)
	.align		4
        /*0018*/ 	.word	0x00000000
	.align		4
        /*001c*/ 	.word	0xfffffffe
	.align		4
        /*0020*/ 	.word	0x00000000
	.align		4
        /*0024*/ 	.word	0xfffffffd
	.align		4
        /*0028*/ 	.word	0x00000000
	.align		4
        /*002c*/ 	.word	0xfffffffc


//--------------------- .nv.constant4             --------------------------
	.section	.nv.constant4,"a",@progbits
	.align	8
	.align		8
.nv.constant4:
        /*0000*/ 	.dword	vprintf
	.align		8
        /*0008*/ 	.dword	__assertfail
	.align		8
        /*0010*/ 	.dword	__unnamed_1
	.align		8
        /*0018*/ 	.dword	__unnamed_2
	.align		8
        /*0020*/ 	.dword	__unnamed_3
	.align		8
        /*0028*/ 	.dword	__unnamed_4
	.align		8
        /*0030*/ 	.dword	__unnamed_5
	.align		8
        /*0038*/ 	.dword	__unnamed_6
	.align		8
        /*0040*/ 	.dword	__unnamed_7
	.align		8
        /*0048*/ 	.dword	_ZN39_INTERNAL_5a4b8d3a_4_k_cu_1527f14f_29124cuda3std3__45__cpo5beginE
	.align		8
        /*0050*/ 	.dword	_ZN39_INTERNAL_5a4b8d3a_4_k_cu_1527f14f_29124cuda3std3__45__cpo3endE
	.align		8
        /*0058*/ 	.dword	_ZN39_INTERNAL_5a4b8d3a_4_k_cu_1527f14f_29124cuda3std3__45__cpo6cbeginE
	.align		8
        /*0060*/ 	.dword	_ZN39_INTERNAL_5a4b8d3a_4_k_cu_1527f14f_29124cuda3std3__45__cpo4cendE
	.align		8
        /*0068*/ 	.dword	_ZN39_INTERNAL_5a4b8d3a_4_k_cu_1527f14f_29124cuda3std3__441_GLOBAL__N__5a4b8d3a_4_k_cu_1527f14f_29126ignoreE
	.align		8
        /*0070*/ 	.dword	_ZN39_INTERNAL_5a4b8d3a_4_k_cu_1527f14f_29124cuda3std3__419piecewise_constructE
	.align		8
        /*0078*/ 	.dword	_ZN39_INTERNAL_5a4b8d3a_4_k_cu_1527f14f_29124cuda3std3__48in_placeE
	.align		8
        /*0080*/ 	.dword	_ZN39_INTERNAL_5a4b8d3a_4_k_cu_1527f14f_29124cuda3std6ranges3__45__cpo4swapE
	.align		8
        /*0088*/ 	.dword	_ZN39_INTERNAL_5a4b8d3a_4_k_cu_1527f14f_29124cuda3std6ranges3__45__cpo9iter_moveE
	.align		8
        /*0090*/ 	.dword	_ZN39_INTERNAL_5a4b8d3a_4_k_cu_1527f14f_29124cute7productE
	.align		8
        /*0098*/ 	.dword	_ZN39_INTERNAL_5a4b8d3a_4_k_cu_1527f14f_29124cute1_E
	.align		8
        /*00a0*/ 	.dword	$str$22
	.align		8
        /*00a8*/ 	.dword	$str$23
	.align		8
        /*00b0*/ 	.dword	$str$26
	.align		8
        /*00b8*/ 	.dword	$str$27
	.align		8
        /*00c0*/ 	.dword	$str$28
	.align		8
        /*00c8*/ 	.dword	$str$29
	.align		8
        /*00d0*/ 	.dword	$str$30
	.align		8
        /*00d8*/ 	.dword	$str$31
	.align		8
        /*00e0*/ 	.dword	$str$32
	.align		8
        /*00e8*/ 	.dword	$str$33
	.align		8
        /*00f0*/ 	.dword	$str$34
	.align		8
        /*00f8*/ 	.dword	$str$35
	.align		8
        /*0100*/ 	.dword	$str$36
	.align		8
        /*0108*/ 	.dword	$str$37


//--------------------- .nv.constant2._ZN7cutlass13device_kernelINS_4fmha6kernel36Sm100FmhaFwdKernelTmaWarpspecializedIN4cute5tupleIJiiiNS5_IJNS5_IJiiEEEiEEEEEENS1_10collective38Sm100FmhaFwdMainloopTmaWarpspecializedINS_10bfloat16_tEffNS5_IJNS4_1CILi256EEENSC_ILi64EEENSC_ILi128EEEEEENS5_IJiNSC_ILi1EEES7_EEENS5_IJiSH_NS5_IJNS5_IJNSC_ILi0EEEiEEEiEEEEEESM_NS9_6NoMaskENS5_IJNSC_ILi2EEESH_SH_EEENSC_ILb0EEEEENS9_38Sm100FmhaFwdEpilogueTmaWarpspecializedINS_6half_tEfNS5_IJSF_SF_SE_EEESI_NS5_IJSH_S7_EEESQ_EENS2_23IndividualTileSchedulerENS2_41Sm100FmhaCtxKernelWarpspecializedScheduleEEEEEvNT_6ParamsE --------------------------
	.section	.nv.constant2._ZN7cutlass13device_kernelINS_4fmha6kernel36Sm100FmhaFwdKernelTmaWarpspecializedIN4cute5tupleIJiiiNS5_IJNS5_IJiiEEEiEEEEEENS1_10collective38Sm100FmhaFwdMainloopTmaWarpspecializedINS_10bfloat16_tEffNS5_IJNS4_1CILi256EEENSC_ILi64EEENSC_ILi128EEEEEENS5_IJiNSC_ILi1EEES7_EEENS5_IJiSH_NS5_IJNS5_IJNSC_ILi0EEEiEEEiEEEEEESM_NS9_6NoMaskENS5_IJNSC_ILi2EEESH_SH_EEENSC_ILb0EEEEENS9_38Sm100FmhaFwdEpilogueTmaWarpspecializedINS_6half_tEfNS5_IJSF_SF_SE_EEESI_NS5_IJSH_S7_EEESQ_EENS2_23IndividualTileSchedulerENS2_41Sm100FmhaCtxKernelWarpspecializedScheduleEEEEEvNT_6ParamsE,"a",@progbits
	.sectionflags	@""
	.align	4
.nv.constant2._ZN7cutlass13device_kernelINS_4fmha6kernel36Sm100FmhaFwdKernelTmaWarpspecializedIN4cute5tupleIJiiiNS5_IJNS5_IJiiEEEiEEEEEENS1_10collective38Sm100FmhaFwdMainloopTmaWarpspecializedINS_10bfloat16_tEffNS5_IJNS4_1CILi256EEENSC_ILi64EEENSC_ILi128EEEEEENS5_IJiNSC_ILi1EEES7_EEENS5_IJiSH_NS5_IJNS5_IJNSC_ILi0EEEiEEEiEEEEEESM_NS9_6NoMaskENS5_IJNSC_ILi2EEESH_SH_EEENSC_ILb0EEEEENS9_38Sm100FmhaFwdEpilogueTmaWarpspecializedINS_6half_tEfNS5_IJSF_SF_SE_EEESI_NS5_IJSH_S7_EEESQ_EENS2_23IndividualTileSchedulerENS2_41Sm100FmhaCtxKernelWarpspecializedScheduleEEEEEvNT_6ParamsE:
        /*0000*/ 	.byte	0xd0, 0x41, 0x01, 0x00, 0xf0, 0x66, 0x01, 0x00, 0xa0, 0x41, 0x01, 0x00


//--------------------- .text._ZN7cutlass13device_kernelINS_4fmha6kernel36Sm100FmhaFwdKernelTmaWarpspecializedIN4cute5tupleIJiiiNS5_IJNS5_IJiiEEEiEEEEEENS1_10collective38Sm100FmhaFwdMainloopTmaWarpspecializedINS_10bfloat16_tEffNS5_IJNS4_1CILi256EEENSC_ILi64EEENSC_ILi128EEEEEENS5_IJiNSC_ILi1EEES7_EEENS5_IJiSH_NS5_IJNS5_IJNSC_ILi0EEEiEEEiEEEEEESM_NS9_6NoMaskENS5_IJNSC_ILi2EEESH_SH_EEENSC_ILb0EEEEENS9_38Sm100FmhaFwdEpilogueTmaWarpspecializedINS_6half_tEfNS5_IJSF_SF_SE_EEESI_NS5_IJSH_S7_EEESQ_EENS2_23IndividualTileSchedulerENS2_41Sm100FmhaCtxKernelWarpspecializedScheduleEEEEEvNT_6ParamsE --------------------------
	.section	.text._ZN7cutlass13device_kernelINS_4fmha6kernel36Sm100FmhaFwdKernelTmaWarpspecializedIN4cute5tupleIJiiiNS5_IJNS5_IJiiEEEiEEEEEENS1_10collective38Sm100FmhaFwdMainloopTmaWarpspecializedINS_10bfloat16_tEffNS5_IJNS4_1CILi256EEENSC_ILi64EEENSC_ILi128EEEEEENS5_IJiNSC_ILi1EEES7_EEENS5_IJiSH_NS5_IJNS5_IJNSC_ILi0EEEiEEEiEEEEEESM_NS9_6NoMaskENS5_IJNSC_ILi2EEESH_SH_EEENSC_ILb0EEEEENS9_38Sm100FmhaFwdEpilogueTmaWarpspecializedINS_6half_tEfNS5_IJSF_SF_SE_EEESI_NS5_IJSH_S7_EEESQ_EENS2_23IndividualTileSchedulerENS2_41Sm100FmhaCtxKernelWarpspecializedScheduleEEEEEvNT_6ParamsE,"ax",@progbits
	.align	128
.text._ZN7cutlass13device_kernelINS_4fmha6kernel36Sm100FmhaFwdKernelTmaWarpspecializedIN4cute5tupleIJiiiNS5_IJNS5_IJiiEEEiEEEEEENS1_10collective38Sm100FmhaFwdMainloopTmaWarpspecializedINS_10bfloat16_tEffNS5_IJNS4_1CILi256EEENSC_ILi64EEENSC_ILi128EEEEEENS5_IJiNSC_ILi1EEES7_EEENS5_IJiSH_NS5_IJNS5_IJNSC_ILi0EEEiEEEiEEEEEESM_NS9_6NoMaskENS5_IJNSC_ILi2EEESH_SH_EEENSC_ILb0EEEEENS9_38Sm100FmhaFwdEpilogueTmaWarpspecializedINS_6half_tEfNS5_IJSF_SF_SE_EEESI_NS5_IJSH_S7_EEESQ_EENS2_23IndividualTileSchedulerENS2_41Sm100FmhaCtxKernelWarpspecializedScheduleEEEEEvNT_6ParamsE:
        .type           _ZN7cutlass13device_kernelINS_4fmha6kernel36Sm100FmhaFwdKernelTmaWarpspecializedIN4cute5tupleIJiiiNS5_IJNS5_IJiiEEEiEEEEEENS1_10collective38Sm100FmhaFwdMainloopTmaWarpspecializedINS_10bfloat16_tEffNS5_IJNS4_1CILi256EEENSC_ILi64EEENSC_ILi128EEEEEENS5_IJiNSC_ILi1EEES7_EEENS5_IJiSH_NS5_IJNS5_IJNSC_ILi0EEEiEEEiEEEEEESM_NS9_6NoMaskENS5_IJNSC_ILi2EEESH_SH_EEENSC_ILb0EEEEENS9_38Sm100FmhaFwdEpilogueTmaWarpspecializedINS_6half_tEfNS5_IJSF_SF_SE_EEESI_NS5_IJSH_S7_EEESQ_EENS2_23IndividualTileSchedulerENS2_41Sm100FmhaCtxKernelWarpspecializedScheduleEEEEEvNT_6ParamsE,@function
        .size           _ZN7cutlass13device_kernelINS_4fmha6kernel36Sm100FmhaFwdKernelTmaWarpspecializedIN4cute5tupleIJiiiNS5_IJNS5_IJiiEEEiEEEEEENS1_10collective38Sm100FmhaFwdMainloopTmaWarpspecializedINS_10bfloat16_tEffNS5_IJNS4_1CILi256EEENSC_ILi64EEENSC_ILi128EEEEEENS5_IJiNSC_ILi1EEES7_EEENS5_IJiSH_NS5_IJNS5_IJNSC_ILi0EEEiEEEiEEEEEESM_NS9_6NoMaskENS5_IJNSC_ILi2EEESH_SH_EEENSC_ILb0EEEEENS9_38Sm100FmhaFwdEpilogueTmaWarpspecializedINS_6half_tEfNS5_IJSF_SF_SE_EEESI_NS5_IJSH_S7_EEESQ_EENS2_23IndividualTileSchedulerENS2_41Sm100FmhaCtxKernelWarpspecializedScheduleEEEEEvNT_6ParamsE,(.L_x_472 - _ZN7cutlass13device_kernelINS_4fmha6kernel36Sm100FmhaFwdKernelTmaWarpspecializedIN4cute5tupleIJiiiNS5_IJNS5_IJiiEEEiEEEEEENS1_10collective38Sm100FmhaFwdMainloopTmaWarpspecializedINS_10bfloat16_tEffNS5_IJNS4_1CILi256EEENSC_ILi64EEENSC_ILi128EEEEEENS5_IJiNSC_ILi1EEES7_EEENS5_IJiSH_NS5_IJNS5_IJNSC_ILi0EEEiEEEiEEEEEESM_NS9_6NoMaskENS5_IJNSC_ILi2EEESH_SH_EEENSC_ILb0EEEEENS9_38Sm100FmhaFwdEpilogueTmaWarpspecializedINS_6half_tEfNS5_IJSF_SF_SE_EEESI_NS5_IJSH_S7_EEESQ_EENS2_23IndividualTileSchedulerENS2_41Sm100FmhaCtxKernelWarpspecializedScheduleEEEEEvNT_6ParamsE)
        .other          _ZN7cutlass13device_kernelINS_4fmha6kernel36Sm100FmhaFwdKernelTmaWarpspecializedIN4cute5tupleIJiiiNS5_IJNS5_IJiiEEEiEEEEEENS1_10collective38Sm100FmhaFwdMainloopTmaWarpspecializedINS_10bfloat16_tEffNS5_IJNS4_1CILi256EEENSC_ILi64EEENSC_ILi128EEEEEENS5_IJiNSC_ILi1EEES7_EEENS5_IJiSH_NS5_IJNS5_IJNSC_ILi0EEEiEEEiEEEEEESM_NS9_6NoMaskENS5_IJNSC_ILi2EEESH_SH_EEENSC_ILb0EEEEENS9_38Sm100FmhaFwdEpilogueTmaWarpspecializedINS_6half_tEfNS5_IJSF_SF_SE_EEESI_NS5_IJSH_S7_EEESQ_EENS2_23IndividualTileSchedulerENS2_41Sm100FmhaCtxKernelWarpspecializedScheduleEEEEEvNT_6ParamsE,@"STO_CUDA_ENTRY STV_DEFAULT"
_ZN7cutlass13device_kernelINS_4fmha6kernel36Sm100FmhaFwdKernelTmaWarpspecializedIN4cute5tupleIJiiiNS5_IJNS5_IJiiEEEiEEEEEENS1_10collective38Sm100FmhaFwdMainloopTmaWarpspecializedINS_10bfloat16_tEffNS5_IJNS4_1CILi256EEENSC_ILi64EEENSC_ILi128EEEEEENS5_IJiNSC_ILi1EEES7_EEENS5_IJiSH_NS5_IJNS5_IJNSC_ILi0EEEiEEEiEEEEEESM_NS9_6NoMaskENS5_IJNSC_ILi2EEESH_SH_EEENSC_ILb0EEEEENS9_38Sm100FmhaFwdEpilogueTmaWarpspecializedINS_6half_tEfNS5_IJSF_SF_SE_EEESI_NS5_IJSH_S7_EEESQ_EENS2_23IndividualTileSchedulerENS2_41Sm100FmhaCtxKernelWarpspecializedScheduleEEEEEvNT_6ParamsE:
[----:B------:R-:W1:Y:S02]  /*0000*/  LDC R1, c[0x0][0x37c] ;  /* 0x0000df00ff017b82 */ /* 0x000e640000000800 */
[----:B-1----:R-:W-:Y:S01]  /*0010*/  IADD3 R1, PT, PT, R1, -0x18, RZ ;  /* 0xffffffe801017810 */ /* 0x002fe20007ffe0ff */
[----:B------:R-:W1:Y:S01]  /*0020*/  S2R R2, SR_TID.X ;  /* 0x0000000000027919 */ /* 0x000e620000002100 */
[----:B------:R-:W2:Y:S01]  /*0030*/  LDCU UR5, c[0x0][0x2f8] ;  /* 0x00005f00ff0577ac */ /* 0x000ea20008000800 */
[----:B------:R-:W3:Y:S01]  /*0040*/  LDCU UR4, c[0x0][0x2fc] ;  /* 0x00005f80ff0477ac */ /* 0x000ee20008000800 */
[----:B------:R-:W-:Y:S02]  /*0050*/  UPLOP3.LUT UP2, UPT, UPT, UPT, UPT, 0x40, 0x4 ;  /* 0x000000000004789c */ /* 0x000fe40003f4e870 */
[----:B------:R-:W-:Y:S02]  /*0060*/  UPLOP3.LUT UP1, UPT, UPT, UPT, UPT, 0x80, 0x8 ;  /* 0x000000000008789c */ /* 0x000fe40003f2f070 */
[----:B------:R-:W-:-:S02]  /*0070*/  UP2UR UR38, UPR, URZ, 0x4 ;  /* 0x00000004ff267883 */ /* 0x000fc40008000000 */
[----:B------:R-:W-:Y:S02]  /*0080*/  UPLOP3.LUT UP2, UPT, UPT, UPT, UPT, 0x80, 0x8 ;  /* 0x000000000008789c */ /* 0x000fe40003f4f070 */
[----:B------:R-:W-:Y:S01]  /*0090*/  UPLOP3.LUT UP0, UPT, UPT, UPT, UPT, 0x40, 0x4 ;  /* 0x000000000004789c */ /* 0x000fe20003f0e870 */
[----:B--2---:R-:W-:Y:S01]  /*00a0*/  IADD3 R22, P0, PT, R1, UR5, RZ ;  /* 0x0000000501167c10 */ /* 0x004fe2000ff1e0ff */
[----:B------:R-:W-:Y:S02]  /*00b0*/  UPLOP3.LUT UP6, UPT, UPT, UPT, UPT, 0x40, 0x4 ;  /* 0x000000000004789c */ /* 0x000fe40003fce870 */
[----:B------:R-:W-:Y:S02]  /*00c0*/  UPLOP3.LUT UP5, UPT, UPT, UPT, UPT, 0x40, 0x4 ;  /* 0x000000000004789c */ /* 0x000fe40003fae870 */
[----:B------:R-:W-:Y:S01]  /*00d0*/  UPLOP3.LUT UP4, UPT, UPT, UPT, UPT, 0x40, 0x4 ;  /* 0x000000000004789c */ /* 0x000fe20003f8e870 */
[----:B---3--:R-:W-:Y:S01]  /*00e0*/  IMAD.X R19, RZ, RZ, UR4, P0 ;  /* 0x00000004ff137e24 */ /* 0x008fe200080e06ff */
[----:B------:R-:W-:Y:S01]  /*00f0*/  UP2UR UR57, UPR, URZ, 0x4 ;  /* 0x00000004ff397883 */ /* 0x000fe20008000000 */
[----:B-1----:R-:W-:-:S05]  /*0100*/  SHF.R.U32.HI R69, RZ, 0x5, R2 ;  /* 0x00000005ff457819 */ /* 0x002fca0000011602 */
[----:B------:R-:W1:Y:S02]  /*0110*/  SHFL.IDX PT, R0, R69, RZ, 0x1f ;  /* 0x00001fff45007589 */ /* 0x000e6400000e0000 */
[----:B-1----:R-:W-:-:S04]  /*0120*/  SHF.R.S32.HI R3, RZ, 0x1f, R0 ;  /* 0x0000001fff037819 */ /* 0x002fc80000011400 */
[----:B------:R-:W-:-:S04]  /*0130*/  LEA.HI R3, R3, R0, RZ, 0x2 ;  /* 0x0000000003037211 */ /* 0x000fc800078f10ff */
[----:B------:R-:W-:-:S04]  /*0140*/  SHF.R.S32.HI R3, RZ, 0x2, R3 ;  /* 0x00000002ff037819 */ /* 0x000fc80000011403 */
[----:B------:R-:W-:-:S13]  /*0150*/  ISETP.NE.AND P1, PT, R3, RZ, PT ;  /* 0x000000ff0300720c */ /* 0x000fda0003f25270 */
[----:B------:R-:W-:Y:S05]  /*0160*/  @!P1 BRA `(.L_x_0) ;  /* 0x0000000400249947 */ /* 0x000fea0003800000 */
[----:B------:R-:W-:-:S13]  /*0170*/  ISETP.NE.AND P0, PT, R3, 0x2, PT ;  /* 0x000000020300780c */ /* 0x000fda0003f05270 */
[----:B------:R-:W-:Y:S05]  /*0180*/  @!P0 BRA `(.L_x_1) ;  /* 0x0000000000f48947 */ /* 0x000fea0003800000 */
[----:B------:R-:W-:-:S13]  /*0190*/  ISETP.NE.AND P0, PT, R3, 0x1, PT ;  /* 0x000000010300780c */ /* 0x000fda0003f05270 */
[----:B------:R-:W-:Y:S05]  /*01a0*/  @P0 BRA `(.L_x_2) ;  /* 0x00000000002c0947 */ /* 0x000fea0003800000 */
[----:B------:R-:W-:Y:S01]  /*01b0*/  HFMA2 R3, -RZ, RZ, 0, 5.9604644775390625e-08 ;  /* 0x00000001ff037431 */ /* 0x000fe200000001ff */
[----:B------:R-:W-:Y:S02]  /*01c0*/  UPLOP3.LUT UP3, UPT, UPT, UPT, UPT, 0x40, 0x4 ;  /* 0x000000000004789c */ /* 0x000fe40003f6e870 */
[----:B------:R-:W-:Y:S02]  /*01d0*/  UPLOP3.LUT UP2, UPT, UPT, UPT, UPT, 0x40, 0x4 ;  /* 0x000000000004789c */ /* 0x000fe40003f4e870 */
[----:B------:R-:W-:Y:S02]  /*01e0*/  UPLOP3.LUT UP1, UPT, UPT, UPT, UPT, 0x80, 0x8 ;  /* 0x000000000008789c */ /* 0x000fe40003f2f070 */
[----:B------:R-:W-:Y:S02]  /*01f0*/  UPLOP3.LUT UP0, UPT, UPT, UPT, UPT, 0x40, 0x4 ;  /* 0x000000000004789c */ /* 0x000fe40003f0e870 */
[----:B------:R-:W-:Y:S02]  /*0200*/  UPLOP3.LUT UP6, UPT, UPT, UPT, UPT, 0x40, 0x4 ;  /* 0x000000000004789c */ /* 0x000fe40003fce870 */
[----:B------:R-:W-:-:S02]  /*0210*/  UPLOP3.LUT UP5, UPT, UPT, UPT, UPT, 0x40, 0x4 ;  /* 0x000000000004789c */ /* 0x000fc40003fae870 */
[----:B------:R-:W-:Y:S02]  /*0220*/  UPLOP3.LUT UP4, UPT, UPT, UPT, UPT, 0x80, 0x8 ;  /* 0x000000000008789c */ /* 0x000fe40003f8f070 */
[----:B------:R-:W-:Y:S02]  /*0230*/  UP2UR UR38, UPR, URZ, 0x8 ;  /* 0x00000008ff267883 */ /* 0x000fe40008000000 */
[----:B------:R-:W-:Y:S01]  /*0240*/  UP2UR UR57, UPR, URZ, 0x4 ;  /* 0x00000004ff397883 */ /* 0x000fe20008000000 */
[----:B------:R-:W-:Y:S11]  /*0250*/  BRA `(.L_x_0) ;  /* 0x0000000000e87947 */ /* 0x000ff60003800000 */
.L_x_2:
[----:B------:R-:W-:Y:S01]  /*0260*/  ISETP.NE.AND P0, PT, R0, 0xc, PT ;  /* 0x0000000c0000780c */ /* 0x000fe20003f05270 */
[----:B------:R-:W-:Y:S01]  /*0270*/  UPLOP3.LUT UP2, UPT, UPT, UPT, UPT, 0x40, 0x4 ;  /* 0x000000000004789c */ /* 0x000fe20003f4e870 */
[----:B------:R-:W-:Y:S01]  /*0280*/  HFMA2 R3, -RZ, RZ, 0, 1.78813934326171875e-07 ;  /* 0x00000003ff037431 */ /* 0x000fe200000001ff */
[----:B------:R-:W-:Y:S02]  /*0290*/  UPLOP3.LUT UP1, UPT, UPT, UPT, UPT, 0x80, 0x8 ;  /* 0x000000000008789c */ /* 0x000fe40003f2f070 */
[----:B------:R-:W-:Y:S02]  /*02a0*/  UP2UR UR38, UPR, URZ, 0x4 ;  /* 0x00000004ff267883 */ /* 0x000fe40008000000 */
[----:B------:R-:W-:Y:S02]  /*02b0*/  UPLOP3.LUT UP2, UPT, UPT, UPT, UPT, 0x40, 0x4 ;  /* 0x000000000004789c */ /* 0x000fe40003f4e870 */
[----:B------:R-:W-:Y:S02]  /*02c0*/  UPLOP3.LUT UP0, UPT, UPT, UPT, UPT, 0x40, 0x4 ;  /* 0x000000000004789c */ /* 0x000fe40003f0e870 */
[----:B------:R-:W-:-:S02]  /*02d0*/  UPLOP3.LUT UP6, UPT, UPT, UPT, UPT, 0x40, 0x4 ;  /* 0x000000000004789c */ /* 0x000fc40003fce870 */
[----:B------:R-:W-:Y:S02]  /*02e0*/  UPLOP3.LUT UP5, UPT, UPT, UPT, UPT, 0x80, 0x8 ;  /* 0x000000000008789c */ /* 0x000fe40003faf070 */
[----:B------:R-:W-:Y:S02]  /*02f0*/  UPLOP3.LUT UP4, UPT, UPT, UPT, UPT, 0x40, 0x4 ;  /* 0x000000000004789c */ /* 0x000fe40003f8e870 */
[----:B------:R-:W-:Y:S01]  /*0300*/  UP2UR UR57, UPR, URZ, 0x4 ;  /* 0x00000004ff397883 */ /* 0x000fe20008000000 */
[----:B------:R-:W-:Y:S11]  /*0310*/  @!P0 BRA `(.L_x_0) ;  /* 0x0000000000b88947 */ /* 0x000ff60003800000 */
[----:B------:R-:W-:-:S13]  /*0320*/  ISETP.NE.AND P0, PT, R0, 0xe, PT ;  /* 0x0000000e0000780c */ /* 0x000fda0003f05270 */
[----:B------:R-:W-:Y:S05]  /*0330*/  @!P0 BRA `(.L_x_3) ;  /* 0x00000000005c8947 */ /* 0x000fea0003800000 */
[----:B------:R-:W-:-:S13]  /*0340*/  ISETP.NE.AND P0, PT, R0, 0xd, PT ;  /* 0x0000000d0000780c */ /* 0x000fda0003f05270 */
[----:B------:R-:W-:Y:S05]  /*0350*/  @P0 BRA `(.L_x_4) ;  /* 0x00000000002c0947 */ /* 0x000fea0003800000 */
[----:B------:R-:W-:Y:S01]  /*0360*/  HFMA2 R3, -RZ, RZ, 0, 2.384185791015625e-07 ;  /* 0x00000004ff037431 */ /* 0x000fe200000001ff */
        /* <DEDUP_REMOVED lines=10> */
.L_x_4:
[----:B------:R-:W-:Y:S01]  /*0410*/  HFMA2 R3, -RZ, RZ, 0, 3.5762786865234375e-07 ;  /* 0x00000006ff037431 */ /* 0x000fe200000001ff */
[----:B------:R-:W-:Y:S02]  /*0420*/  UPLOP3.LUT UP3, UPT, UPT, UPT, UPT, 0x40, 0x4 ;  /* 0x000000000004789c */ /* 0x000fe40003f6e870 */
[----:B------:R-:W-:Y:S02]  /*0430*/  UPLOP3.LUT UP2, UPT, UPT, UPT, UPT, 0x40, 0x4 ;  /* 0x000000000004789c */ /* 0x000fe40003f4e870 */
[----:B------:R-:W-:Y:S02]  /*0440*/  UPLOP3.LUT UP0, UPT, UPT, UPT, UPT, 0x40, 0x4 ;  /* 0x000000000004789c */ /* 0x000fe40003f0e870 */
[----:B------:R-:W-:Y:S02]  /*0450*/  UPLOP3.LUT UP6, UPT, UPT, UPT, UPT, 0x40, 0x4 ;  /* 0x000000000004789c */ /* 0x000fe40003fce870 */
[----:B------:R-:W-:Y:S02]  /*0460*/  UPLOP3.LUT UP5, UPT, UPT, UPT, UPT, 0x40, 0x4 ;  /* 0x000000000004789c */ /* 0x000fe40003fae870 */
[----:B------:R-:W-:-:S02]  /*0470*/  UPLOP3.LUT UP4, UPT, UPT, UPT, UPT, 0x40, 0x4 ;  /* 0x000000000004789c */ /* 0x000fc40003f8e870 */
[----:B------:R-:W-:Y:S02]  /*0480*/  UP2UR UR38, UPR, URZ, 0x8 ;  /* 0x00000008ff267883 */ /* 0x000fe40008000000 */
[----:B------:R-:W-:Y:S01]  /*0490*/  UP2UR UR57, UPR, URZ, 0x4 ;  /* 0x00000004ff397883 */ /* 0x000fe20008000000 */
[----:B------:R-:W-:Y:S11]  /*04a0*/  BRA `(.L_x_0) ;  /* 0x0000000000547947 */ /* 0x000ff60003800000 */
.L_x_3:
[----:B------:R-:W-:Y:S01]  /*04b0*/  HFMA2 R3, -RZ, RZ, 0, 2.98023223876953125e-07 ;  /* 0x00000005ff037431 */ /* 0x000fe200000001ff */
        /* <DEDUP_REMOVED lines=10> */
.L_x_1:
[----:B------:R-:W-:Y:S01]  /*0560*/  HFMA2 R3, -RZ, RZ, 0, 1.1920928955078125e-07 ;  /* 0x00000002ff037431 */ /* 0x000fe200000001ff */
        /* <DEDUP_REMOVED lines=8> */
[----:B------:R-:W-:-:S12]  /*05f0*/  UP2UR UR57, UPR, URZ, 0x4 ;  /* 0x00000004ff397883 */ /* 0x000fd80008000000 */
.L_x_0:
[----:B------:R-:W-:Y:S01]  /*0600*/  ELECT P0, URZ, PT ;  /* 0x0000000000ff782f */ /* 0x000fe20003800000 */
[----:B------:R-:W-:Y:S03]  /*0610*/  BSSY.RECONVERGENT B0, `(.L_x_5) ;  /* 0x000000f000007945 */ /* 0x000fe60003800200 */
[----:B------:R-:W-:Y:S02]  /*0620*/  PLOP3.LUT P2, PT, P0, PT, UP0, 0x5d, 0xd5 ;  /* 0x0000000000d5781c */ /* 0x000fe4000074eb0d */
[----:B------:R-:W-:-:S11]  /*0630*/  PLOP3.LUT P1, PT, P0, PT, UP6, 0x5d, 0xd5 ;  /* 0x0000000000d5781c */ /* 0x000fd6000072eb6d */
[----:B------:R-:W-:Y:S05]  /*0640*/  @P2 BRA `(.L_x_6) ;  /* 0x00000000002c2947 */ /* 0x000fea0003800000 */
[----:B------:R-:W1:Y:S02]  /*0650*/  LDCU.64 UR4, c[0x0][0x348] ;  /* 0x00006900ff0477ac */ /* 0x000e640008000a00 */
[----:B-1----:R-:W-:-:S04]  /*0660*/  UIADD3 UR8, UP0, UPT, UR4, 0x80, URZ ;  /* 0x0000008004087890 */ /* 0x002fc8000ff1e0ff */
[----:B------:R-:W-:Y:S02]  /*0670*/  UIADD3.X UR9, UPT, UPT, URZ, UR5, URZ, UP0, !UPT ;  /* 0x00000005ff097290 */ /* 0x000fe400087fe4ff */
[----:B------:R-:W-:-:S04]  /*0680*/  UIADD3 UR6, UP0, UPT, UR4, 0x180, URZ ;  /* 0x0000018004067890 */ /* 0x000fc8000ff1e0ff */
[----:B------:R-:W-:Y:S02]  /*0690*/  UIADD3.X UR7, UPT, UPT, URZ, UR5, URZ, UP0, !UPT ;  /* 0x00000005ff077290 */ /* 0x000fe400087fe4ff */
[----:B------:R-:W-:Y:S01]  /*06a0*/  UIADD3 UR4, UP0, UPT, UR4, 0x280, URZ ;  /* 0x0000028004047890 */ /* 0x000fe2000ff1e0ff */
[----:B------:R1:W-:Y:S03]  /*06b0*/  UTMACCTL.PF [UR8] ;  /* 0x00000000080079b9 */ /* 0x0003e60008040000 */
[----:B------:R-:W-:-:S03]  /*06c0*/  UIADD3.X UR5, UPT, UPT, URZ, UR5, URZ, UP0, !UPT ;  /* 0x00000005ff057290 */ /* 0x000fc600087fe4ff */
[----:B------:R1:W-:Y:S06]  /*06d0*/  UTMACCTL.PF [UR6] ;  /* 0x00000000060079b9 */ /* 0x0003ec0008040000 */
[----:B------:R1:W-:Y:S02]  /*06e0*/  UTMACCTL.PF [UR4] ;  /* 0x00000000040079b9 */ /* 0x0003e40008040000 */
[----:B-1----:R-:W-:Y:S01]  /*06f0*/  NOP ;  /* 0x0000000000007918 */ /* 0x002fe20000000000 */
.L_x_6:
[----:B------:R-:W-:Y:S05]  /*0700*/  BSYNC.RECONVERGENT B0 ;  /* 0x0000000000007941 */ /* 0x000fea0003800200 */
.L_x_5:
[----:B------:R-:W-:Y:S04]  /*0710*/  BSSY.RECONVERGENT B0, `(.L_x_7) ;  /* 0x000001b000007945 */ /* 0x000fe80003800200 */
[----:B------:R-:W-:Y:S05]  /*0720*/  @P1 BRA `(.L_x_8) ;  /* 0x0000000000241947 */ /* 0x000fea0003800000 */
[----:B------:R-:W1:Y:S01]  /*0730*/  LDCU.64 UR4, c[0x0][0x348] ;  /* 0x00006900ff0477ac */ /* 0x000e620008000a00 */
[----:B------:R-:W-:Y:S02]  /*0740*/  PLOP3.LUT P6, PT, PT, PT, PT, 0x80, 0x8 ;  /* 0x000000000008781c */ /* 0x000fe40003fcf070 */
[----:B------:R-:W-:Y:S02]  /*0750*/  PLOP3.LUT P5, PT, PT, PT, PT, 0x8, 0x80 ;  /* 0x000000000080781c */ /* 0x000fe40003fae170 */
[----:B------:R-:W-:Y:S02]  /*0760*/  PLOP3.LUT P4, PT, PT, PT, PT, 0x80, 0x8 ;  /* 0x000000000008781c */ /* 0x000fe40003f8f070 */
[----:B------:R-:W-:Y:S01]  /*0770*/  PLOP3.LUT P3, PT, PT, PT, PT, 0x80, 0x8 ;  /* 0x000000000008781c */ /* 0x000fe20003f6f070 */
[----:B-1----:R-:W-:-:S04]  /*0780*/  UIADD3 UR4, UP0, UPT, UR4, 0x400, URZ ;  /* 0x0000040004047890 */ /* 0x002fc8000ff1e0ff */
[----:B------:R-:W-:-:S09]  /*0790*/  UIADD3.X UR5, UPT, UPT, URZ, UR5, URZ, UP0, !UPT ;  /* 0x00000005ff057290 */ /* 0x000fd200087fe4ff */
[----:B------:R1:W-:Y:S02]  /*07a0*/  UTMACCTL.PF [UR4] ;  /* 0x00000000040079b9 */ /* 0x0003e40008040000 */
[----:B-1----:R-:W-:Y:S05]  /*07b0*/  BRA `(.L_x_9) ;  /* 0x0000000000407947 */ /* 0x002fea0003800000 */
.L_x_8:
[----:B------:R-:W-:-:S13]  /*07c0*/  ISETP.NE.AND P1, PT, R3, 0x3, PT ;  /* 0x000000030300780c */ /* 0x000fda0003f25270 */
[----:B------:R-:W-:Y:S05]  /*07d0*/  @!P1 BRA `(.L_x_10) ;  /* 0x0000000000289947 */ /* 0x000fea0003800000 */
[----:B------:R-:W-:Y:S02]  /*07e0*/  ISETP.NE.AND P1, PT, R3, 0x4, PT ;  /* 0x000000040300780c */ /* 0x000fe40003f25270 */
[----:B------:R-:W-:Y:S02]  /*07f0*/  PLOP3.LUT P4, PT, PT, PT, PT, 0x80, 0x8 ;  /* 0x000000000008781c */ /* 0x000fe40003f8f070 */
[----:B------:R-:W-:Y:S02]  /*0800*/  PLOP3.LUT P5, PT, PT, PT, PT, 0x8, 0x80 ;  /* 0x000000000080781c */ /* 0x000fe40003fae170 */
[----:B------:R-:W-:Y:S02]  /*0810*/  PLOP3.LUT P6, PT, PT, PT, PT, 0x80, 0x8 ;  /* 0x000000000008781c */ /* 0x000fe40003fcf070 */
[----:B------:R-:W-:-:S05]  /*0820*/  PLOP3.LUT P3, PT, PT, PT, PT, 0x80, 0x8 ;  /* 0x000000000008781c */ /* 0x000fca0003f6f070 */
[----:B------:R-:W-:Y:S08]  /*0830*/  @P1 BRA `(.L_x_9) ;  /* 0x0000000000201947 */ /* 0x000ff00003800000 */
[----:B------:R-:W-:Y:S02]  /*0840*/  PLOP3.LUT P5, PT, PT, PT, PT, 0x8, 0x80 ;  /* 0x000000000080781c */ /* 0x000fe40003fae170 */
[----:B------:R-:W-:Y:S02]  /*0850*/  PLOP3.LUT P6, PT, PT, PT, PT, 0x8, 0x80 ;  /* 0x000000000080781c */ /* 0x000fe40003fce170 */
[----:B------:R-:W-:Y:S01]  /*0860*/  PLOP3.LUT P3, PT, PT, PT, PT, 0x8, 0x80 ;  /* 0x000000000080781c */ /* 0x000fe20003f6e170 */
[----:B------:R-:W-:-:S12]  /*0870*/  BRA `(.L_x_9) ;  /* 0x0000000000107947 */ /* 0x000fd80003800000 */
.L_x_10:
[----:B------:R-:W-:Y:S02]  /*0880*/  PLOP3.LUT P6, PT, PT, PT, PT, 0x8, 0x80 ;  /* 0x000000000080781c */ /* 0x000fe40003fce170 */
[----:B------:R-:W-:Y:S02]  /*0890*/  PLOP3.LUT P5, PT, PT, PT, PT, 0x80, 0x8 ;  /* 0x000000000008781c */ /* 0x000fe40003faf070 */
[----:B------:R-:W-:Y:S02]  /*08a0*/  PLOP3.LUT P4, PT, PT, PT, PT, 0x8, 0x80 ;  /* 0x000000000080781c */ /* 0x000fe40003f8e170 */
[----:B------:R-:W-:-:S13]  /*08b0*/  PLOP3.LUT P3, PT, PT, PT, PT, 0x80, 0x8 ;  /* 0x000000000008781c */ /* 0x000fda0003f6f070 */
.L_x_9:
[----:B------:R-:W-:Y:S05]  /*08c0*/  BSYNC.RECONVERGENT B0 ;  /* 0x0000000000007941 */ /* 0x000fea0003800200 */
.L_x_7:
[----:B------:R-:W1:Y:S01]  /*08d0*/  SHFL.IDX PT, R0, R69, RZ, 0x1f ;  /* 0x00001fff45007589 */ /* 0x000e6200000e0000 */
[----:B------:R-:W-:Y:S02]  /*08e0*/  ISETP.NE.AND P1, PT, R3, 0x3, PT ;  /* 0x000000030300780c */ /* 0x000fe40003f25270 */
[----:B------:R-:W-:Y:S02]  /*08f0*/  PLOP3.LUT P0, PT, P0, PT, UP1, 0xae, 0xea ;  /* 0x0000000000ea781c */ /* 0x000fe4000070f51e */
[----:B-1----:R-:W-:-:S13]  /*0900*/  ISETP.NE.AND P2, PT, R0, RZ, PT ;  /* 0x000000ff0000720c */ /* 0x002fda0003f45270 */
[----:B------:R-:W-:Y:S05]  /*0910*/  @P2 BRA `(.L_x_11) ;  /* 0x0000000000382947 */ /* 0x000fea0003800000 */
[----:B------:R-:W1:Y:S01]  /*0920*/  S2UR UR5, SR_CgaCtaId ;  /* 0x00000000000579c3 */ /* 0x000e620000008800 */
[----:B------:R-:W-:Y:S01]  /*0930*/  UMOV UR6, 0x400 ;  /* 0x0000040000067882 */ /* 0x000fe20000000000 */
[----:B------:R-:W-:Y:S01]  /*0940*/  UMOV UR4, 0x1 ;  /* 0x0000000100047882 */ /* 0x000fe20000000000 */
[----:B------:R-:W-:Y:S01]  /*0950*/  ELECT P2, URZ, PT ;  /* 0x0000000000ff782f */ /* 0x000fe20003840000 */
[----:B-1----:R-:W-:Y:S02]  /*0960*/  ULEA UR5, UR5, UR6, 0x18 ;  /* 0x0000000605057291 */ /* 0x002fe4000f8ec0ff */
[----:B------:R-:W-:-:S04]  /*0970*/  UIADD3 UR6, UPT, UPT, -UR4, 0x100000, URZ ;  /* 0x0010000004067890 */ /* 0x000fc8000fffe1ff */
[----:B------:R-:W-:Y:S02]  /*0980*/  USHF.L.U32 UR7, UR6, 0xb, URZ ;  /* 0x0000000b06077899 */ /* 0x000fe400080006ff */
[----:B------:R-:W-:Y:S01]  /*0990*/  USHF.L.U32 UR6, UR6, 0x1, URZ ;  /* 0x0000000106067899 */ /* 0x000fe200080006ff */
[----:B------:R-:W1:Y:S11]  /*09a0*/  FENCE.VIEW.ASYNC.S ;  /* 0x00000000000073c6 */ /* 0x000e760000000000 */
[----:B-1----:R1:W2:Y:S01]  /*09b0*/  SYNCS.EXCH.64 URZ, [UR5+0x1c000], UR6 ;  /* 0x01c0000605ff75b2 */ /* 0x0022a20008000100 */
[----:B------:R1:W3:Y:S01]  /*09c0*/  SYNCS.EXCH.64 URZ, [UR5+0x1c010], UR6 ;  /* 0x01c0100605ff75b2 */ /* 0x0002e20008000100 */
[----:B------:R1:W4:Y:S01]  /*09d0*/  SYNCS.EXCH.64 URZ, [UR5+0x1c008], UR6 ;  /* 0x01c0080605ff75b2 */ /* 0x0003220008000100 */
[----:B------:R1:W5:Y:S01]  /*09e0*/  SYNCS.EXCH.64 URZ, [UR5+0x1c018], UR6 ;  /* 0x01c0180605ff75b2 */ /* 0x0003620008000100 */
[----:B------:R-:W-:Y:S01]  /*09f0*/  NOP ;  /* 0x0000000000007918 */ /* 0x000fe20000000000 */
.L_x_11:
[----:B------:R-:W-:Y:S01]  /*0a00*/  NOP ;  /* 0x0000000000007918 */ /* 0x000fe20000000000 */
[----:B------:R-:W-:Y:S05]  /*0a10*/  @!P1 BRA `(.L_x_12) ;  /* 0x0000000000289947 */ /* 0x000fea0003800000 */
[----:B------:R-:W-:Y:S01]  /*0a20*/  ISETP.NE.AND P1, PT, R3, 0x4, PT ;  /* 0x000000040300780c */ /* 0x000fe20003f25270 */
[----:B------:R-:W-:Y:S02]  /*0a30*/  UPLOP3.LUT UP3, UPT, UPT, UPT, UPT, 0x80, 0x8 ;  /* 0x000000000008789c */ /* 0x000fe40003f6f070 */
[----:B------:R-:W-:Y:S02]  /*0a40*/  UPLOP3.LUT UP2, UPT, UPT, UPT, UPT, 0x40, 0x4 ;  /* 0x000000000004789c */ /* 0x000fe40003f4e870 */
[----:B------:R-:W-:Y:S02]  /*0a50*/  UPLOP3.LUT UP1, UPT, UPT, UPT, UPT, 0x80, 0x8 ;  /* 0x000000000008789c */ /* 0x000fe40003f2f070 */
[----:B------:R-:W-:-:S06]  /*0a60*/  UPLOP3.LUT UP0, UPT, UPT, UPT, UPT, 0x80, 0x8 ;  /* 0x000000000008789c */ /* 0x000fcc0003f0f070 */
[----:B------:R-:W-:Y:S05]  /*0a70*/  @P1 BRA `(.L_x_13) ;  /* 0x0000000000201947 */ /* 0x000fea0003800000 */
[----:B------:R-:W-:Y:S02]  /*0a80*/  UPLOP3.LUT UP2, UPT, UPT, UPT, UPT, 0x40, 0x4 ;  /* 0x000000000004789c */ /* 0x000fe40003f4e870 */
[----:B------:R-:W-:Y:S02]  /*0a90*/  UPLOP3.LUT UP3, UPT, UPT, UPT, UPT, 0x40, 0x4 ;  /* 0x000000000004789c */ /* 0x000fe40003f6e870 */
[----:B------:R-:W-:Y:S01]  /*0aa0*/  UPLOP3.LUT UP0, UPT, UPT, UPT, UPT, 0x40, 0x4 ;  /* 0x000000000004789c */ /* 0x000fe20003f0e870 */
[----:B------:R-:W-:Y:S05]  /*0ab0*/  BRA `(.L_x_13) ;  /* 0x0000000000107947 */ /* 0x000fea0003800000 */
.L_x_12:
[----:B------:R-:W-:Y:S02]  /*0ac0*/  UPLOP3.LUT UP3, UPT, UPT, UPT, UPT, 0x40, 0x4 ;  /* 0x000000000004789c */ /* 0x000fe40003f6e870 */
[----:B------:R-:W-:Y:S02]  /*0ad0*/  UPLOP3.LUT UP2, UPT, UPT, UPT, UPT, 0x80, 0x8 ;  /* 0x000000000008789c */ /* 0x000fe40003f4f070 */
[----:B------:R-:W-:Y:S02]  /*0ae0*/  UPLOP3.LUT UP1, UPT, UPT, UPT, UPT, 0x40, 0x4 ;  /* 0x000000000004789c */ /* 0x000fe40003f2e870 */
[----:B------:R-:W-:Y:S02]  /*0af0*/  UPLOP3.LUT UP0, UPT, UPT, UPT, UPT, 0x80, 0x8 ;  /* 0x000000000008789c */ /* 0x000fe40003f0f070 */
.L_x_13:
[----:B------:R-:W1:Y:S02]  /*0b00*/  SHFL.IDX PT, R0, R69, RZ, 0x1f ;  /* 0x00001fff45007589 */ /* 0x000e6400000e0000 */
        /* <DEDUP_REMOVED lines=11> */
[----:B-1----:R1:W1:Y:S01]  /*0bc0*/  SYNCS.EXCH.64 URZ, [UR5+0x1c020], UR6 ;  /* 0x01c0200605ff75b2 */ /* 0x0022620008000100 */
[----:B------:R1:W1:Y:S01]  /*0bd0*/  SYNCS.EXCH.64 URZ, [UR5+0x1c038], UR6 ;  /* 0x01c0380605ff75b2 */ /* 0x0002620008000100 */
[----:B------:R1:W1:Y:S01]  /*0be0*/  SYNCS.EXCH.64 URZ, [UR5+0x1c028], UR6 ;  /* 0x01c0280605ff75b2 */ /* 0x0002620008000100 */
[----:B------:R1:W1:Y:S01]  /*0bf0*/  SYNCS.EXCH.64 URZ, [UR5+0x1c040], UR6 ;  /* 0x01c0400605ff75b2 */ /* 0x0002620008000100 */
[----:B------:R1:W1:Y:S01]  /*0c00*/  SYNCS.EXCH.64 URZ, [UR5+0x1c030], UR6 ;  /* 0x01c0300605ff75b2 */ /* 0x0002620008000100 */
[----:B------:R1:W1:Y:S01]  /*0c10*/  SYNCS.EXCH.64 URZ, [UR5+0x1c048], UR6 ;  /* 0x01c0480605ff75b2 */ /* 0x0002620008000100 */
[----:B------:R-:W-:Y:S01]  /*0c20*/  NOP ;  /* 0x0000000000007918 */ /* 0x000fe20000000000 */
.L_x_14:
[----:B------:R-:W2:Y:S01]  /*0c30*/  SHFL.IDX PT, R0, R69, RZ, 0x1f ;  /* 0x00001fff45007589 */ /* 0x000ea200000e0000 */
[----:B------:R-:W-:Y:S01]  /*0c40*/  NOP ;  /* 0x0000000000007918 */ /* 0x000fe20000000000 */
[----:B--2---:R-:W-:-:S13]  /*0c50*/  ISETP.NE.AND P1, PT, R0, RZ, PT ;  /* 0x000000ff0000720c */ /* 0x004fda0003f25270 */
[----:B------:R-:W-:Y:S05]  /*0c60*/  @P1 BRA `(.L_x_15) ;  /* 0x0000000000401947 */ /* 0x000fea0003800000 */
[----:B-1----:R-:W1:Y:S01]  /*0c70*/  S2UR UR6, SR_CgaCtaId ;  /* 0x00000000000679c3 */ /* 0x002e620000008800 */
[----:B------:R-:W-:Y:S01]  /*0c80*/  UMOV UR7, 0x400 ;  /* 0x0000040000077882 */ /* 0x000fe20000000000 */
[----:B------:R-:W-:Y:S01]  /*0c90*/  UMOV UR5, 0x1 ;  /* 0x0000000100057882 */ /* 0x000fe20000000000 */
[----:B------:R-:W-:Y:S01]  /*0ca0*/  UMOV UR4, 0x80 ;  /* 0x0000008000047882 */ /* 0x000fe20000000000 */
[----:B------:R-:W-:-:S04]  /*0cb0*/  UIADD3 UR8, UPT, UPT, -UR5, 0x100000, URZ ;  /* 0x0010000005087890 */ /* 0x000fc8000fffe1ff */
[----:B------:R-:W-:Y:S02]  /*0cc0*/  USHF.L.U32 UR9, UR8, 0xb, URZ ;  /* 0x0000000b08097899 */ /* 0x000fe400080006ff */
[----:B------:R-:W-:Y:S02]  /*0cd0*/  USHF.L.U32 UR8, UR8, 0x1, URZ ;  /* 0x0000000108087899 */ /* 0x000fe400080006ff */
[----:B------:R-:W-:-:S04]  /*0ce0*/  UIADD3 UR4, UPT, UPT, -UR4, 0x100000, URZ ;  /* 0x0010000004047890 */ /* 0x000fc8000fffe1ff */
[----:B------:R-:W-:Y:S02]  /*0cf0*/  USHF.L.U32 UR5, UR4, 0xb, URZ ;  /* 0x0000000b04057899 */ /* 0x000fe400080006ff */
[----:B------:R-:W-:Y:S01]  /*0d00*/  USHF.L.U32 UR4, UR4, 0x1, URZ ;  /* 0x0000000104047899 */ /* 0x000fe200080006ff */
[----:B------:R-:W-:Y:S01]  /*0d10*/  ELECT P1, URZ, PT ;  /* 0x0000000000ff782f */ /* 0x000fe20003820000 */
[----:B-1----:R-:W-:Y:S01]  /*0d20*/  ULEA UR6, UR6, UR7, 0x18 ;  /* 0x0000000706067291 */ /* 0x002fe2000f8ec0ff */
[----:B------:R-:W1:Y:S11]  /*0d30*/  FENCE.VIEW.ASYNC.S ;  /* 0x00000000000073c6 */ /* 0x000e760000000000 */
[----:B-1----:R2:W1:Y:S01]  /*0d40*/  SYNCS.EXCH.64 URZ, [UR6+0x1c050], UR8 ;  /* 0x01c0500806ff75b2 */ /* 0x0024620008000100 */
[----:B------:R2:W1:Y:S02]  /*0d50*/  SYNCS.EXCH.64 URZ, [UR6+0x1c058], UR4 ;  /* 0x01c0580406ff75b2 */ /* 0x0004640008000100 */
[----:B--2---:R-:W-:Y:S01]  /*0d60*/  NOP ;  /* 0x0000000000007918 */ /* 0x004fe20000000000 */
.L_x_15:
[----:B------:R-:W2:Y:S01]  /*0d70*/  SHFL.IDX PT, R0, R69, RZ, 0x1f ;  /* 0x00001fff45007589 */ /* 0x000ea200000e0000 */
[----:B------:R-:W-:Y:S01]  /*0d80*/  UP2UR UR4, UPR, URZ, 0x1 ;  /* 0x00000001ff047883 */ /* 0x000fe20008000000 */
[----:B------:R-:W-:Y:S01]  /*0d90*/  ISETP.NE.AND P2, PT, R3, 0x2, PT ;  /* 0x000000020300780c */ /* 0x000fe20003f45270 */
[----:B------:R-:W-:Y:S01]  /*0da0*/  UISETP.NE.AND UP0, UPT, UR57, URZ, UPT ;  /* 0x000000ff3900728c */ /* 0x000fe2000bf05270 */
[----:B------:R-:W-:-:S03]  /*0db0*/  NOP ;  /* 0x0000000000007918 */ /* 0x000fc60000000000 */
[----:B------:R-:W-:Y:S02]  /*0dc0*/  USEL UR48, URZ, 0x2, !UP0 ;  /* 0x00000002ff307887 */ /* 0x000fe4000c000000 */
[----:B------:R-:W-:Y:S02]  /*0dd0*/  UISETP.NE.AND UP0, UPT, UR4, URZ, UPT ;  /* 0x000000ff0400728c */ /* 0x000fe4000bf05270 */
[----:B------:R-:W-:Y:S01]  /*0de0*/  USEL UR48, UR48, 0x1, !UP5 ;  /* 0x0000000130307887 */ /* 0x000fe2000e800000 */
        /* <DEDUP_REMOVED lines=18> */
.L_x_16:
[----:B------:R-:W-:Y:S01]  /*0f10*/  NOP ;  /* 0x0000000000007918 */ /* 0x000fe20000000000 */
[----:B------:R-:W-:Y:S05]  /*0f20*/  @!P2 BRA `(.L_x_17) ;  /* 0x000000000024a947 */ /* 0x000fea0003800000 */
[----:B------:R-:W-:Y:S01]  /*0f30*/  ISETP.NE.AND P1, PT, R3, RZ, PT ;  /* 0x000000ff0300720c */ /* 0x000fe20003f25270 */
[----:B------:R-:W-:Y:S02]  /*0f40*/  UP2UR UR4, UPR, URZ, 0x1 ;  /* 0x00000001ff047883 */ /* 0x000fe40008000000 */
[----:B------:R-:W-:Y:S01]  /*0f50*/  UPLOP3.LUT UP0, UPT, UPT, UPT, UPT, 0x80, 0x8 ;  /* 0x000000000008789c */ /* 0x000fe20003f0f070 */
[----:B-1----:R-:W-:-:S03]  /*0f60*/  UMOV UR7, URZ ;  /* 0x000000ff00077c82 */ /* 0x002fc60008000000 */
[----:B------:R-:W-:Y:S02]  /*0f70*/  UP2UR UR37, UPR, URZ, 0x1 ;  /* 0x00000001ff257883 */ /* 0x000fe40008000000 */
[----:B------:R-:W-:-:S04]  /*0f80*/  UISETP.NE.AND UP0, UPT, UR4, URZ, UPT ;  /* 0x000000ff0400728c */ /* 0x000fc8000bf05270 */
[----:B------:R-:W-:Y:S07]  /*0f90*/  @P1 BRA `(.L_x_18) ;  /* 0x00000000001c1947 */ /* 0x000fee0003800000 */
[----:B------:R-:W-:Y:S01]  /*0fa0*/  UMOV UR7, 0x1 ;  /* 0x0000000100077882 */ /* 0x000fe20000000000 */
[----:B------:R-:W-:Y:S05]  /*0fb0*/  BRA `(.L_x_18) ;  /* 0x0000000000147947 */ /* 0x000fea0003800000 */
.L_x_17:
[----:B------:R-:W-:Y:S02]  /*0fc0*/  UP2UR UR4, UPR, URZ, 0x1 ;  /* 0x00000001ff047883 */ /* 0x000fe40008000000 */
[----:B------:R-:W-:Y:S01]  /*0fd0*/  UPLOP3.LUT UP0, UPT, UPT, UPT, UPT, 0x40, 0x4 ;  /* 0x000000000004789c */ /* 0x000fe20003f0e870 */
[----:B-1----:R-:W-:-:S03]  /*0fe0*/  UMOV UR7, 0x2 ;  /* 0x0000000200077882 */ /* 0x002fc60000000000 */
[----:B------:R-:W-:Y:S02]  /*0ff0*/  UP2UR UR37, UPR, URZ, 0x1 ;  /* 0x00000001ff257883 */ /* 0x000fe40008000000 */
[----:B------:R-:W-:Y:S02]  /*1000*/  UISETP.NE.AND UP0, UPT, UR4, URZ, UPT ;  /* 0x000000ff0400728c */ /* 0x000fe4000bf05270 */
.L_x_18:
[----:B------:R-:W1:Y:S02]  /*1010*/  SHFL.IDX PT, R0, R69, RZ, 0x1f ;  /* 0x00001fff45007589 */ /* 0x000e6400000e0000 */
[----:B-1----:R-:W-:-:S13]  /*1020*/  ISETP.NE.AND P1, PT, R0, RZ, PT ;  /* 0x000000ff0000720c */ /* 0x002fda0003f25270 */
[----:B------:R-:W-:Y:S05]  /*1030*/  @P1 BRA `(.L_x_19) ;  /* 0x0000000000301947 */ /* 0x000fea0003800000 */
[----:B------:R-:W1:Y:S01]  /*1040*/  S2UR UR5, SR_CgaCtaId ;  /* 0x00000000000579c3 */ /* 0x000e620000008800 */
[----:B------:R-:W-:Y:S01]  /*1050*/  UMOV UR6, 0x400 ;  /* 0x0000040000067882 */ /* 0x000fe20000000000 */
[----:B------:R-:W-:Y:S01]  /*1060*/  UMOV UR4, 0x80 ;  /* 0x0000008000047882 */ /* 0x000fe20000000000 */
[----:B------:R-:W-:Y:S01]  /*1070*/  ELECT P1, URZ, PT ;  /* 0x0000000000ff782f */ /* 0x000fe20003820000 */
[----:B------:R-:W-:-:S04]  /*1080*/  UIADD3 UR8, UPT, UPT, -UR4, 0x100000, URZ ;  /* 0x0010000004087890 */ /* 0x000fc8000fffe1ff */
[----:B------:R-:W-:Y:S02]  /*1090*/  USHF.L.U32 UR9, UR8, 0xb, URZ ;  /* 0x0000000b08097899 */ /* 0x000fe400080006ff */
[----:B------:R-:W-:Y:S02]  /*10a0*/  USHF.L.U32 UR8, UR8, 0x1, URZ ;  /* 0x0000000108087899 */ /* 0x000fe400080006ff */
[----:B-1----:R-:W-:Y:S01]  /*10b0*/  ULEA UR5, UR5, UR6, 0x18 ;  /* 0x0000000605057291 */ /* 0x002fe2000f8ec0ff */
[----:B------:R-:W1:Y:S11]  /*10c0*/  FENCE.VIEW.ASYNC.S ;  /* 0x00000000000073c6 */ /* 0x000e760000000000 */
[----:B-1----:R1:W2:Y:S01]  /*10d0*/  SYNCS.EXCH.64 URZ, [UR5+0x1c070], UR8 ;  /* 0x01c0700805ff75b2 */ /* 0x0022a20008000100 */
[----:B------:R1:W1:Y:S01]  /*10e0*/  SYNCS.EXCH.64 URZ, [UR5+0x1c078], UR8 ;  /* 0x01c0780805ff75b2 */ /* 0x0002620008000100 */
[----:B------:R-:W-:Y:S01]  /*10f0*/  NOP ;  /* 0x0000000000007918 */ /* 0x000fe20000000000 */
.L_x_19:
[----:B------:R-:W-:Y:S01]  /*1100*/  NOP ;  /* 0x0000000000007918 */ /* 0x000fe20000000000 */
[----:B------:R-:W-:Y:S05]  /*1110*/  @!P2 BRA `(.L_x_20) ;  /* 0x000000000024a947 */ /* 0x000fea0003800000 */
[----:B------:R-:W-:Y:S01]  /*1120*/  ISETP.NE.AND P1, PT, R3, 0x1, PT ;  /* 0x000000010300780c */ /* 0x000fe20003f25270 */
[----:B------:R-:W-:Y:S02]  /*1130*/  UP2UR UR4, UPR, URZ, 0x1 ;  /* 0x00000001ff047883 */ /* 0x000fe40008000000 */
[----:B------:R-:W-:Y:S01]  /*1140*/  UPLOP3.LUT UP0, UPT, UPT, UPT, UPT, 0x80, 0x8 ;  /* 0x000000000008789c */ /* 0x000fe20003f0f070 */
[----:B------:R-:W-:-:S03]  /*1150*/  UMOV UR6, URZ ;  /* 0x000000ff00067c82 */ /* 0x000fc60008000000 */
[----:B------:R-:W-:Y:S02]  /*1160*/  UP2UR UR36, UPR, URZ, 0x1 ;  /* 0x00000001ff247883 */ /* 0x000fe40008000000 */
[----:B------:R-:W-:-:S04]  /*1170*/  UISETP.NE.AND UP0, UPT, UR4, URZ, UPT ;  /* 0x000000ff0400728c */ /* 0x000fc8000bf05270 */
[----:B------:R-:W-:Y:S07]  /*1180*/  @P1 BRA `(.L_x_21) ;  /* 0x00000000001c1947 */ /* 0x000fee0003800000 */
[----:B------:R-:W-:Y:S01]  /*1190*/  UMOV UR6, 0x1 ;  /* 0x0000000100067882 */ /* 0x000fe20000000000 */
[----:B------:R-:W-:Y:S05]  /*11a0*/  BRA `(.L_x_21) ;  /* 0x0000000000147947 */ /* 0x000fea0003800000 */
.L_x_20:
[----:B------:R-:W-:Y:S02]  /*11b0*/  UP2UR UR4, UPR, URZ, 0x1 ;  /* 0x00000001ff047883 */ /* 0x000fe40008000000 */
[----:B------:R-:W-:Y:S01]  /*11c0*/  UPLOP3.LUT UP0, UPT, UPT, UPT, UPT, 0x40, 0x4 ;  /* 0x000000000004789c */ /* 0x000fe20003f0e870 */
[----:B------:R-:W-:-:S03]  /*11d0*/  UMOV UR6, 0x2 ;  /* 0x0000000200067882 */ /* 0x000fc60000000000 */
[----:B------:R-:W-:Y:S02]  /*11e0*/  UP2UR UR36, UPR, URZ, 0x1 ;  /* 0x00000001ff247883 */ /* 0x000fe40008000000 */
[----:B------:R-:W-:Y:S02]  /*11f0*/  UISETP.NE.AND UP0, UPT, UR4, URZ, UPT ;  /* 0x000000ff0400728c */ /* 0x000fe4000bf05270 */
.L_x_21:
[----:B------:R-:W3:Y:S02]  /*1200*/  SHFL.IDX PT, R0, R69, RZ, 0x1f ;  /* 0x00001fff45007589 */ /* 0x000ee400000e0000 */
[----:B---3--:R-:W-:-:S13]  /*1210*/  ISETP.NE.AND P1, PT, R0, RZ, PT ;  /* 0x000000ff0000720c */ /* 0x008fda0003f25270 */
[----:B------:R-:W-:Y:S05]  /*1220*/  @P1 BRA `(.L_x_22) ;  /* 0x0000000000301947 */ /* 0x000fea0003800000 */
[----:B-1----:R-:W1:Y:S01]  /*1230*/  S2UR UR5, SR_CgaCtaId ;  /* 0x00000000000579c3 */ /* 0x002e620000008800 */
        /* <DEDUP_REMOVED lines=9> */
[----:B------:R3:W1:Y:S02]  /*12d0*/  SYNCS.EXCH.64 URZ, [UR5+0x1c088], UR8 ;  /* 0x01c0880805ff75b2 */ /* 0x0006640008000100 */
[----:B---3--:R-:W-:Y:S01]  /*12e0*/  NOP ;  /* 0x0000000000007918 */ /* 0x008fe20000000000 */
.L_x_22:
[----:B------:R-:W3:Y:S01]  /*12f0*/  SHFL.IDX PT, R0, R69, RZ, 0x1f ;  /* 0x00001fff45007589 */ /* 0x000ee200000e0000 */
[----:B------:R-:W-:Y:S01]  /*1300*/  NOP ;  /* 0x0000000000007918 */ /* 0x000fe20000000000 */
[----:B---3--:R-:W-:-:S13]  /*1310*/  ISETP.NE.AND P1, PT, R0, RZ, PT ;  /* 0x000000ff0000720c */ /* 0x008fda0003f25270 */
        /* <DEDUP_REMOVED lines=15> */
[----:B------:R3:W1:Y:S01]  /*1410*/  SYNCS.EXCH.64 URZ, [UR8+0x1c0a0], UR4 ;  /* 0x01c0a00408ff75b2 */ /* 0x0006620008000100 */
[----:B------:R3:W1:Y:S01]  /*1420*/  SYNCS.EXCH.64 URZ, [UR8+0x1c098], UR10 ;  /* 0x01c0980a08ff75b2 */ /* 0x0006620008000100 */
[----:B------:R3:W1:Y:S02]  /*1430*/  SYNCS.EXCH.64 URZ, [UR8+0x1c0a8], UR4 ;  /* 0x01c0a80408ff75b2 */ /* 0x0006640008000100 */
[----:B---3--:R-:W-:Y:S01]  /*1440*/  NOP ;  /* 0x0000000000007918 */ /* 0x008fe20000000000 */
.L_x_23:
        /* <DEDUP_REMOVED lines=22> */
.L_x_24:
[----:B------:R-:W3:Y:S01]  /*15b0*/  SHFL.IDX PT, R0, R69, RZ, 0x1f ;  /* 0x00001fff45007589 */ /* 0x000ee200000e0000 */
[----:B------:R-:W-:Y:S01]  /*15c0*/  NOP ;  /* 0x0000000000007918 */ /* 0x000fe20000000000 */
        /* <DEDUP_REMOVED lines=14> */
.L_x_25:
[----:B------:R-:W-:Y:S01]  /*16b0*/  ISETP.GT.AND P1, PT, R3, 0x3, PT ;  /* 0x000000030300780c */ /* 0x000fe20003f24270 */
[----:B------:R-:W-:Y:S01]  /*16c0*/  NOP ;  /* 0x0000000000007918 */ /* 0x000fe20000000000 */
[----:B------:R-:W-:Y:S01]  /*16d0*/  USEL UR56, URZ, 0x1, UP4 ;  /* 0x00000001ff387887 */ /* 0x000fe2000a000000 */
[----:B-12-45:R-:W-:Y:S10]  /*16e0*/  BAR.SYNC.DEFER_BLOCKING 0x0 ;  /* 0x0000000000007b1d */ /* 0x036ff40000010000 */
[----:B------:R-:W-:Y:S05]  /*16f0*/  @P1 BRA `(.L_x_26) ;  /* 0x0000012800901947 */ /* 0x000fea0003800000 */
[----:B------:R-:W-:Y:S01]  /*1700*/  ISETP.GE.U32.AND P0, PT, R3, 0x2, PT ;  /* 0x000000020300780c */ /* 0x000fe20003f06070 */
[----:B------:R-:W-:-:S04]  /*1710*/  USEL UR47, URZ, 0x2, !UP4 ;  /* 0x00000002ff2f7887 */ /* 0x000fc8000e000000 */
[----:B------:R-:W-:-:S08]  /*1720*/  USEL UR47, UR47, 0x1, !UP5 ;  /* 0x000000012f2f7887 */ /* 0x000fd0000e800000 */
[----:B------:R-:W-:Y:S05]  /*1730*/  @!P0 BRA `(.L_x_27) ;  /* 0x00000100001c8947 */ /* 0x000fea0003800000 */
[----:B------:R-:W-:Y:S05]  /*1740*/  @!P2 BRA `(.L_x_28) ;  /* 0x000000280054a947 */ /* 0x000fea0003800000 */
[----:B------:R-:W-:-:S08]  /*1750*/  NOP ;  /* 0x0000000000007918 */ /* 0x000fd00000000000 */
[----:B------:R-:W1:-:S00]  /*1760*/  USETMAXREG.DEALLOC.CTAPOOL 0x20 ;  /* 0x00000020000079c8 */ /* 0x000e4000080e0500 */
[----:B------:R-:W2:Y:S08]  /*1770*/  S2UR UR4, SR_CTAID.X ;  /* 0x00000000000479c3 */ /* 0x000eb00000002500 */
[----:B-1----:R-:W1:Y:S01]  /*1780*/  LDC R0, c[0x0][0x380] ;  /* 0x0000e000ff007b82 */ /* 0x002e620000000800 */
[----:B--2---:R-:W-:-:S06]  /*1790*/  USHF.L.U32 UR4, UR4, 0x8, URZ ;  /* 0x0000000804047899 */ /* 0x004fcc00080006ff */
[----:B-1----:R-:W-:-:S13]  /*17a0*/  ISETP.LE.U32.AND P0, PT, R0, UR4, PT ;  /* 0x0000000400007c0c */ /* 0x002fda000bf03070 */
[----:B------:R-:W-:Y:S05]  /*17b0*/  @P0 EXIT ;  /* 0x000000000000094d */ /* 0x000fea0003800000 */
[----:B------:R-:W1:Y:S01]  /*17c0*/  S2UR UR8, SR_CgaCtaId ;  /* 0x00000000000879c3 */ /* 0x000e620000008800 */
[----:B------:R-:W-:Y:S01]  /*17d0*/  UMOV UR5, 0x40 ;  /* 0x0000004000057882 */ /* 0x000fe20000000000 */
[----:B------:R-:W-:Y:S01]  /*17e0*/  NOP ;  /* 0x0000000000007918 */ /* 0x000fe20000000000 */
[----:B------:R-:W-:Y:S01]  /*17f0*/  UMOV UR4, 0x400 ;  /* 0x0000040000047882 */ /* 0x000fe20000000000 */
[----:B-1----:R-:W-:Y:S02]  /*1800*/  ULEA UR5, UR8, UR5, 0x18 ;  /* 0x0000000508057291 */ /* 0x002fe4000f8ec0ff */
[----:B------:R-:W-:-:S07]  /*1810*/  ULEA UR8, UR8, UR4, 0x18 ;  /* 0x0000000408087291 */ /* 0x000fce000f8ec0ff */
[----:B------:R-:W1:Y:S02]  /*1820*/  LDS.U8 R0, [UR5+0x1c] ;  /* 0x00001c05ff007984 */ /* 0x000e640008000000 */
[----:B-1----:R-:W-:-:S13]  /*1830*/  ISETP.NE.AND P0, PT, R0, RZ, PT ;  /* 0x000000ff0000720c */ /* 0x002fda0003f05270 */
[----:B------:R-:W-:Y:S05]  /*1840*/  @P0 BRA `(.L_x_29) ;  /* 0x0000000000580947 */ /* 0x000fea0003800000 */
[----:B------:R-:W-:-:S13]  /*1850*/  ELECT P0, URZ, PT ;  /* 0x0000000000ff782f */ /* 0x000fda0003800000 */
[----:B------:R-:W-:Y:S05]  /*1860*/  @!P0 BRA `(.L_x_30) ;  /* 0x0000000000608947 */ /* 0x000fea0003800000 */
[----:B------:R-:W-:-:S05]  /*1870*/  UMOV UR4, 0x10 ;  /* 0x0000001000047882 */ /* 0x000fca0000000000 */
[----:B------:R-:W-:Y:S04]  /*1880*/  DEPBAR.LE SB1, 0x36 ;  /* 0x00009d800000791a */ /* 0x000fe80000000000 */
[----:B------:R-:W1:Y:S02]  /*1890*/  UTCATOMSWS.FIND_AND_SET.ALIGN UP0, UR4, UR4 ;  /* 0x00000004000475e3 */ /* 0x000e640008000800 */
[----:B-1----:R-:W-:Y:S01]  /*18a0*/  MOV R3, UR4 ;  /* 0x0000000400037c02 */ /* 0x002fe20008000f00 */
[----:B------:R-:W-:Y:S06]  /*18b0*/  BRA.U UP0, `(.L_x_31) ;  /* 0x0000000100187547 */ /* 0x000fec000b800000 */
.L_x_32:
[----:B------:R-:W-:Y:S05]  /*18c0*/  NANOSLEEP 0x64 ;  /* 0x000000640000795d */ /* 0x000fea0003800000 */
[----:B------:R-:W-:-:S05]  /*18d0*/  UMOV UR4, 0x10 ;  /* 0x0000001000047882 */ /* 0x000fca0000000000 */
[----:B------:R-:W-:Y:S04]  /*18e0*/  DEPBAR.LE SB1, 0x36 ;  /* 0x00009d800000791a */ /* 0x000fe80000000000 */
[----:B------:R-:W1:Y:S02]  /*18f0*/  UTCATOMSWS.FIND_AND_SET.ALIGN UP0, UR4, UR4 ;  /* 0x00000004000475e3 */ /* 0x000e640008000800 */
[----:B-1----:R-:W-:Y:S01]  /*1900*/  MOV R3, UR4 ;  /* 0x0000000400037c02 */ /* 0x002fe20008000f00 */
[----:B------:R-:W-:Y:S05]  /*1910*/  BRA.U !UP0, `(.L_x_32) ;  /* 0xfffffffd08e87547 */ /* 0x000fea000b83ffff */
.L_x_31:
[----:B------:R-:W-:-:S05]  /*1920*/  IMAD.MOV.U32 R0, RZ, RZ, 0xffff ;  /* 0x0000ffffff007424 */ /* 0x000fca00078e00ff */
[----:B------:R-:W-:Y:S01]  /*1930*/  SHF.L.U32 R2, R0, R3, RZ ;  /* 0x0000000300027219 */ /* 0x000fe200000006ff */
[----:B------:R-:W-:-:S04]  /*1940*/  HFMA2 R0, -RZ, RZ, 0, 5.9604644775390625e-08 ;  /* 0x00000001ff007431 */ /* 0x000fc800000001ff */
[----:B------:R1:W-:Y:S01]  /*1950*/  ATOMS.OR RZ, [UR5+0x14], R2 ;  /* 0x00001402ffff798c */ /* 0x0003e2000b000005 */
[----:B------:R-:W-:Y:S01]  /*1960*/  SHF.L.U32 R0, R0, R3, RZ ;  /* 0x0000000300007219 */ /* 0x000fe200000006ff */
[----:B------:R-:W-:-:S04]  /*1970*/  IMAD.SHL.U32 R3, R3, 0x20, RZ ;  /* 0x0000002003037824 */ /* 0x000fc800078e00ff */
[----:B------:R1:W-:Y:S04]  /*1980*/  ATOMS.OR RZ, [UR5+0x18], R0 ;  /* 0x00001800ffff798c */ /* 0x0003e8000b000005 */
[----:B------:R1:W-:Y:S01]  /*1990*/  STS [UR8+0x1c0e0], R3 ;  /* 0x01c0e003ff007988 */ /* 0x0003e20008000808 */
[----:B------:R-:W-:Y:S05]  /*19a0*/  BRA `(.L_x_30) ;  /* 0x0000000000107947 */ /* 0x000fea0003800000 */
.L_x_29:
[----:B------:R-:W-:Y:S02]  /*19b0*/  MOV R0, 0xffffffff ;  /* 0xffffffff00007802 */ /* 0x000fe40000000f00 */
[----:B------:R-:W-:-:S03]  /*19c0*/  MOV R2, 0x19f0 ;  /* 0x000019f000027802 */ /* 0x000fc60000000f00 */
[----:B------:R1:W-:Y:S04]  /*19d0*/  STS [UR8+0x1c0e0], R0 ;  /* 0x01c0e000ff007988 */ /* 0x0003e80008000808 */
[----:B-1----:R-:W-:Y:S05]  /*19e0*/  CALL.REL.NOINC `($__internal_1_$__cuda_sm10x_tcgen05_guardrail_trap_phase_invalid_during_alloc) ;  /* 0x0000018000707944 */ /* 0x002fea0003c00000 */
.L_x_30:
[----:B------:R-:W-:Y:S05]  /*19f0*/  WARPSYNC.ALL ;  /* 0x0000000000007948 */ /* 0x000fea0003800000 */
[----:B------:R-:W2:Y:S02]  /*1a00*/  LDCU UR5, c[0x0][0x384] ;  /* 0x00007080ff0577ac */ /* 0x000ea40008000800 */
[----:B--2---:R-:W-:Y:S01]  /*1a10*/  ISETP.NE.AND P0, PT, RZ, UR5, PT ;  /* 0x00000005ff007c0c */ /* 0x004fe2000bf05270 */
[----:B------:R-:W-:-:S12]  /*1a20*/  NOP ;  /* 0x0000000000007918 */ /* 0x000fd80000000000 */
[----:B------:R-:W-:Y:S05]  /*1a30*/  @!P0 EXIT ;  /* 0x000000000000894d */ /* 0x000fea0003800000 */
[----:B------:R-:W-:Y:S01]  /*1a40*/  UIADD3 UR4, UPT, UPT, UR8, 0x10000, URZ ;  /* 0x0001000008047890 */ /* 0x000fe2000fffe0ff */
[----:B------:R-:W-:Y:S01]  /*1a50*/  BSSY.RECONVERGENT B0, `(.L_x_33) ;  /* 0x000000c000007945 */ /* 0x000fe20003800200 */
[----:B------:R-:W-:Y:S02]  /*1a60*/  USHF.R.U32.HI UR20, URZ, 0x4, UR8 ;  /* 0x00000004ff147899 */ /* 0x000fe40008011608 */
[----:B------:R-:W-:Y:S02]  /*1a70*/  USHF.R.U32.HI UR4, URZ, 0x4, UR4 ;  /* 0x00000004ff047899 */ /* 0x000fe40008011604 */
[----:B------:R-:W-:Y:S02]  /*1a80*/  ULOP3.LUT UR20, UR20, 0x3fff, URZ, 0xc0, !UPT ;  /* 0x00003fff14147892 */ /* 0x000fe4000f8ec0ff */
[----:B------:R-:W-:Y:S02]  /*1a90*/  ULOP3.LUT UR4, UR4, 0x3fff, URZ, 0xc0, !UPT ;  /* 0x00003fff04047892 */ /* 0x000fe4000f8ec0ff */
[----:B------:R-:W-:-:S02]  /*1aa0*/  ULOP3.LUT UR20, UR20, 0x10000, URZ, 0xfc, !UPT ;  /* 0x0001000014147892 */ /* 0x000fc4000f8efcff */
[----:B------:R-:W-:Y:S02]  /*1ab0*/  ULOP3.LUT UR6, UR4, 0x10000, URZ, 0xfc, !UPT ;  /* 0x0001000004067892 */ /* 0x000fe4000f8efcff */
[----:B------:R-:W-:Y:S01]  /*1ac0*/  ULOP3.LUT UR4, UR4, 0x2000000, URZ, 0xfc, !UPT ;  /* 0x0200000004047892 */ /* 0x000fe2000f8efcff */
[----:B------:R-:W-:Y:S01]  /*1ad0*/  UMOV UR21, 0x40004040 ;  /* 0x4000404000157882 */ /* 0x000fe20000000000 */
[----:B------:R-:W-:Y:S01]  /*1ae0*/  UMOV UR7, 0x40004040 ;  /* 0x4000404000077882 */ /* 0x000fe20000000000 */
[----:B------:R-:W-:Y:S06]  /*1af0*/  @!P4 BRA `(.L_x_34) ;  /* 0x000000000004c947 */ /* 0x000fec0003800000 */
[----:B------:R-:W-:Y:S05]  /*1b00*/  BPT.TRAP 0x1 ;  /* 0x000000040000795c */ /* 0x000fea0000300000 */
.L_x_34:
[----:B------:R-:W-:Y:S05]  /*1b10*/  BSYNC.RECONVERGENT B0 ;  /* 0x0000000000007941 */ /* 0x000fea0003800200 */
.L_x_33:
[----:B-1----:R-:W-:-:S04]  /*1b20*/  SHF.L.U32 R3, RZ, 0x1f, RZ ;  /* 0x0000001fff037819 */ /* 0x002fc800000006ff */
[----:B------:R-:W1:Y:S02]  /*1b30*/  SYNCS.PHASECHK.TRANS64.TRYWAIT P0, [UR8+0x1c000], R3 ;  /* 0x01c00003ff0075a7 */ /* 0x000e640008001108 */
[----:B-1----:R-:W-:Y:S05]  /*1b40*/  @!P0 BRA `(.L_x_35) ;  /* 0x0000016c00348947 */ /* 0x002fea0003800000 */
.L_x_373:
[----:B------:R-:W-:Y:S05]  /*1b50*/  BRA.U !UP1, `(.L_x_36) ;  /* 0x0000000109047547 */ /* 0x000fea000b800000 */
[----:B------:R-:W-:Y:S05]  /*1b60*/  BPT.TRAP 0x1 ;  /* 0x000000040000795c */ /* 0x000fea0000300000 */
.L_x_36:
[----:B------:R-:W2:Y:S01]  /*1b70*/  SYNCS.PHASECHK.TRANS64.TRYWAIT P0, [UR8+0x1c020], R3 ;  /* 0x01c02003ff0075a7 */ /* 0x000ea20008001108 */
[----:B------:R-:W-:Y:S01]  /*1b80*/  ULOP3.LUT UR48, UR48, 0x1, URZ, 0xc0, !UPT ;  /* 0x0000000130307892 */ /* 0x000fe2000f8ec0ff */
[----:B--2---:R-:W-:Y:S11]  /*1b90*/  @!P0 BRA `(.L_x_37) ;  /* 0x0000016c00388947 */ /* 0x004ff60003800000 */
.L_x_375:
[----:B------:R-:W-:-:S09]  /*1ba0*/  UISETP.NE.U32.AND UP0, UPT, UR48, 0x1, UPT ;  /* 0x000000013000788c */ /* 0x000fd2000bf05070 */
[----:B------:R-:W-:Y:S05]  /*1bb0*/  BRA.U !UP0, `(.L_x_38) ;  /* 0x0000000108047547 */ /* 0x000fea000b800000 */
[----:B------:R-:W-:Y:S05]  /*1bc0*/  BPT.TRAP 0x1 ;  /* 0x000000040000795c */ /* 0x000fea0000300000 */
.L_x_38:
[----:B------:R-:W-:-:S05]  /*1bd0*/  HFMA2 R2, -RZ, RZ, 0, 5.9604644775390625e-08 ;  /* 0x00000001ff027431 */ /* 0x000fca00000001ff */
[----:B------:R-:W-:-:S04]  /*1be0*/  SHF.L.U32 R2, R2, 0x1f, RZ ;  /* 0x0000001f02027819 */ /* 0x000fc800000006ff */
[----:B------:R-:W2:Y:S02]  /*1bf0*/  SYNCS.PHASECHK.TRANS64.TRYWAIT P0, [UR8+0x1c058], R2 ;  /* 0x01c05802ff0075a7 */ /* 0x000ea40008001108 */
[----:B--2---:R-:W-:Y:S05]  /*1c00*/  @!P0 BRA `(.L_x_39) ;  /* 0x0000016c00348947 */ /* 0x004fea0003800000 */
.L_x_377:
[----:B-1----:R-:W-:Y:S01]  /*1c10*/  IMAD.MOV.U32 R0, RZ, RZ, RZ ;  /* 0x000000ffff007224 */ /* 0x002fe200078e00ff */
[----:B------:R-:W-:Y:S02]  /*1c20*/  UIADD3 UR50, UPT, UPT, UR6, 0x2, URZ ;  /* 0x0000000206327890 */ /* 0x000fe4000fffe0ff */
[----:B------:R-:W-:Y:S02]  /*1c30*/  UIADD3 UR66, UPT, UPT, UR20, 0x2, URZ ;  /* 0x0000000214427890 */ /* 0x000fe4000fffe0ff */
[C---:B------:R-:W-:Y:S01]  /*1c40*/  R2UR UR16, R0.reuse ;  /* 0x00000000001072ca */ /* 0x040fe200000e0000 */
[----:B------:R-:W-:Y:S01]  /*1c50*/  UIADD3 UR42, UPT, UPT, UR6, 0x4, URZ ;  /* 0x00000004062a7890 */ /* 0x000fe2000fffe0ff */
        /* <DEDUP_REMOVED lines=12> */
[----:B------:R-:W-:Y:S01]  /*1d20*/  R2UR UR9, R0 ;  /* 0x00000000000972ca */ /* 0x000fe200000e0000 */
[----:B------:R-:W-:-:S02]  /*1d30*/  UIADD3 UR58, UPT, UPT, UR20, 0x402, URZ ;  /* 0x00000402143a7890 */ /* 0x000fc4000fffe0ff */
[----:B------:R-:W-:Y:S02]  /*1d40*/  UIADD3 UR26, UPT, UPT, UR6, 0x204, URZ ;  /* 0x00000204061a7890 */ /* 0x000fe4000fffe0ff */
[----:B------:R-:W-:Y:S02]  /*1d50*/  UIADD3 UR56, UPT, UPT, UR20, 0x404, URZ ;  /* 0x0000040414387890 */ /* 0x000fe4000fffe0ff */
[----:B------:R-:W-:Y:S01]  /*1d60*/  UIADD3 UR22, UPT, UPT, UR6, 0x206, URZ ;  /* 0x0000020606167890 */ /* 0x000fe2000fffe0ff */
[----:B------:R-:W-:Y:S01]  /*1d70*/  UMOV UR52, 0x0 ;  /* 0x0000000000347882 */ /* 0x000fe20000000000 */
[----:B------:R-:W-:Y:S01]  /*1d80*/  UMOV UR53, 0x8100490 ;  /* 0x0810049000357882 */ /* 0x000fe20000000000 */
[----:B------:R-:W-:Y:S01]  /*1d90*/  UIADD3 UR54, UPT, UPT, UR20, 0x406, URZ ;  /* 0x0000040614367890 */ /* 0x000fe2000fffe0ff */
[----:B------:R1:W-:Y:S01]  /*1da0*/  UTCHMMA gdesc[UR20], gdesc[UR6], tmem[UR16], tmem[UR52], idesc[UR53], !UPT ;  /* 0x00ff3406140075ea */ /* 0x0003e2000f800010 */
[----:B------:R-:W-:Y:S01]  /*1db0*/  UMOV UR44, 0x0 ;  /* 0x00000000002c7882 */ /* 0x000fe20000000000 */
        /* <DEDUP_REMOVED lines=11> */
[----:B------:R1:W-:Y:S01]  /*1e70*/  UTCHMMA gdesc[UR66], gdesc[UR50], tmem[UR15], tmem[UR44], idesc[UR45], UPT ;  /* 0x00ff2c32420075ea */ /* 0x0003e2000b80000f */
        /* <DEDUP_REMOVED lines=20> */
[----:B------:R1:W-:Y:S01]  /*1fc0*/  UTCHMMA gdesc[UR56], gdesc[UR26], tmem[UR10], tmem[UR24], idesc[UR25], UPT ;  /* 0x00ff181a380075ea */ /* 0x0003e2000b80000a */
[----:B------:R1:W-:Y:S01]  /*1fd0*/  UTCHMMA gdesc[UR54], gdesc[UR22], tmem[UR9], tmem[UR18], idesc[UR19], UPT ;  /* 0x00ff1216360075ea */ /* 0x0003e2000b800009 */
[----:B------:R-:W-:-:S09]  /*1fe0*/  UISETP.NE.AND UP4, UPT, UR48, URZ, UPT ;  /* 0x000000ff3000728c */ /* 0x000fd2000bf85270 */
[----:B------:R-:W-:Y:S05]  /*1ff0*/  BRA.U UP4, `(.L_x_40) ;  /* 0x0000000104047547 */ /* 0x000fea000b800000 */
[----:B-1----:R-:W-:Y:S05]  /*2000*/  BPT.TRAP 0x1 ;  /* 0x000000040000795c */ /* 0x002fea0000300000 */
.L_x_40:
[----:B-1----:R-:W-:Y:S01]  /*2010*/  UIADD3 UR9, UPT, UPT, UR8, 0x1c050, URZ ;  /* 0x0001c05008097890 */ /* 0x002fe2000fffe0ff */
[----:B------:R-:W-:Y:S08]  /*2020*/  BSSY.RECONVERGENT B0, `(.L_x_41) ;  /* 0x0000004000007945 */ /* 0x000ff00003800200 */
[----:B------:R1:W-:Y:S01]  /*2030*/  UTCBAR [UR9], URZ ;  /* 0x000000ff090073e9 */ /* 0x0003e200080000ff */
[----:B------:R-:W-:Y:S05]  /*2040*/  @!P4 BRA `(.L_x_42) ;  /* 0x000000000004c947 */ /* 0x000fea0003800000 */
[----:B-1----:R-:W-:Y:S05]  /*2050*/  BPT.TRAP 0x1 ;  /* 0x000000040000795c */ /* 0x002fea0000300000 */
.L_x_42:
[----:B-1----:R-:W-:Y:S05]  /*2060*/  BSYNC.RECONVERGENT B0 ;  /* 0x0000000000007941 */ /* 0x002fea0003800200 */
.L_x_41:
[----:B------:R-:W1:Y:S01]  /*2070*/  SYNCS.PHASECHK.TRANS64.TRYWAIT P0, [UR8+0x1c008], R3 ;  /* 0x01c00803ff0075a7 */ /* 0x000e620008001108 */
[----:B------:R-:W-:Y:S01]  /*2080*/  ULOP3.LUT UR47, UR47, 0x1, URZ, 0xc0, !UPT ;  /* 0x000000012f2f7892 */ /* 0x000fe2000f8ec0ff */
[----:B-1----:R-:W-:Y:S11]  /*2090*/  @!P0 BRA `(.L_x_43) ;  /* 0x0000016800288947 */ /* 0x002ff60003800000 */
.L_x_379:
[----:B------:R-:W-:-:S09]  /*20a0*/  UISETP.NE.U32.AND UP0, UPT, UR47, 0x1, UPT ;  /* 0x000000012f00788c */ /* 0x000fd2000bf05070 */
[----:B------:R-:W-:Y:S05]  /*20b0*/  BRA.U !UP0, `(.L_x_44) ;  /* 0x0000000108047547 */ /* 0x000fea000b800000 */
[----:B------:R-:W-:Y:S05]  /*20c0*/  BPT.TRAP 0x1 ;  /* 0x000000040000795c */ /* 0x000fea0000300000 */
.L_x_44:
[----:B------:R-:W3:Y:S02]  /*20d0*/  SYNCS.PHASECHK.TRANS64.TRYWAIT P0, [UR8+0x1c068], R2 ;  /* 0x01c06802ff0075a7 */ /* 0x000ee40008001108 */
[----:B---3--:R-:W-:Y:S05]  /*20e0*/  @!P0 BRA `(.L_x_45) ;  /* 0x00000168002c8947 */ /* 0x008fea0003800000 */
.L_x_381:
[----:B-1----:R-:W-:Y:S01]  /*20f0*/  IMAD.MOV.U32 R0, RZ, RZ, 0x80 ;  /* 0x00000080ff007424 */ /* 0x002fe200078e00ff */
        /* <DEDUP_REMOVED lines=13> */
[----:B------:R-:W-:Y:S01]  /*21d0*/  UMOV UR52, 0x0 ;  /* 0x0000000000347882 */ /* 0x000fe20000000000 */
[C---:B------:R-:W-:Y:S01]  /*21e0*/  R2UR UR10, R0.reuse ;  /* 0x00000000000a72ca */ /* 0x040fe200000e0000 */
[----:B------:R-:W-:Y:S01]  /*21f0*/  UMOV UR53, 0x8100490 ;  /* 0x0810049000357882 */ /* 0x000fe20000000000 */
[----:B------:R-:W-:Y:S01]  /*2200*/  R2UR UR9, R0 ;  /* 0x00000000000972ca */ /* 0x000fe200000e0000 */
[----:B------:R-:W-:Y:S01]  /*2210*/  UIADD3 UR54, UPT, UPT, UR20, 0xc06, URZ ;  /* 0x00000c0614367890 */ /* 0x000fe2000fffe0ff */
        /* <DEDUP_REMOVED lines=9> */
[----:B------:R1:W-:Y:S01]  /*22b0*/  UTCHMMA gdesc[UR68], gdesc[UR6], tmem[UR16], tmem[UR52], idesc[UR53], !UPT ;  /* 0x00ff3406440075ea */ /* 0x0003e2000f800010 */
        /* <DEDUP_REMOVED lines=30> */
.L_x_46:
[----:B-1----:R-:W-:-:S09]  /*24a0*/  UIADD3 UR9, UPT, UPT, UR8, 0x1c060, URZ ;  /* 0x0001c06008097890 */ /* 0x002fd2000fffe0ff */
[----:B------:R1:W-:Y:S01]  /*24b0*/  UTCBAR [UR9], URZ ;  /* 0x000000ff090073e9 */ /* 0x0003e200080000ff */
[----:B------:R-:W-:Y:S05]  /*24c0*/  BRA.U !UP1, `(.L_x_47) ;  /* 0x0000000109047547 */ /* 0x000fea000b800000 */
[----:B-1----:R-:W-:Y:S05]  /*24d0*/  BPT.TRAP 0x1 ;  /* 0x000000040000795c */ /* 0x002fea0000300000 */
.L_x_47:
[----:B-1----:R-:W-:-:S09]  /*24e0*/  UIADD3 UR9, UPT, UPT, UR8, 0x1c038, URZ ;  /* 0x0001c03808097890 */ /* 0x002fd2000fffe0ff */
[----:B------:R1:W-:Y:S01]  /*24f0*/  UTCBAR [UR9], URZ ;  /* 0x000000ff090073e9 */ /* 0x0003e200080000ff */
[----:B------:R-:W-:Y:S05]  /*2500*/  BRA.U !UP1, `(.L_x_48) ;  /* 0x0000000109047547 */ /* 0x000fea000b800000 */
[----:B-1----:R-:W-:Y:S05]  /*2510*/  BPT.TRAP 0x1 ;  /* 0x000000040000795c */ /* 0x002fea0000300000 */
.L_x_48:
[----:B------:R-:W3:Y:S02]  /*2520*/  SYNCS.PHASECHK.TRANS64.TRYWAIT P0, [UR8+0x1c028], R3 ;  /* 0x01c02803ff0075a7 */ /* 0x000ee40008001108 */
[----:B---3--:R-:W-:Y:S05]  /*2530*/  @!P0 BRA `(.L_x_49) ;  /* 0x0000016400308947 */ /* 0x008fea0003800000 */
.L_x_383:
[----:B------:R-:W-:Y:S05]  /*2540*/  BRA.U UP5, `(.L_x_50) ;  /* 0x0000000105047547 */ /* 0x000fea000b800000 */
[----:B-1----:R-:W-:Y:S05]  /*2550*/  BPT.TRAP 0x1 ;  /* 0x000000040000795c */ /* 0x002fea0000300000 */
.L_x_50:
[----:B------:R-:W4:Y:S02]  /*2560*/  SYNCS.PHASECHK.TRANS64.TRYWAIT P0, [UR8+0x1c0a0], R2 ;  /* 0x01c0a002ff0075a7 */ /* 0x000f240008001108 */
[----:B----4-:R-:W-:Y:S05]  /*2570*/  @!P0 BRA `(.L_x_51) ;  /* 0x0000016400388947 */ /* 0x010fea0003800000 */
.L_x_385:
[----:B------:R-:W-:Y:S05]  /*2580*/  BRA.U UP4, `(.L_x_52) ;  /* 0x0000000104047547 */ /* 0x000fea000b800000 */
[----:B-1----:R-:W-:Y:S05]  /*2590*/  BPT.TRAP 0x1 ;  /* 0x000000040000795c */ /* 0x002fea0000300000 */
.L_x_52:
[----:B------:R-:W4:Y:S02]  /*25a0*/  SYNCS.PHASECHK.TRANS64.TRYWAIT P0, [UR8+0x1c058], R3 ;  /* 0x01c05803ff0075a7 */ /* 0x000f240008001108 */
[----:B----4-:R-:W-:Y:S05]  /*25b0*/  @!P0 BRA `(.L_x_53) ;  /* 0x0000016400408947 */ /* 0x010fea0003800000 */
.L_x_387:
[----:B---3--:R-:W-:Y:S01]  /*25c0*/  IMAD.MOV.U32 R0, RZ, RZ, 0x20 ;  /* 0x00000020ff007424 */ /* 0x008fe200078e00ff */
[----:B------:R-:W-:Y:S02]  /*25d0*/  UIADD3 UR34, UPT, UPT, UR4, 0x400, URZ ;  /* 0x0000040004227890 */ /* 0x000fe4000fffe0ff */
[----:B------:R-:W-:Y:S02]  /*25e0*/  UIADD3 UR32, UPT, UPT, UR4, 0x480, URZ ;  /* 0x0000048004207890 */ /* 0x000fe4000fffe0ff */
[----:B------:R-:W-:Y:S01]  /*25f0*/  R2UR UR15, R0 ;  /* 0x00000000000f72ca */ /* 0x000fe200000e0000 */
[----:B------:R-:W-:Y:S01]  /*2600*/  IMAD.MOV.U32 R0, RZ, RZ, 0x100 ;  /* 0x00000100ff007424 */ /* 0x000fe200078e00ff */
[----:B------:R-:W-:Y:S02]  /*2610*/  UIADD3 UR30, UPT, UPT, UR4, 0x500, URZ ;  /* 0x00000500041e7890 */ /* 0x000fe4000fffe0ff */
[----:B------:R-:W-:Y:S02]  /*2620*/  UIADD3 UR28, UPT, UPT, UR4, 0x580, URZ ;  /* 0x00000580041c7890 */ /* 0x000fe4000fffe0ff */
[----:B------:R-:W-:Y:S01]  /*2630*/  R2UR UR16, R0 ;  /* 0x00000000001072ca */ /* 0x000fe200000e0000 */
[----:B------:R-:W-:Y:S01]  /*2640*/  IMAD.MOV.U32 R0, RZ, RZ, 0x28 ;  /* 0x00000028ff007424 */ /* 0x000fe200078e00ff */
[----:B------:R-:W-:Y:S01]  /*2650*/  UMOV UR26, 0x0 ;  /* 0x00000000001a7882 */ /* 0x000fe20000000000 */
[----:B------:R-:W-:Y:S01]  /*2660*/  UMOV UR27, 0x8210490 ;  /* 0x08210490001b7882 */ /* 0x000fe20000000000 */
[----:B------:R-:W-:Y:S01]  /*2670*/  UMOV UR35, 0x40004040 ;  /* 0x4000404000237882 */ /* 0x000fe20000000000 */
[----:B------:R-:W-:Y:S01]  /*2680*/  UMOV UR24, 0x0 ;  /* 0x0000000000187882 */ /* 0x000fe20000000000 */
        /* <DEDUP_REMOVED lines=9> */
[----:B------:R3:W-:Y:S01]  /*2720*/  UTCHMMA tmem[UR15], gdesc[UR34], tmem[UR16], tmem[UR26], idesc[UR27], !UPT ;  /* 0x00ff1a220f0079ea */ /* 0x0007e2000f800010 */
[----:B------:R-:W-:Y:S01]  /*2730*/  UMOV UR18, 0x0 ;  /* 0x0000000000127882 */ /* 0x000fe20000000000 */
[----:B------:R-:W-:Y:S01]  /*2740*/  UMOV UR19, 0x8210490 ;  /* 0x0821049000137882 */ /* 0x000fe20000000000 */
[----:B------:R-:W-:Y:S01]  /*2750*/  R2UR UR11, R0 ;  /* 0x00000000000b72ca */ /* 0x000fe200000e0000 */
[----:B------:R-:W-:Y:S01]  /*2760*/  IMAD.MOV.U32 R0, RZ, RZ, 0x100 ;  /* 0x00000100ff007424 */ /* 0x000fe200078e00ff */
[----:B------:R-:W-:-:S04]  /*2770*/  UMOV UR29, 0x40004040 ;  /* 0x40004040001d7882 */ /* 0x000fc80000000000 */
[----:B------:R-:W-:Y:S01]  /*2780*/  R2UR UR12, R0 ;  /* 0x00000000000c72ca */ /* 0x000fe200000e0000 */
[----:B------:R-:W-:Y:S01]  /*2790*/  IMAD.MOV.U32 R0, RZ, RZ, 0x38 ;  /* 0x00000038ff007424 */ /* 0x000fe200078e00ff */
[----:B------:R3:W-:Y:S04]  /*27a0*/  UTCHMMA tmem[UR13], gdesc[UR32], tmem[UR14], tmem[UR24], idesc[UR25], UPT ;  /* 0x00ff18200d0079ea */ /* 0x0007e8000b80000e */
[----:B-1----:R-:W-:Y:S01]  /*27b0*/  R2UR UR9, R0 ;  /* 0x00000000000972ca */ /* 0x002fe200000e0000 */
[----:B------:R-:W-:-:S05]  /*27c0*/  IMAD.MOV.U32 R0, RZ, RZ, 0x100 ;  /* 0x00000100ff007424 */ /* 0x000fca00078e00ff */
[----:B------:R-:W-:Y:S01]  /*27d0*/  R2UR UR10, R0 ;  /* 0x00000000000a72ca */ /* 0x000fe200000e0000 */
[----:B------:R3:W-:-:S12]  /*27e0*/  UTCHMMA tmem[UR11], gdesc[UR30], tmem[UR12], tmem[UR22], idesc[UR23], UPT ;  /* 0x00ff161e0b0079ea */ /* 0x0007d8000b80000c */
[----:B------:R3:W-:Y:S01]  /*27f0*/  UTCHMMA tmem[UR9], gdesc[UR28], tmem[UR10], tmem[UR18], idesc[UR19], UPT ;  /* 0x00ff121c090079ea */ /* 0x0007e2000b80000a */
[----:B------:R-:W-:Y:S05]  /*2800*/  BRA.U UP5, `(.L_x_54) ;  /* 0x0000000105047547 */ /* 0x000fea000b800000 */
[----:B---3--:R-:W-:Y:S05]  /*2810*/  BPT.TRAP 0x1 ;  /* 0x000000040000795c */ /* 0x008fea0000300000 */
.L_x_54:
[----:B---3--:R-:W-:Y:S01]  /*2820*/  UIADD3 UR9, UPT, UPT, UR8, 0x1c090, URZ ;  /* 0x0001c09008097890 */ /* 0x008fe2000fffe0ff */
[----:B------:R-:W-:Y:S01]  /*2830*/  HFMA2 R6, -RZ, RZ, 0, 5.9604644775390625e-08 ;  /* 0x00000001ff067431 */ /* 0x000fe200000001ff */
[----:B------:R-:W-:Y:S01]  /*2840*/  UISETP.GE.AND UP0, UPT, UR5, 0x41, UPT ;  /* 0x000000410500788c */ /* 0x000fe2000bf06270 */
[----:B--2---:R-:W-:Y:S01]  /*2850*/  MOV R5, RZ ;  /* 0x000000ff00057202 */ /* 0x004fe20000000f00 */
[----:B------:R-:W-:Y:S01]  /*2860*/  UMOV UR18, URZ ;  /* 0x000000ff00127c82 */ /* 0x000fe20008000000 */
[----:B------:R-:W-:Y:S01]  /*2870*/  UMOV UR8, 0x400 ;  /* 0x0000040000087882 */ /* 0x000fe20000000000 */
[----:B------:R-:W-:-:S03]  /*2880*/  UMOV UR17, 0x1 ;  /* 0x0000000100117882 */ /* 0x000fc60000000000 */
[----:B------:R1:W-:Y:S02]  /*2890*/  UTCBAR [UR9], URZ ;  /* 0x000000ff090073e9 */ /* 0x0003e400080000ff */
[----:B------:R-:W-:Y:S05]  /*28a0*/  BRA.U !UP0, `(.L_x_55) ;  /* 0x0000001108987547 */ /* 0x000fea000b800000 */
[----:B------:R-:W-:Y:S01]  /*28b0*/  UIADD3 UR5, UPT, UPT, UR5, 0x3f, URZ ;  /* 0x0000003f05057890 */ /* 0x000fe2000fffe0ff */
[----:B------:R-:W-:Y:S01]  /*28c0*/  CS2R R4, SRZ ;  /* 0x0000000000047805 */ /* 0x000fe2000001ff00 */
[----:B------:R-:W-:Y:S01]  /*28d0*/  IMAD.MOV.U32 R6, RZ, RZ, 0x1 ;  /* 0x00000001ff067424 */ /* 0x000fe200078e00ff */
[----:B------:R-:W-:Y:S01]  /*28e0*/  MOV R2, RZ ;  /* 0x000000ff00027202 */ /* 0x000fe20000000f00 */
[----:B------:R-:W-:Y:S01]  /*28f0*/  USHF.R.S32.HI UR19, URZ, 0x1f, UR5 ;  /* 0x0000001fff137899 */ /* 0x000fe20008011405 */
[----:B------:R-:W-:Y:S01]  /*2900*/  UMOV UR72, 0x2 ;  /* 0x0000000200487882 */ /* 0x000fe20000000000 */
[----:B------:R-:W-:Y:S02]  /*2910*/  UMOV UR17, 0x1 ;  /* 0x0000000100117882 */ /* 0x000fe40000000000 */
[----:B------:R-:W-:Y:S01]  /*2920*/  ULEA.HI UR19, UR19, UR5, URZ, 0x6 ;  /* 0x0000000513137291 */ /* 0x000fe2000f8f30ff */
[----:B------:R-:W-:Y:S01]  /*2930*/  UMOV UR18, URZ ;  /* 0x000000ff00127c82 */ /* 0x000fe20008000000 */
[----:B------:R-:W-:-:S02]  /*2940*/  UMOV UR14, 0x1 ;  /* 0x00000001000e7882 */ /* 0x000fc40000000000 */
[----:B------:R-:W-:-:S12]  /*2950*/  USHF.R.S32.HI UR19, URZ, 0x6, UR19 ;  /* 0x00000006ff137899 */ /* 0x000fd80008011413 */
.L_x_74:
[----:B--2---:R-:W-:Y:S05]  /*2960*/  BRA.U !UP1, `(.L_x_56) ;  /* 0x0000000109047547 */ /* 0x004fea000b800000 */
[----:B-1----:R-:W-:Y:S05]  /*2970*/  BPT.TRAP 0x1 ;  /* 0x000000040000795c */ /* 0x002fea0000300000 */
.L_x_56:
[----:B------:R-:W2:Y:S01]  /*2980*/  S2UR UR15, SR_CgaCtaId ;  /* 0x00000000000f79c3 */ /* 0x000ea20000008800 */
[----:B------:R-:W-:Y:S01]  /*2990*/  UMOV UR5, 0x400 ;  /* 0x0000040000057882 */ /* 0x000fe20000000000 */
[----:B------:R-:W-:Y:S01]  /*29a0*/  SHF.L.U32 R3, R2, 0x1f, RZ ;  /* 0x0000001f02037819 */ /* 0x000fe200000006ff */
[----:B--2---:R-:W-:Y:S04]  /*29b0*/  ULEA UR15, UR15, UR5, 0x18 ;  /* 0x000000050f0f7291 */ /* 0x004fe8000f8ec0ff */
[----:B------:R-:W-:Y:S09]  /*29c0*/  ULEA UR5, UR72, UR15, 0x3 ;  /* 0x0000000f48057291 */ /* 0x000ff2000f8e18ff */
[----:B------:R-:W2:Y:S02]  /*29d0*/  SYNCS.PHASECHK.TRANS64.TRYWAIT P0, [UR5+0x1c020], R3 ;  /* 0x01c02003ff0075a7 */ /* 0x000ea40008001105 */
[----:B--2---:R-:W-:Y:S05]  /*29e0*/  @!P0 BRA `(.L_x_57) ;  /* 0x00000160004c8947 */ /* 0x004fea0003800000 */
.L_x_389:
[----:B------:R-:W-:Y:S01]  /*29f0*/  UIADD3 UR23, UPT, UPT, UR72, 0x1, URZ ;  /* 0x0000000148177890 */ /* 0x000fe2000fffe0ff */
[----:B--2---:R-:W-:Y:S01]  /*2a00*/  IMAD.MOV.U32 R0, RZ, RZ, RZ ;  /* 0x000000ffff007224 */ /* 0x004fe200078e00ff */
[----:B------:R-:W-:Y:S02]  /*2a10*/  ULEA UR72, UR72, UR6, 0xa ;  /* 0x0000000648487291 */ /* 0x000fe4000f8e50ff */
[----:B------:R-:W-:Y:S02]  /*2a20*/  UIADD3 UR64, UPT, UPT, UR20, 0x2, URZ ;  /* 0x0000000214407890 */ /* 0x000fe4000fffe0ff */
        /* <DEDUP_REMOVED lines=11> */
[C---:B-1----:R-:W-:Y:S01]  /*2ae0*/  R2UR UR9, R0.reuse ;  /* 0x00000000000972ca */ /* 0x042fe200000e0000 */
[----:B------:R-:W-:Y:S01]  /*2af0*/  UIADD3 UR42, UPT, UPT, UR20, 0x400, URZ ;  /* 0x00000400142a7890 */ /* 0x000fe2000fffe0ff */
[C---:B------:R-:W-:Y:S01]  /*2b00*/  R2UR UR8, R0.reuse ;  /* 0x00000000000872ca */ /* 0x040fe200000e0000 */
[----:B------:R-:W-:Y:S01]  /*2b10*/  UIADD3 UR38, UPT, UPT, UR72, 0x202, URZ ;  /* 0x0000020248267890 */ /* 0x000fe2000fffe0ff */
[----:B------:R-:W-:Y:S01]  /*2b20*/  R2UR UR5, R0 ;  /* 0x00000000000572ca */ /* 0x000fe200000e0000 */
[----:B------:R-:W-:Y:S02]  /*2b30*/  UIADD3 UR36, UPT, UPT, UR20, 0x402, URZ ;  /* 0x0000040214247890 */ /* 0x000fe4000fffe0ff */
[----:B------:R-:W-:Y:S02]  /*2b40*/  UIADD3 UR32, UPT, UPT, UR72, 0x204, URZ ;  /* 0x0000020448207890 */ /* 0x000fe4000fffe0ff */
[----:B------:R-:W-:Y:S02]  /*2b50*/  UIADD3 UR30, UPT, UPT, UR20, 0x404, URZ ;  /* 0x00000404141e7890 */ /* 0x000fe4000fffe0ff */
[----:B------:R-:W-:Y:S02]  /*2b60*/  UIADD3 UR26, UPT, UPT, UR72, 0x206, URZ ;  /* 0x00000206481a7890 */ /* 0x000fe4000fffe0ff */
[----:B------:R-:W-:Y:S02]  /*2b70*/  UIADD3 UR24, UPT, UPT, UR20, 0x406, URZ ;  /* 0x0000040614187890 */ /* 0x000fe4000fffe0ff */
[----:B------:R-:W-:Y:S02]  /*2b80*/  UISETP.NE.AND UP4, UPT, UR48, URZ, UPT ;  /* 0x000000ff3000728c */ /* 0x000fe4000bf85270 */
[----:B------:R-:W-:Y:S01]  /*2b90*/  UISETP.NE.AND UP0, UPT, UR23, 0x3, UPT ;  /* 0x000000031700788c */ /* 0x000fe2000bf05270 */
[----:B------:R-:W-:Y:S01]  /*2ba0*/  UMOV UR73, 0x40004040 ;  /* 0x4000404000497882 */ /* 0x000fe20000000000 */
[----:B------:R-:W-:Y:S02]  /*2bb0*/  UMOV UR70, 0x0 ;  /* 0x0000000000467882 */ /* 0x000fe40000000000 */
[----:B------:R-:W-:Y:S01]  /*2bc0*/  USEL UR16, URZ, 0x1, UP0 ;  /* 0x00000001ff107887 */ /* 0x000fe20008000000 */
        /* <DEDUP_REMOVED lines=36> */
[----:B------:R-:W-:Y:S01]  /*2e10*/  LOP3.LUT R2, R2, UR16, RZ, 0x3c, !PT ;  /* 0x0000001002027c12 */ /* 0x000fe2000f8e3cff */
[----:B------:R-:W-:Y:S01]  /*2e20*/  USEL UR16, UR23, URZ, UP0 ;  /* 0x000000ff17107287 */ /* 0x000fe20008000000 */
[----:B------:R1:W-:Y:S01]  /*2e30*/  UTCHMMA gdesc[UR24], gdesc[UR26], tmem[UR5], tmem[UR68], idesc[UR69], UPT ;  /* 0x00ff441a180075ea */ /* 0x0003e2000b800005 */
[----:B------:R-:W-:Y:S10]  /*2e40*/  BRA.U UP4, `(.L_x_58) ;  /* 0x0000000104047547 */ /* 0x000ff4000b800000 */
[----:B-1----:R-:W-:Y:S05]  /*2e50*/  BPT.TRAP 0x1 ;  /* 0x000000040000795c */ /* 0x002fea0000300000 */
.L_x_58:
[----:B------:R-:W-:Y:S01]  /*2e60*/  LOP3.LUT R4, R4, 0x1, RZ, 0x3c, !PT ;  /* 0x0000000104047812 */ /* 0x000fe200078e3cff */
[----:B-1----:R-:W-:Y:S09]  /*2e70*/  UIADD3 UR5, UPT, UPT, UR15, 0x1c050, URZ ;  /* 0x0001c0500f057890 */ /* 0x002ff2000fffe0ff */
[----:B------:R1:W-:Y:S01]  /*2e80*/  UTCBAR [UR5], URZ ;  /* 0x000000ff050073e9 */ /* 0x0003e200080000ff */
[----:B------:R-:W-:Y:S05]  /*2e90*/  BRA.U UP5, `(.L_x_59) ;  /* 0x0000000105047547 */ /* 0x000fea000b800000 */
[----:B-1----:R-:W-:Y:S05]  /*2ea0*/  BPT.TRAP 0x1 ;  /* 0x000000040000795c */ /* 0x002fea0000300000 */
.L_x_59:
[----:B------:R-:W-:Y:S01]  /*2eb0*/  SHF.L.U32 R3, R6, 0x1f, RZ ;  /* 0x0000001f06037819 */ /* 0x000fe200000006ff */
[----:B------:R-:W-:Y:S03]  /*2ec0*/  UISETP.NE.AND UP3, UPT, UR47, URZ, UPT ;  /* 0x000000ff2f00728c */ /* 0x000fe6000bf65270 */
[----:B------:R-:W2:Y:S02]  /*2ed0*/  SYNCS.PHASECHK.TRANS64.TRYWAIT P0, [UR15+0x1c0a8], R3 ;  /* 0x01c0a803ff0075a7 */ /* 0x000ea4000800110f */
[----:B--2---:R-:W-:Y:S06]  /*2ee0*/  @!P0 BRA `(.L_x_60) ;  /* 0x0000015c00248947 */ /* 0x004fec0003800000 */
.L_x_391:
[----:B------:R-:W-:Y:S05]  /*2ef0*/  BRA.U UP3, `(.L_x_61) ;  /* 0x0000000103047547 */ /* 0x000fea000b800000 */
[----:B-1----:R-:W-:Y:S05]  /*2f00*/  BPT.TRAP 0x1 ;  /* 0x000000040000795c */ /* 0x002fea0000300000 */
.L_x_61:
[----:B--2---:R-:W-:Y:S04]  /*2f10*/  SHF.L.U32 R3, R5, 0x1f, RZ ;  /* 0x0000001f05037819 */ /* 0x004fe800000006ff */
[----:B------:R-:W2:Y:S02]  /*2f20*/  SYNCS.PHASECHK.TRANS64.TRYWAIT P0, [UR15+0x1c068], R3 ;  /* 0x01c06803ff0075a7 */ /* 0x000ea4000800110f */
[----:B--2---:R-:W-:Y:S05]  /*2f30*/  @!P0 BRA `(.L_x_62) ;  /* 0x0000015c00288947 */ /* 0x004fea0003800000 */
.L_x_393:
[----:B------:R-:W-:Y:S01]  /*2f40*/  ULEA UR34, UR14, UR4, 0xa ;  /* 0x000000040e227291 */ /* 0x000fe2000f8e50ff */
[----:B--2---:R-:W-:Y:S01]  /*2f50*/  IMAD.MOV.U32 R0, RZ, RZ, 0xa0 ;  /* 0x000000a0ff007424 */ /* 0x004fe200078e00ff */
[----:B------:R-:W-:Y:S02]  /*2f60*/  UISETP.NE.U32.AND UP0, UPT, UR18, URZ, UPT ;  /* 0x000000ff1200728c */ /* 0x000fe4000bf05070 */
[----:B------:R-:W-:Y:S02]  /*2f70*/  UIADD3 UR30, UPT, UPT, UR34, 0x80, URZ ;  /* 0x00000080221e7890 */ /* 0x000fe4000fffe0ff */
[----:B------:R-:W-:Y:S01]  /*2f80*/  UIADD3 UR28, UPT, UPT, UR34, 0x100, URZ ;  /* 0x00000100221c7890 */ /* 0x000fe2000fffe0ff */
[----:B------:R-:W-:Y:S01]  /*2f90*/  R2UR UR13, R0 ;  /* 0x00000000000d72ca */ /* 0x000fe200000e0000 */
[----:B------:R-:W-:Y:S01]  /*2fa0*/  UIADD3 UR24, UPT, UPT, UR34, 0x180, URZ ;  /* 0x0000018022187890 */ /* 0x000fe2000fffe0ff */
        /* <DEDUP_REMOVED lines=19> */
[----:B------:R2:W-:Y:S04]  /*30e0*/  UTCHMMA tmem[UR13], gdesc[UR34], tmem[UR22], tmem[UR50], idesc[UR51], UP0 ;  /* 0x00ff32220d0079ea */ /* 0x0005e80008000016 */
[----:B------:R-:W-:Y:S01]  /*30f0*/  R2UR UR9, R0 ;  /* 0x00000000000972ca */ /* 0x000fe200000e0000 */
[----:B------:R-:W-:Y:S05]  /*3100*/  IMAD.MOV.U32 R0, RZ, RZ, 0x180 ;  /* 0x00000180ff007424 */ /* 0x000fea00078e00ff */
[----:B------:R-:W-:Y:S01]  /*3110*/  R2UR UR10, R0 ;  /* 0x00000000000a72ca */ /* 0x000fe200000e0000 */
[----:B------:R-:W-:Y:S01]  /*3120*/  IMAD.MOV.U32 R0, RZ, RZ, 0xb8 ;  /* 0x000000b8ff007424 */ /* 0x000fe200078e00ff */
[----:B------:R2:W-:Y:S04]  /*3130*/  UTCHMMA tmem[UR11], gdesc[UR30], tmem[UR12], tmem[UR42], idesc[UR43], UPT ;  /* 0x00ff2a1e0b0079ea */ /* 0x0005e8000b80000c */
[----:B-1----:R-:W-:Y:S01]  /*3140*/  R2UR UR5, R0 ;  /* 0x00000000000572ca */ /* 0x002fe200000e0000 */
[----:B------:R-:W-:Y:S05]  /*3150*/  IMAD.MOV.U32 R0, RZ, RZ, 0x180 ;  /* 0x00000180ff007424 */ /* 0x000fea00078e00ff */
[----:B------:R-:W-:Y:S01]  /*3160*/  R2UR UR8, R0 ;  /* 0x00000000000872ca */ /* 0x000fe200000e0000 */
[----:B------:R2:W-:Y:S11]  /*3170*/  UTCHMMA tmem[UR9], gdesc[UR28], tmem[UR10], tmem[UR40], idesc[UR41], UPT ;  /* 0x00ff281c090079ea */ /* 0x0005f6000b80000a */
[----:B------:R-:W-:Y:S01]  /*3180*/  @!UPT UIADD3 URZ, UPT, UPT, URZ, URZ, URZ ;  /* 0x000000fffffff290 */ /* 0x000fe2000fffe0ff */
[----:B------:R2:W-:Y:S01]  /*3190*/  UTCHMMA tmem[UR5], gdesc[UR24], tmem[UR8], tmem[UR36], idesc[UR37], UPT ;  /* 0x00ff2418050079ea */ /* 0x0005e2000b800008 */
[----:B------:R-:W-:Y:S05]  /*31a0*/  BRA.U UP5, `(.L_x_63) ;  /* 0x0000000105047547 */ /* 0x000fea000b800000 */
[----:B--2---:R-:W-:Y:S05]  /*31b0*/  BPT.TRAP 0x1 ;  /* 0x000000040000795c */ /* 0x004fea0000300000 */
.L_x_63:
[----:B------:R-:W-:Y:S01]  /*31c0*/  LOP3.LUT R6, R6, 0x1, RZ, 0x3c, !PT ;  /* 0x0000000106067812 */ /* 0x000fe200078e3cff */
[----:B--2---:R-:W-:Y:S09]  /*31d0*/  UIADD3 UR5, UPT, UPT, UR15, 0x1c098, URZ ;  /* 0x0001c0980f057890 */ /* 0x004ff2000fffe0ff */
[----:B------:R1:W-:Y:S01]  /*31e0*/  UTCBAR [UR5], URZ ;  /* 0x000000ff050073e9 */ /* 0x0003e200080000ff */
[----:B------:R-:W-:Y:S05]  /*31f0*/  BRA.U !UP1, `(.L_x_64) ;  /* 0x0000000109047547 */ /* 0x000fea000b800000 */
[----:B-1----:R-:W-:Y:S05]  /*3200*/  BPT.TRAP 0x1 ;  /* 0x000000040000795c */ /* 0x002fea0000300000 */
.L_x_64:
[----:B------:R-:W-:Y:S01]  /*3210*/  ULEA UR18, UR17, UR15, 0x3 ;  /* 0x0000000f11127291 */ /* 0x000fe2000f8e18ff */
[----:B------:R-:W-:Y:S01]  /*3220*/  IMAD.MOV.U32 R0, RZ, RZ, 0x80 ;  /* 0x00000080ff007424 */ /* 0x000fe200078e00ff */
[----:B------:R-:W-:Y:S02]  /*3230*/  UIADD3 UR70, UPT, UPT, UR20, 0x800, URZ ;  /* 0x0000080014467890 */ /* 0x000fe4000fffe0ff */
        /* <DEDUP_REMOVED lines=8> */
[----:B------:R2:W-:Y:S01]  /*32c0*/  UTCBAR [UR18], URZ ;  /* 0x000000ff120073e9 */ /* 0x0005e200080000ff */
        /* <DEDUP_REMOVED lines=9> */
[----:B-1----:R-:W-:Y:S01]  /*3360*/  R2UR UR5, R0 ;  /* 0x00000000000572ca */ /* 0x002fe200000e0000 */
[----:B------:R-:W-:Y:S01]  /*3370*/  UISETP.NE.AND UP0, UPT, UR17, 0x3, UPT ;  /* 0x000000031100788c */ /* 0x000fe2000bf05270 */
[----:B------:R-:W-:Y:S01]  /*3380*/  UMOV UR71, 0x40004040 ;  /* 0x4000404000477882 */ /* 0x000fe20000000000 */
[----:B------:R-:W-:Y:S02]  /*3390*/  UMOV UR68, 0x0 ;  /* 0x0000000000447882 */ /* 0x000fe40000000000 */
[----:B------:R-:W-:Y:S01]  /*33a0*/  USEL UR17, UR17, URZ, UP0 ;  /* 0x000000ff11117287 */ /* 0x000fe20008000000 */
        /* <DEDUP_REMOVED lines=35> */
[----:B------:R-:W-:Y:S02]  /*35e0*/  UMOV UR23, 0x8100490 ;  /* 0x0810049000177882 */ /* 0x000fe40000000000 */
[----:B------:R2:W-:Y:S01]  /*35f0*/  UTCHMMA gdesc[UR24], gdesc[UR26], tmem[UR5], tmem[UR22], idesc[UR23], UPT ;  /* 0x00ff161a180075ea */ /* 0x0005e2000b800005 */
[----:B------:R-:W-:Y:S05]  /*3600*/  BRA.U UP3, `(.L_x_65) ;  /* 0x0000000103047547 */ /* 0x000fea000b800000 */
[----:B--2---:R-:W-:Y:S05]  /*3610*/  BPT.TRAP 0x1 ;  /* 0x000000040000795c */ /* 0x004fea0000300000 */
.L_x_65:
[----:B--2---:R-:W-:Y:S09]  /*3620*/  UIADD3 UR5, UPT, UPT, UR15, 0x1c060, URZ ;  /* 0x0001c0600f057890 */ /* 0x004ff2000fffe0ff */
[----:B------:R1:W-:Y:S01]  /*3630*/  UTCBAR [UR5], URZ ;  /* 0x000000ff050073e9 */ /* 0x0003e200080000ff */
[----:B------:R-:W-:Y:S05]  /*3640*/  BRA.U !UP1, `(.L_x_66) ;  /* 0x0000000109047547 */ /* 0x000fea000b800000 */
[----:B-1----:R-:W-:Y:S05]  /*3650*/  BPT.TRAP 0x1 ;  /* 0x000000040000795c */ /* 0x002fea0000300000 */
.L_x_66:
[----:B-1----:R-:W-:Y:S02]  /*3660*/  ULEA UR5, UR17, UR15, 0x3 ;  /* 0x0000000f11057291 */ /* 0x002fe4000f8e18ff */
[----:B------:R-:W-:Y:S02]  /*3670*/  UIADD3 UR17, UPT, UPT, UR17, 0x1, URZ ;  /* 0x0000000111117890 */ /* 0x000fe4000fffe0ff */
[----:B------:R-:W-:Y:S02]  /*3680*/  UIADD3 UR8, UPT, UPT, UR5, 0x1c038, URZ ;  /* 0x0001c03805087890 */ /* 0x000fe4000fffe0ff */
[----:B------:R-:W-:Y:S04]  /*3690*/  UISETP.NE.AND UP0, UPT, UR17, 0x3, UPT ;  /* 0x000000031100788c */ /* 0x000fe8000bf05270 */
[----:B------:R-:W-:Y:S03]  /*36a0*/  USEL UR17, UR17, URZ, UP0 ;  /* 0x000000ff11117287 */ /* 0x000fe60008000000 */
[----:B------:R1:W-:Y:S01]  /*36b0*/  UTCBAR [UR8], URZ ;  /* 0x000000ff080073e9 */ /* 0x0003e200080000ff */
[----:B------:R-:W-:Y:S08]  /*36c0*/  BRA.U !UP1, `(.L_x_67) ;  /* 0x0000000109047547 */ /* 0x000ff0000b800000 */
[----:B-1----:R-:W-:Y:S05]  /*36d0*/  BPT.TRAP 0x1 ;  /* 0x000000040000795c */ /* 0x002fea0000300000 */
.L_x_67:
[----:B------:R-:W-:Y:S01]  /*36e0*/  ULEA UR5, UR16, UR15, 0x3 ;  /* 0x0000000f10057291 */ /* 0x000fe2000f8e18ff */
[----:B------:R-:W-:Y:S08]  /*36f0*/  SHF.L.U32 R3, R2, 0x1f, RZ ;  /* 0x0000001f02037819 */ /* 0x000ff000000006ff */
[----:B------:R-:W2:Y:S02]  /*3700*/  SYNCS.PHASECHK.TRANS64.TRYWAIT P0, [UR5+0x1c020], R3 ;  /* 0x01c02003ff0075a7 */ /* 0x000ea40008001105 */
[----:B--2---:R-:W-:Y:S05]  /*3710*/  @!P0 BRA `(.L_x_68) ;  /* 0x0000015400488947 */ /* 0x004fea0003800000 */
.L_x_395:
[----:B------:R-:W-:Y:S05]  /*3720*/  BRA.U UP5, `(.L_x_69) ;  /* 0x0000000105047547 */ /* 0x000fea000b800000 */
[----:B-1----:R-:W-:Y:S05]  /*3730*/  BPT.TRAP 0x1 ;  /* 0x000000040000795c */ /* 0x002fea0000300000 */
.L_x_69:
[----:B--2---:R-:W-:Y:S04]  /*3740*/  SHF.L.U32 R3, R6, 0x1f, RZ ;  /* 0x0000001f06037819 */ /* 0x004fe800000006ff */
[----:B------:R-:W2:Y:S02]  /*3750*/  SYNCS.PHASECHK.TRANS64.TRYWAIT P0, [UR15+0x1c0a0], R3 ;  /* 0x01c0a003ff0075a7 */ /* 0x000ea4000800110f */
[----:B--2---:R-:W-:Y:S05]  /*3760*/  @!P0 BRA `(.L_x_70) ;  /* 0x00000154004c8947 */ /* 0x004fea0003800000 */
.L_x_397:
[----:B------:R-:W-:Y:S05]  /*3770*/  BRA.U UP4, `(.L_x_71) ;  /* 0x0000000104047547 */ /* 0x000fea000b800000 */
[----:B-1----:R-:W-:Y:S05]  /*3780*/  BPT.TRAP 0x1 ;  /* 0x000000040000795c */ /* 0x002fea0000300000 */
.L_x_71:
[----:B--2---:R-:W-:Y:S04]  /*3790*/  SHF.L.U32 R3, R4, 0x1f, RZ ;  /* 0x0000001f04037819 */ /* 0x004fe800000006ff */
[----:B------:R-:W2:Y:S02]  /*37a0*/  SYNCS.PHASECHK.TRANS64.TRYWAIT P0, [UR15+0x1c058], R3 ;  /* 0x01c05803ff0075a7 */ /* 0x000ea4000800110f */
[----:B--2---:R-:W-:Y:S05]  /*37b0*/  @!P0 BRA `(.L_x_72) ;  /* 0x0000015400508947 */ /* 0x004fea0003800000 */
.L_x_399:
[----:B-1----:R-:W-:Y:S01]  /*37c0*/  USHF.L.U32 UR8, UR16, 0xa, URZ ;  /* 0x0000000a10087899 */ /* 0x002fe200080006ff */
[----:B--2---:R-:W-:Y:S01]  /*37d0*/  IMAD.MOV.U32 R0, RZ, RZ, 0x20 ;  /* 0x00000020ff007424 */ /* 0x004fe200078e00ff */
[----:B------:R-:W-:Y:S01]  /*37e0*/  UMOV UR37, 0x40004040 ;  /* 0x4000404000257882 */ /* 0x000fe20000000000 */
[----:B------:R-:W-:Y:S01]  /*37f0*/  UMOV UR28, 0x0 ;  /* 0x00000000001c7882 */ /* 0x000fe20000000000 */
[----:B------:R-:W-:Y:S02]  /*3800*/  UIADD3 UR36, UPT, UPT, UR8, UR4, URZ ;  /* 0x0000000408247290 */ /* 0x000fe4000fffe0ff */
[----:B------:R-:W-:Y:S01]  /*3810*/  R2UR UR14, R0 ;  /* 0x00000000000e72ca */ /* 0x000fe200000e0000 */
[----:B------:R-:W-:Y:S01]  /*3820*/  IMAD.MOV.U32 R0, RZ, RZ, 0x100 ;  /* 0x00000100ff007424 */ /* 0x000fe200078e00ff */
[----:B------:R-:W-:Y:S02]  /*3830*/  UIADD3 UR34, UPT, UPT, UR36, 0x80, URZ ;  /* 0x0000008024227890 */ /* 0x000fe4000fffe0ff */
[----:B------:R-:W-:Y:S02]  /*3840*/  UIADD3 UR32, UPT, UPT, UR36, 0x100, URZ ;  /* 0x0000010024207890 */ /* 0x000fe4000fffe0ff */
        /* <DEDUP_REMOVED lines=15> */
[----:B------:R1:W-:Y:S01]  /*3940*/  UTCHMMA tmem[UR14], gdesc[UR36], tmem[UR18], tmem[UR28], idesc[UR29], UPT ;  /* 0x00ff1c240e0079ea */ /* 0x0003e2000b800012 */
[----:B------:R-:W-:Y:S01]  /*3950*/  UMOV UR22, 0x0 ;  /* 0x0000000000167882 */ /* 0x000fe20000000000 */
[----:B------:R-:W-:Y:S02]  /*3960*/  UMOV UR23, 0x8210490 ;  /* 0x0821049000177882 */ /* 0x000fe40000000000 */
[----:B------:R-:W-:Y:S01]  /*3970*/  R2UR UR10, R0 ;  /* 0x00000000000a72ca */ /* 0x000fe200000e0000 */
[----:B------:R-:W-:Y:S05]  /*3980*/  IMAD.MOV.U32 R0, RZ, RZ, 0x100 ;  /* 0x00000100ff007424 */ /* 0x000fea00078e00ff */
[----:B------:R-:W-:Y:S01]  /*3990*/  R2UR UR11, R0 ;  /* 0x00000000000b72ca */ /* 0x000fe200000e0000 */
[----:B------:R-:W-:Y:S01]  /*39a0*/  IMAD.MOV.U32 R0, RZ, RZ, 0x38 ;  /* 0x00000038ff007424 */ /* 0x000fe200078e00ff */
[----:B------:R1:W-:Y:S04]  /*39b0*/  UTCHMMA tmem[UR12], gdesc[UR34], tmem[UR13], tmem[UR26], idesc[UR27], UPT ;  /* 0x00ff1a220c0079ea */ /* 0x0003e8000b80000d */
[----:B------:R-:W-:Y:S01]  /*39c0*/  R2UR UR5, R0 ;  /* 0x00000000000572ca */ /* 0x000fe200000e0000 */
[----:B------:R-:W-:Y:S05]  /*39d0*/  IMAD.MOV.U32 R0, RZ, RZ, 0x100 ;  /* 0x00000100ff007424 */ /* 0x000fea00078e00ff */
[----:B------:R-:W-:Y:S01]  /*39e0*/  R2UR UR9, R0 ;  /* 0x00000000000972ca */ /* 0x000fe200000e0000 */
[----:B------:R1:W-:Y:S11]  /*39f0*/  UTCHMMA tmem[UR10], gdesc[UR32], tmem[UR11], tmem[UR24], idesc[UR25], UPT ;  /* 0x00ff18200a0079ea */ /* 0x0003f6000b80000b */
[----:B------:R-:W-:Y:S01]  /*3a00*/  @!UPT UIADD3 URZ, UPT, UPT, URZ, URZ, URZ ;  /* 0x000000fffffff290 */ /* 0x000fe2000fffe0ff */
[----:B------:R1:W-:Y:S01]  /*3a10*/  UTCHMMA tmem[UR5], gdesc[UR30], tmem[UR9], tmem[UR22], idesc[UR23], UPT ;  /* 0x00ff161e050079ea */ /* 0x0003e2000b800009 */
[----:B------:R-:W-:Y:S05]  /*3a20*/  BRA.U UP5, `(.L_x_73) ;  /* 0x0000000105047547 */ /* 0x000fea000b800000 */
[----:B-1----:R-:W-:Y:S05]  /*3a30*/  BPT.TRAP 0x1 ;  /* 0x000000040000795c */ /* 0x002fea0000300000 */
.L_x_73:
[----:B------:R-:W-:Y:S01]  /*3a40*/  UIADD3 UR15, UPT, UPT, UR15, 0x1c090, URZ ;  /* 0x0001c0900f0f7890 */ /* 0x000fe2000fffe0ff */
[----:B------:R-:W-:Y:S01]  /*3a50*/  LOP3.LUT R5, R5, 0x1, RZ, 0x3c, !PT ;  /* 0x0000000105057812 */ /* 0x000fe200078e3cff */
[----:B------:R-:W-:Y:S02]  /*3a60*/  UIADD3 UR72, UPT, UPT, UR16, 0x1, URZ ;  /* 0x0000000110487890 */ /* 0x000fe4000fffe0ff */
[----:B------:R-:W-:Y:S02]  /*3a70*/  UISETP.GT.AND UP0, UPT, UR19, 0x2, UPT ;  /* 0x000000021300788c */ /* 0x000fe4000bf04270 */
[----:B------:R-:W-:Y:S02]  /*3a80*/  UISETP.NE.AND UP2, UPT, UR72, 0x3, UPT ;  /* 0x000000034800788c */ /* 0x000fe4000bf45270 */
[----:B------:R-:W-:Y:S01]  /*3a90*/  UIADD3 UR19, UPT, UPT, UR19, -0x1, URZ ;  /* 0xffffffff13137890 */ /* 0x000fe2000fffe0ff */
[----:B------:R2:W-:Y:S01]  /*3aa0*/  UTCBAR [UR15], URZ ;  /* 0x000000ff0f0073e9 */ /* 0x0005e200080000ff */
[----:B-1----:R-:W-:Y:S02]  /*3ab0*/  USEL UR5, URZ, 0x1, UP2 ;  /* 0x00000001ff057887 */ /* 0x002fe40009000000 */
[----:B------:R-:W-:Y:S01]  /*3ac0*/  USEL UR72, UR72, URZ, UP2 ;  /* 0x000000ff48487287 */ /* 0x000fe20009000000 */
[----:B------:R-:W-:Y:S01]  /*3ad0*/  UMOV UR18, 0x1 ;  /* 0x0000000100127882 */ /* 0x000fe20000000000 */
[----:B------:R-:W-:Y:S02]  /*3ae0*/  UMOV UR14, UR16 ;  /* 0x00000010000e7c82 */ /* 0x000fe40008000000 */
[----:B------:R-:W-:Y:S01]  /*3af0*/  LOP3.LUT R2, R2, UR5, RZ, 0x3c, !PT ;  /* 0x0000000502027c12 */ /* 0x000fe2000f8e3cff */
[----:B------:R-:W-:Y:S05]  /*3b00*/  BRA.U UP0, `(.L_x_74) ;  /* 0xffffffed00947547 */ /* 0x000fea000b83ffff */
.L_x_55:
[----:B------:R-:W-:Y:S04]  /*3b10*/  BSSY.RECONVERGENT B0, `(.L_x_75) ;  /* 0x0000003000007945 */ /* 0x000fe80003800200 */
[----:B------:R-:W-:Y:S05]  /*3b20*/  @!P4 BRA `(.L_x_76) ;  /* 0x000000000004c947 */ /* 0x000fea0003800000 */
[----:B-12---:R-:W-:Y:S05]  /*3b30*/  BPT.TRAP 0x1 ;  /* 0x000000040000795c */ /* 0x006fea0000300000 */
.L_x_76:
[----:B-12---:R-:W-:Y:S05]  /*3b40*/  BSYNC.RECONVERGENT B0 ;  /* 0x0000000000007941 */ /* 0x006fea0003800200 */
.L_x_75:
[----:B------:R-:W1:Y:S01]  /*3b50*/  S2UR UR5, SR_CgaCtaId ;  /* 0x00000000000579c3 */ /* 0x000e620000008800 */
[----:B------:R-:W-:Y:S01]  /*3b60*/  UMOV UR6, 0x400 ;  /* 0x0000040000067882 */ /* 0x000fe20000000000 */
[----:B------:R-:W-:Y:S01]  /*3b70*/  BSSY.RECONVERGENT B0, `(.L_x_77) ;  /* 0x0000006000007945 */ /* 0x000fe20003800200 */
[----:B-1----:R-:W-:-:S04]  /*3b80*/  ULEA UR5, UR5, UR6, 0x18 ;  /* 0x0000000605057291 */ /* 0x002fc8000f8ec0ff */
[----:B------:R-:W-:-:S09]  /*3b90*/  UIADD3 UR5, UPT, UPT, UR5, 0x1c010, URZ ;  /* 0x0001c01005057890 */ /* 0x000fd2000fffe0ff */
[----:B------:R1:W-:Y:S01]  /*3ba0*/  UTCBAR [UR5], URZ ;  /* 0x000000ff050073e9 */ /* 0x0003e200080000ff */
[----:B------:R-:W-:Y:S05]  /*3bb0*/  @!P4 BRA `(.L_x_78) ;  /* 0x000000000004c947 */ /* 0x000fea0003800000 */
[----:B-1----:R-:W-:Y:S05]  /*3bc0*/  BPT.TRAP 0x1 ;  /* 0x000000040000795c */ /* 0x002fea0000300000 */
.L_x_78:
[----:B-1----:R-:W-:Y:S05]  /*3bd0*/  BSYNC.RECONVERGENT B0 ;  /* 0x0000000000007941 */ /* 0x002fea0003800200 */
.L_x_77:
[----:B------:R-:W1:Y:S01]  /*3be0*/  S2UR UR5, SR_CgaCtaId ;  /* 0x00000000000579c3 */ /* 0x000e620000008800 */
[----:B------:R-:W-:Y:S02]  /*3bf0*/  UMOV UR6, 0x400 ;  /* 0x0000040000067882 */ /* 0x000fe40000000000 */
[----:B-1----:R-:W-:-:S04]  /*3c00*/  ULEA UR5, UR5, UR6, 0x18 ;  /* 0x0000000605057291 */ /* 0x002fc8000f8ec0ff */
[----:B------:R-:W-:-:S09]  /*3c10*/  UIADD3 UR5, UPT, UPT, UR5, 0x1c018, URZ ;  /* 0x0001c01805057890 */ /* 0x000fd2000fffe0ff */
[----:B------:R1:W-:Y:S01]  /*3c20*/  UTCBAR [UR5], URZ ;  /* 0x000000ff050073e9 */ /* 0x0003e200080000ff */
[----:B------:R-:W-:Y:S05]  /*3c30*/  BRA.U UP5, `(.L_x_79) ;  /* 0x0000000105047547 */ /* 0x000fea000b800000 */
[----:B-1----:R-:W-:Y:S05]  /*3c40*/  BPT.TRAP 0x1 ;  /* 0x000000040000795c */ /* 0x002fea0000300000 */
.L_x_79:
[----:B------:R-:W2:Y:S01]  /*3c50*/  S2UR UR14, SR_CgaCtaId ;  /* 0x00000000000e79c3 */ /* 0x000ea20000008800 */
[----:B-1----:R-:W-:Y:S01]  /*3c60*/  UMOV UR5, 0x400 ;  /* 0x0000040000057882 */ /* 0x002fe20000000000 */
[----:B------:R-:W-:Y:S01]  /*3c70*/  SHF.L.U32 R3, R6, 0x1f, RZ ;  /* 0x0000001f06037819 */ /* 0x000fe200000006ff */
[----:B--2---:R-:W-:-:S09]  /*3c80*/  ULEA UR14, UR14, UR5, 0x18 ;  /* 0x000000050e0e7291 */ /* 0x004fd2000f8ec0ff */
[----:B------:R-:W1:Y:S02]  /*3c90*/  SYNCS.PHASECHK.TRANS64.TRYWAIT P0, [UR14+0x1c0a8], R3 ;  /* 0x01c0a803ff0075a7 */ /* 0x000e64000800110e */
[----:B-1----:R-:W-:Y:S05]  /*3ca0*/  @!P0 BRA `(.L_x_80) ;  /* 0x00000150002c8947 */ /* 0x002fea0003800000 */
.L_x_401:
[----:B------:R-:W-:Y:S05]  /*3cb0*/  BRA.U UP3, `(.L_x_81) ;  /* 0x0000000103047547 */ /* 0x000fea000b800000 */
[----:B------:R-:W-:Y:S05]  /*3cc0*/  BPT.TRAP 0x1 ;  /* 0x000000040000795c */ /* 0x000fea0000300000 */
.L_x_81:
[----:B------:R-:W-:-:S04]  /*3cd0*/  SHF.L.U32 R5, R5, 0x1f, RZ ;  /* 0x0000001f05057819 */ /* 0x000fc800000006ff */
[----:B------:R-:W2:Y:S02]  /*3ce0*/  SYNCS.PHASECHK.TRANS64.TRYWAIT P0, [UR14+0x1c068], R5 ;  /* 0x01c06805ff0075a7 */ /* 0x000ea4000800110e */
[----:B--2---:R-:W-:Y:S05]  /*3cf0*/  @!P0 BRA `(.L_x_82) ;  /* 0x0000015000308947 */ /* 0x004fea0003800000 */
.L_x_403:
[----:B-1----:R-:W-:Y:S01]  /*3d00*/  IMAD.MOV.U32 R0, RZ, RZ, 0xa0 ;  /* 0x000000a0ff007424 */ /* 0x002fe200078e00ff */
[----:B------:R-:W-:Y:S02]  /*3d10*/  UIADD3 UR20, UPT, UPT, UR8, UR4, URZ ;  /* 0x0000000408147290 */ /* 0x000fe4000fffe0ff */
[----:B------:R-:W-:Y:S02]  /*3d20*/  UISETP.NE.U32.AND UP0, UPT, UR18, URZ, UPT ;  /* 0x000000ff1200728c */ /* 0x000fe4000bf05070 */
[----:B------:R-:W-:Y:S01]  /*3d30*/  R2UR UR12, R0 ;  /* 0x00000000000c72ca */ /* 0x000fe200000e0000 */
[----:B------:R-:W-:Y:S01]  /*3d40*/  IMAD.MOV.U32 R0, RZ, RZ, 0x180 ;  /* 0x00000180ff007424 */ /* 0x000fe200078e00ff */
[----:B------:R-:W-:Y:S02]  /*3d50*/  UIADD3 UR32, UPT, UPT, UR20, 0x80, URZ ;  /* 0x0000008014207890 */ /* 0x000fe4000fffe0ff */
[----:B------:R-:W-:Y:S02]  /*3d60*/  UIADD3 UR30, UPT, UPT, UR20, 0x100, URZ ;  /* 0x00000100141e7890 */ /* 0x000fe4000fffe0ff */
[----:B------:R-:W-:Y:S01]  /*3d70*/  R2UR UR13, R0 ;  /* 0x00000000000d72ca */ /* 0x000fe200000e0000 */
[----:B------:R-:W-:Y:S01]  /*3d80*/  IMAD.MOV.U32 R0, RZ, RZ, 0xa8 ;  /* 0x000000a8ff007424 */ /* 0x000fe200078e00ff */
[----:B------:R-:W-:Y:S01]  /*3d90*/  UIADD3 UR28, UPT, UPT, UR20, 0x180, URZ ;  /* 0x00000180141c7890 */ /* 0x000fe2000fffe0ff */
[----:B------:R-:W-:Y:S01]  /*3da0*/  UMOV UR26, 0x0 ;  /* 0x00000000001a7882 */ /* 0x000fe20000000000 */
[----:B------:R-:W-:-:S02]  /*3db0*/  UMOV UR27, 0x8210490 ;  /* 0x08210490001b7882 */ /* 0x000fc40000000000 */
        /* <DEDUP_REMOVED lines=11> */
[----:B------:R1:W-:Y:S01]  /*3e70*/  UTCHMMA tmem[UR12], gdesc[UR20], tmem[UR13], tmem[UR26], idesc[UR27], UP0 ;  /* 0x00ff1a140c0079ea */ /* 0x0003e2000800000d */
[----:B------:R-:W-:Y:S01]  /*3e80*/  R2UR UR7, R0 ;  /* 0x00000000000772ca */ /* 0x000fe200000e0000 */
[----:B------:R-:W-:Y:S01]  /*3e90*/  IMAD.MOV.U32 R0, RZ, RZ, 0x180 ;  /* 0x00000180ff007424 */ /* 0x000fe200078e00ff */
[----:B------:R-:W-:Y:S01]  /*3ea0*/  UMOV UR18, 0x0 ;  /* 0x0000000000127882 */ /* 0x000fe20000000000 */
[----:B------:R-:W-:Y:S01]  /*3eb0*/  UMOV UR19, 0x8210490 ;  /* 0x0821049000137882 */ /* 0x000fe20000000000 */
[----:B------:R-:W-:-:S02]  /*3ec0*/  UMOV UR29, 0x40004040 ;  /* 0x40004040001d7882 */ /* 0x000fc40000000000 */
[----:B------:R-:W-:Y:S01]  /*3ed0*/  R2UR UR9, R0 ;  /* 0x00000000000972ca */ /* 0x000fe200000e0000 */
[----:B------:R-:W-:Y:S01]  /*3ee0*/  IMAD.MOV.U32 R0, RZ, RZ, 0xb8 ;  /* 0x000000b8ff007424 */ /* 0x000fe200078e00ff */
[----:B------:R1:W-:Y:S04]  /*3ef0*/  UTCHMMA tmem[UR10], gdesc[UR32], tmem[UR11], tmem[UR24], idesc[UR25], UPT ;  /* 0x00ff18200a0079ea */ /* 0x0003e8000b80000b */
[----:B------:R-:W-:Y:S01]  /*3f00*/  R2UR UR5, R0 ;  /* 0x00000000000572ca */ /* 0x000fe200000e0000 */
[----:B------:R-:W-:-:S05]  /*3f10*/  IMAD.MOV.U32 R0, RZ, RZ, 0x180 ;  /* 0x00000180ff007424 */ /* 0x000fca00078e00ff */
[----:B------:R-:W-:Y:S01]  /*3f20*/  R2UR UR6, R0 ;  /* 0x00000000000672ca */ /* 0x000fe200000e0000 */
[----:B------:R1:W-:-:S12]  /*3f30*/  UTCHMMA tmem[UR7], gdesc[UR30], tmem[UR9], tmem[UR22], idesc[UR23], UPT ;  /* 0x00ff161e070079ea */ /* 0x0003d8000b800009 */
[----:B------:R1:W-:Y:S01]  /*3f40*/  UTCHMMA tmem[UR5], gdesc[UR28], tmem[UR6], tmem[UR18], idesc[UR19], UPT ;  /* 0x00ff121c050079ea */ /* 0x0003e2000b800006 */
[----:B------:R-:W-:Y:S05]  /*3f50*/  BRA.U UP5, `(.L_x_83) ;  /* 0x0000000105047547 */ /* 0x000fea000b800000 */
[----:B-1----:R-:W-:Y:S05]  /*3f60*/  BPT.TRAP 0x1 ;  /* 0x000000040000795c */ /* 0x002fea0000300000 */
.L_x_83:
[----:B------:R-:W-:-:S09]  /*3f70*/  UIADD3 UR4, UPT, UPT, UR14, 0x1c098, URZ ;  /* 0x0001c0980e047890 */ /* 0x000fd2000fffe0ff */
[----:B------:R2:W-:Y:S01]  /*3f80*/  UTCBAR [UR4], URZ ;  /* 0x000000ff040073e9 */ /* 0x0005e200080000ff */
[----:B------:R-:W-:Y:S05]  /*3f90*/  BRA.U !UP1, `(.L_x_84) ;  /* 0x0000000109047547 */ /* 0x000fea000b800000 */
[----:B-12---:R-:W-:Y:S05]  /*3fa0*/  BPT.TRAP 0x1 ;  /* 0x000000040000795c */ /* 0x006fea0000300000 */
.L_x_84:
[----:B--2---:R-:W-:-:S04]  /*3fb0*/  ULEA UR4, UR17, UR14, 0x3 ;  /* 0x0000000e11047291 */ /* 0x004fc8000f8e18ff */
[----:B------:R-:W-:-:S09]  /*3fc0*/  UIADD3 UR4, UPT, UPT, UR4, 0x1c038, URZ ;  /* 0x0001c03804047890 */ /* 0x000fd2000fffe0ff */
[----:B------:R2:W-:Y:S01]  /*3fd0*/  UTCBAR [UR4], URZ ;  /* 0x000000ff040073e9 */ /* 0x0005e200080000ff */
[----:B------:R-:W-:Y:S05]  /*3fe0*/  BRA.U UP4, `(.L_x_85) ;  /* 0x0000000104047547 */ /* 0x000fea000b800000 */
[----:B-12---:R-:W-:Y:S05]  /*3ff0*/  BPT.TRAP 0x1 ;  /* 0x000000040000795c */ /* 0x006fea0000300000 */
.L_x_85:
[----:B--2---:R-:W-:-:S09]  /*4000*/  UIADD3 UR4, UPT, UPT, UR14, 0x1c050, URZ ;  /* 0x0001c0500e047890 */ /* 0x004fd2000fffe0ff */
[----:B------:R2:W-:Y:S01]  /*4010*/  UTCBAR [UR4], URZ ;  /* 0x000000ff040073e9 */ /* 0x0005e200080000ff */
[----:B------:R-:W-:Y:S05]  /*4020*/  BRA.U UP3, `(.L_x_86) ;  /* 0x0000000103047547 */ /* 0x000fea000b800000 */
[----:B-12---:R-:W-:Y:S05]  /*4030*/  BPT.TRAP 0x1 ;  /* 0x000000040000795c */ /* 0x006fea0000300000 */
.L_x_86:
[----:B------:R-:W-:-:S13]  /*4040*/  ELECT P0, URZ, PT ;  /* 0x0000000000ff782f */ /* 0x000fda0003800000 */
[----:B-12---:R-:W-:Y:S05]  /*4050*/  @!P0 EXIT ;  /* 0x000000000000894d */ /* 0x006fea0003800000 */
[----:B------:R-:W-:-:S09]  /*4060*/  UIADD3 UR14, UPT, UPT, UR14, 0x1c060, URZ ;  /* 0x0001c0600e0e7890 */ /* 0x000fd2000fffe0ff */
[----:B------:R1:W-:Y:S01]  /*4070*/  UTCBAR [UR14], URZ ;  /* 0x000000ff0e0073e9 */ /* 0x0003e200080000ff */
[----:B------:R-:W-:Y:S01]  /*4080*/  NOP ;  /* 0x0000000000007918 */ /* 0x000fe20000000000 */
[----:B-1----:R-:W-:Y:S05]  /*4090*/  EXIT ;  /* 0x000000000000794d */ /* 0x002fea0003800000 */
.L_x_28:
[----:B------:R-:W-:-:S08]  /*40a0*/  NOP ;  /* 0x0000000000007918 */ /* 0x000fd00000000000 */
[----:B------:R-:W1:-:S00]  /*40b0*/  USETMAXREG.DEALLOC.CTAPOOL 0x60 ;  /* 0x00000060000079c8 */ /* 0x000e4000080e0500 */
[----:B-1----:R-:W1:Y:S01]  /*40c0*/  S2R R0, SR_CTAID.X ;  /* 0x0000000000007919 */ /* 0x002e620000002500 */
[----:B------:R-:W2:Y:S01]  /*40d0*/  LDCU UR4, c[0x0][0x380] ;  /* 0x00007000ff0477ac */ /* 0x000ea20008000800 */
[----:B-1----:R-:W-:-:S04]  /*40e0*/  SHF.L.U32 R17, R0, 0x8, RZ ;  /* 0x0000000800117819 */ /* 0x002fc800000006ff */
[----:B--2---:R-:W-:-:S13]  /*40f0*/  ISETP.GE.U32.AND P0, PT, R17, UR4, PT ;  /* 0x0000000411007c0c */ /* 0x004fda000bf06070 */
[----:B------:R-:W-:Y:S05]  /*4100*/  @P0 EXIT ;  /* 0x000000000000094d */ /* 0x000fea0003800000 */
[----:B------:R-:W1:Y:S01]  /*4110*/  LDCU UR5, c[0x0][0x384] ;  /* 0x00007080ff0577ac */ /* 0x000e620008000800 */
[----:B------:R-:W2:Y:S01]  /*4120*/  LDCU.64 UR48, c[0x0][0x358] ;  /* 0x00006b00ff3077ac */ /* 0x000ea20008000a00 */
[----:B-1----:R-:W-:-:S09]  /*4130*/  UISETP.NE.AND UP0, UPT, UR5, URZ, UPT ;  /* 0x000000ff0500728c */ /* 0x002fd2000bf05270 */
[----:B--2---:R-:W-:Y:S05]  /*4140*/  BRA.U UP0, `(.L_x_87) ;  /* 0x0000005100e47547 */ /* 0x004fea000b800000 */
[----:B------:R-:W-:-:S09]  /*4150*/  UISETP.NE.AND UP0, UPT, UR38, URZ, UPT ;  /* 0x000000ff2600728c */ /* 0x000fd2000bf05270 */
[----:B------:R-:W-:Y:S05]  /*4160*/  BRA.U UP0, `(.L_x_88) ;  /* 0x0000000100047547 */ /* 0x000fea000b800000 */
[----:B------:R-:W-:Y:S05]  /*4170*/  BPT.TRAP 0x1 ;  /* 0x000000040000795c */ /* 0x000fea0000300000 */
.L_x_88:
[----:B------:R-:W1:Y:S01]  /*4180*/  S2R R16, SR_CgaCtaId ;  /* 0x0000000000107919 */ /* 0x000e620000008800 */
[----:B------:R-:W-:Y:S01]  /*4190*/  IMAD.MOV.U32 R3, RZ, RZ, 0x1 ;  /* 0x00000001ff037424 */ /* 0x000fe200078e00ff */
[----:B------:R-:W-:Y:S02]  /*41a0*/  MOV R5, 0x400 ;  /* 0x0000040000057802 */ /* 0x000fe40000000f00 */
[----:B------:R-:W-:Y:S02]  /*41b0*/  LOP3.LUT P1, R18, R2, 0x7f, RZ, 0xc0, !PT ;  /* 0x0000007f02127812 */ /* 0x000fe4000782c0ff */
[----:B------:R-:W-:Y:S02]  /*41c0*/  SHF.L.U32 R3, R3, 0x1f, RZ ;  /* 0x0000001f03037819 */ /* 0x000fe400000006ff */
[----:B-1----:R-:W-:-:S04]  /*41d0*/  LEA R16, R16, R5, 0x18 ;  /* 0x0000000510107211 */ /* 0x002fc800078ec0ff */
[----:B------:R-:W1:Y:S02]  /*41e0*/  SYNCS.PHASECHK.TRANS64.TRYWAIT P0, [R16+URZ+0x1c0c0], R3 ;  /* 0x01c0c003100075a7 */ /* 0x000e6400080011ff */
[----:B-1----:R-:W-:Y:S05]  /*41f0*/  @!P0 BRA `(.L_x_89) ;  /* 0x0000014c00088947 */ /* 0x002fea0003800000 */
.L_x_404:
[----:B------:R-:W-:Y:S04]  /*4200*/  BSSY.RECONVERGENT B6, `(.L_x_90) ;  /* 0x000023d000067945 */ /* 0x000fe80003800200 */
[----:B------:R-:W-:Y:S05]  /*4210*/  @P1 BRA `(.L_x_91) ;  /* 0x0000002000ec1947 */ /* 0x000fea0003800000 */
[----:B------:R-:W2:Y:S01]  /*4220*/  S2UR UR4, SR_CTAID.Z ;  /* 0x00000000000479c3 */ /* 0x000ea20000002700 */
[----:B-1----:R-:W1:Y:S01]  /*4230*/  S2R R3, SR_CTAID.Y ;  /* 0x0000000000037919 */ /* 0x002e620000002600 */
[----:B------:R-:W2:Y:S01]  /*4240*/  LDCU UR6, c[0x0][0x370] ;  /* 0x00006e00ff0677ac */ /* 0x000ea20008000800 */
[----:B------:R-:W3:Y:S01]  /*4250*/  LDCU UR5, c[0x0][0x374] ;  /* 0x00006e80ff0577ac */ /* 0x000ee20008000800 */
[----:B--2---:R-:W-:-:S04]  /*4260*/  UIMAD UR4, UR6, UR4, URZ ;  /* 0x00000004060472a4 */ /* 0x004fc8000f8e02ff */
[----:B------:R-:W-:-:S04]  /*4270*/  UIADD3 UR4, UPT, UPT, URZ, -UR4, URZ ;  /* 0x80000004ff047290 */ /* 0x000fc8000fffe0ff */
[----:B---3--:R-:W-:Y:S01]  /*4280*/  UIMAD UR4, UR4, UR5, URZ ;  /* 0x00000005040472a4 */ /* 0x008fe2000f8e02ff */
[----:B-1----:R-:W-:-:S05]  /*4290*/  IMAD R3, R3, UR6, R0 ;  /* 0x0000000603037c24 */ /* 0x002fca000f8e0200 */
[----:B------:R-:W-:-:S13]  /*42a0*/  ISETP.NE.AND P0, PT, R3, UR4, PT ;  /* 0x0000000403007c0c */ /* 0x000fda000bf05270 */
[----:B------:R-:W-:Y:S05]  /*42b0*/  @P0 BRA `(.L_x_91) ;  /* 0x0000002000c40947 */ /* 0x000fea0003800000 */
[----:B------:R-:W1:Y:S01]  /*42c0*/  LDC.64 R10, c[0x4][0xa0] ;  /* 0x01002800ff0a7b82 */ /* 0x000e620000000a00 */
[----:B------:R-:W-:Y:S01]  /*42d0*/  MOV R25, 0x0 ;  /* 0x0000000000197802 */ /* 0x000fe20000000f00 */
[----:B------:R-:W2:Y:S01]  /*42e0*/  LDCU.64 UR4, c[0x4][0xd0] ;  /* 0x01001a00ff0477ac */ /* 0x000ea20008000a00 */
[----:B------:R-:W-:Y:S01]  /*42f0*/  IADD3 R24, P0, PT, R22, 0x8, RZ ;  /* 0x0000000816187810 */ /* 0x000fe20007f1e0ff */
[----:B------:R-:W-:Y:S01]  /*4300*/  IMAD.MOV.U32 R6, RZ, RZ, R22 ;  /* 0x000000ffff067224 */ /* 0x000fe200078e0016 */
[----:B------:R-:W-:-:S03]  /*4310*/  MOV R7, R19 ;  /* 0x0000001300077202 */ /* 0x000fc60000000f00 */
[----:B------:R3:W4:Y:S01]  /*4320*/  LDC.64 R8, c[0x4][R25] ;  /* 0x0100000019087b82 */ /* 0x0007220000000a00 */
[----:B------:R-:W-:Y:S02]  /*4330*/  IMAD.X R23, RZ, RZ, R19, P0 ;  /* 0x000000ffff177224 */ /* 0x000fe400000e0613 */
[----:B--2---:R-:W-:Y:S01]  /*4340*/  IMAD.U32 R4, RZ, RZ, UR4 ;  /* 0x00000004ff047e24 */ /* 0x004fe2000f8e00ff */
[----:B------:R-:W-:Y:S01]  /*4350*/  MOV R5, UR5 ;  /* 0x0000000500057c02 */ /* 0x000fe20008000f00 */
[----:B-1----:R3:W-:Y:S04]  /*4360*/  STL.64 [R1], R10 ;  /* 0x0000000a01007387 */ /* 0x0027e80000100a00 */
[----:B------:R-:W-:-:S07]  /*4370*/  LEPC R20, `(.L_x_92) ;  /* 0x000000001014794e */ /* 0x000fce0000000000 */
[----:B---34-:R-:W-:Y:S05]  /*4380*/  CALL.ABS.NOINC R8 ;  /* 0x0000000008007343 */ /* 0x018fea0003c00000 */
.L_x_92:
[----:B------:R-:W-:Y:S01]  /*4390*/  IMAD.MOV.U32 R8, RZ, RZ, 0x3 ;  /* 0x00000003ff087424 */ /* 0x000fe200078e00ff */
[----:B------:R1:W2:Y:S01]  /*43a0*/  LDC.64 R10, c[0x4][R25] ;  /* 0x01000000190a7b82 */ /* 0x0002a20000000a00 */
[----:B------:R-:W-:Y:S01]  /*43b0*/  IMAD.MOV.U32 R9, RZ, RZ, 0x4 ;  /* 0x00000004ff097424 */ /* 0x000fe200078e00ff */
[----:B------:R-:W3:Y:S01]  /*43c0*/  LDCU.64 UR4, c[0x4][0xe8] ;  /* 0x01001d00ff0477ac */ /* 0x000ee20008000a00 */
[----:B------:R-:W-:Y:S01]  /*43d0*/  MOV R6, R24 ;  /* 0x0000001800067202 */ /* 0x000fe20000000f00 */
[----:B------:R1:W-:Y:S01]  /*43e0*/  STL [R1+0x10], R8 ;  /* 0x0000100801007387 */ /* 0x0003e20000100800 */
[----:B------:R-:W-:-:S03]  /*43f0*/  MOV R7, R23 ;  /* 0x0000001700077202 */ /* 0x000fc60000000f00 */
[----:B------:R1:W-:Y:S01]  /*4400*/  STL.64 [R1+0x8], R8 ;  /* 0x0000080801007387 */ /* 0x0003e20000100a00 */
[----:B---3--:R-:W-:Y:S01]  /*4410*/  MOV R4, UR4 ;  /* 0x0000000400047c02 */ /* 0x008fe20008000f00 */
[----:B------:R-:W-:Y:S02]  /*4420*/  IMAD.U32 R5, RZ, RZ, UR5 ;  /* 0x00000005ff057e24 */ /* 0x000fe4000f8e00ff */
[----:B------:R-:W-:-:S07]  /*4430*/  LEPC R20, `(.L_x_93) ;  /* 0x000000001014794e */ /* 0x000fce0000000000 */
[----:B-12---:R-:W-:Y:S05]  /*4440*/  CALL.ABS.NOINC R10 ;  /* 0x000000000a007343 */ /* 0x006fea0003c00000 */
.L_x_93:
[----:B------:R1:W2:Y:S01]  /*4450*/  LDC.64 R8, c[0x4][R25] ;  /* 0x0100000019087b82 */ /* 0x0002a20000000a00 */
[----:B------:R-:W3:Y:S01]  /*4460*/  LDCU.64 UR4, c[0x4][0xe0] ;  /* 0x01001c00ff0477ac */ /* 0x000ee20008000a00 */
[----:B------:R-:W-:Y:S01]  /*4470*/  CS2R R6, SRZ ;  /* 0x0000000000067805 */ /* 0x000fe2000001ff00 */
[----:B---3--:R-:W-:Y:S01]  /*4480*/  IMAD.U32 R4, RZ, RZ, UR4 ;  /* 0x00000004ff047e24 */ /* 0x008fe2000f8e00ff */
[----:B------:R-:W-:-:S04]  /*4490*/  MOV R5, UR5 ;  /* 0x0000000500057c02 */ /* 0x000fc80008000f00 */
[----:B------:R-:W-:-:S07]  /*44a0*/  LEPC R20, `(.L_x_94) ;  /* 0x000000001014794e */ /* 0x000fce0000000000 */
[----:B-12---:R-:W-:Y:S05]  /*44b0*/  CALL.ABS.NOINC R8 ;  /* 0x0000000008007343 */ /* 0x006fea0003c00000 */
.L_x_94:
[----:B------:R1:W2:Y:S01]  /*44c0*/  LDC.64 R8, c[0x4][R25] ;  /* 0x0100000019087b82 */ /* 0x0002a20000000a00 */
[----:B------:R-:W3:Y:S01]  /*44d0*/  LDCU.64 UR4, c[0x4][0xf0] ;  /* 0x01001e00ff0477ac */ /* 0x000ee20008000a00 */
[----:B------:R-:W-:Y:S01]  /*44e0*/  CS2R R6, SRZ ;  /* 0x0000000000067805 */ /* 0x000fe2000001ff00 */
[----:B---3--:R-:W-:Y:S01]  /*44f0*/  IMAD.U32 R4, RZ, RZ, UR4 ;  /* 0x00000004ff047e24 */ /* 0x008fe2000f8e00ff */
[----:B------:R-:W-:-:S04]  /*4500*/  MOV R5, UR5 ;  /* 0x0000000500057c02 */ /* 0x000fc80008000f00 */
[----:B------:R-:W-:-:S07]  /*4510*/  LEPC R20, `(.L_x_95) ;  /* 0x000000001014794e */ /* 0x000fce0000000000 */
[----:B-12---:R-:W-:Y:S05]  /*4520*/  CALL.ABS.NOINC R8 ;  /* 0x0000000008007343 */ /* 0x006fea0003c00000 */
.L_x_95:
[----:B------:R1:W2:Y:S01]  /*4530*/  LDC.64 R8, c[0x4][R25] ;  /* 0x0100000019087b82 */ /* 0x0002a20000000a00 */
[----:B------:R-:W3:Y:S01]  /*4540*/  LDCU.64 UR4, c[0x4][0xf8] ;  /* 0x01001f00ff0477ac */ /* 0x000ee20008000a00 */
[----:B------:R-:W-:Y:S01]  /*4550*/  CS2R R6, SRZ ;  /* 0x0000000000067805 */ /* 0x000fe2000001ff00 */
[----:B---3--:R-:W-:Y:S01]  /*4560*/  IMAD.U32 R4, RZ, RZ, UR4 ;  /* 0x00000004ff047e24 */ /* 0x008fe2000f8e00ff */
[----:B------:R-:W-:-:S04]  /*4570*/  MOV R5, UR5 ;  /* 0x0000000500057c02 */ /* 0x000fc80008000f00 */
[----:B------:R-:W-:-:S07]  /*4580*/  LEPC R20, `(.L_x_96) ;  /* 0x000000001014794e */ /* 0x000fce0000000000 */
[----:B-12---:R-:W-:Y:S05]  /*4590*/  CALL.ABS.NOINC R8 ;  /* 0x0000000008007343 */ /* 0x006fea0003c00000 */
.L_x_96:
[----:B------:R-:W-:Y:S01]  /*45a0*/  HFMA2 R0, -RZ, RZ, 0, 9.5367431640625e-07 ;  /* 0x00000010ff007431 */ /* 0x000fe200000001ff */
[----:B------:R1:W2:Y:S01]  /*45b0*/  LDC.64 R8, c[0x4][R25] ;  /* 0x0100000019087b82 */ /* 0x0002a20000000a00 */
[----:B------:R-:W3:Y:S01]  /*45c0*/  LDCU.64 UR4, c[0x4][0xc8] ;  /* 0x01001900ff0477ac */ /* 0x000ee20008000a00 */
[----:B------:R-:W-:Y:S01]  /*45d0*/  MOV R6, R22 ;  /* 0x0000001600067202 */ /* 0x000fe20000000f00 */
[----:B------:R-:W-:Y:S01]  /*45e0*/  IMAD.MOV.U32 R7, RZ, RZ, R19 ;  /* 0x000000ffff077224 */ /* 0x000fe200078e0013 */
[----:B------:R1:W-:Y:S01]  /*45f0*/  STL [R1], R0 ;  /* 0x0000000001007387 */ /* 0x0003e20000100800 */
[----:B---3--:R-:W-:Y:S01]  /*4600*/  MOV R4, UR4 ;  /* 0x0000000400047c02 */ /* 0x008fe20008000f00 */
[----:B------:R-:W-:-:S04]  /*4610*/  IMAD.U32 R5, RZ, RZ, UR5 ;  /* 0x00000005ff057e24 */ /* 0x000fc8000f8e00ff */
[----:B------:R-:W-:-:S07]  /*4620*/  LEPC R20, `(.L_x_97) ;  /* 0x000000001014794e */ /* 0x000fce0000000000 */
[----:B-12---:R-:W-:Y:S05]  /*4630*/  CALL.ABS.NOINC R8 ;  /* 0x0000000008007343 */ /* 0x006fea0003c00000 */
.L_x_97:
[----:B------:R-:W1:Y:S01]  /*4640*/  S2R R3, SR_SWINHI ;  /* 0x0000000000037919 */ /* 0x000e620000002f00 */
[----:B------:R2:W3:Y:S01]  /*4650*/  LDC.64 R8, c[0x4][R25] ;  /* 0x0100000019087b82 */ /* 0x0004e20000000a00 */
[----:B------:R-:W4:Y:S01]  /*4660*/  LDCU.64 UR4, c[0x4][0x100] ;  /* 0x01002000ff0477ac */ /* 0x000f220008000a00 */
[----:B------:R-:W-:Y:S02]  /*4670*/  MOV R6, R22 ;  /* 0x0000001600067202 */ /* 0x000fe40000000f00 */
[----:B------:R-:W-:Y:S01]  /*4680*/  MOV R7, R19 ;  /* 0x0000001300077202 */ /* 0x000fe20000000f00 */
[----:B----4-:R-:W-:Y:S02]  /*4690*/  IMAD.U32 R4, RZ, RZ, UR4 ;  /* 0x00000004ff047e24 */ /* 0x010fe4000f8e00ff */
[----:B------:R-:W-:Y:S01]  /*46a0*/  IMAD.U32 R5, RZ, RZ, UR5 ;  /* 0x00000005ff057e24 */ /* 0x000fe2000f8e00ff */
[----:B------:R-:W-:Y:S02]  /*46b0*/  MOV R10, R16 ;  /* 0x00000010000a7202 */ /* 0x000fe40000000f00 */
[----:B-1----:R-:W-:-:S05]  /*46c0*/  MOV R11, R3 ;  /* 0x00000003000b7202 */ /* 0x002fca0000000f00 */
[----:B------:R2:W-:Y:S02]  /*46d0*/  STL.64 [R1], R10 ;  /* 0x0000000a01007387 */ /* 0x0005e40000100a00 */
[----:B------:R-:W-:-:S07]  /*46e0*/  LEPC R20, `(.L_x_98) ;  /* 0x000000001014794e */ /* 0x000fce0000000000 */
[----:B--23--:R-:W-:Y:S05]  /*46f0*/  CALL.ABS.NOINC R8 ;  /* 0x0000000008007343 */ /* 0x00cfea0003c00000 */
.L_x_98:
[----:B------:R-:W1:Y:S01]  /*4700*/  LDC.64 R10, c[0x4][0xd8] ;  /* 0x01003600ff0a7b82 */ /* 0x000e620000000a00 */
[----:B------:R-:W2:Y:S01]  /*4710*/  LDCU.64 UR4, c[0x4][0xd0] ;  /* 0x01001a00ff0477ac */ /* 0x000ea20008000a00 */
[----:B------:R-:W-:Y:S02]  /*4720*/  MOV R6, R22 ;  /* 0x0000001600067202 */ /* 0x000fe40000000f00 */
[----:B------:R-:W-:-:S04]  /*4730*/  MOV R7, R19 ;  /* 0x0000001300077202 */ /* 0x000fc80000000f00 */
[----:B------:R3:W4:Y:S01]  /*4740*/  LDC.64 R8, c[0x4][R25] ;  /* 0x0100000019087b82 */ /* 0x0007220000000a00 */
[----:B--2---:R-:W-:Y:S02]  /*4750*/  IMAD.U32 R4, RZ, RZ, UR4 ;  /* 0x00000004ff047e24 */ /* 0x004fe4000f8e00ff */
[----:B------:R-:W-:Y:S01]  /*4760*/  IMAD.U32 R5, RZ, RZ, UR5 ;  /* 0x00000005ff057e24 */ /* 0x000fe2000f8e00ff */
[----:B-1----:R3:W-:Y:S04]  /*4770*/  STL.64 [R1], R10 ;  /* 0x0000000a01007387 */ /* 0x0027e80000100a00 */
[----:B------:R-:W-:-:S07]  /*4780*/  LEPC R20, `(.L_x_99) ;  /* 0x000000001014794e */ /* 0x000fce0000000000 */
[----:B---34-:R-:W-:Y:S05]  /*4790*/  CALL.ABS.NOINC R8 ;  /* 0x0000000008007343 */ /* 0x018fea0003c00000 */
.L_x_99:
[----:B------:R-:W-:Y:S01]  /*47a0*/  HFMA2 R0, -RZ, RZ, 0, 2.384185791015625e-06 ;  /* 0x00000028ff007431 */ /* 0x000fe200000001ff */
        /* <DEDUP_REMOVED lines=9> */
.L_x_100:
        /* <DEDUP_REMOVED lines=10> */
.L_x_101:
[----:B------:R1:W2:Y:S01]  /*48e0*/  LDC.64 R8, c[0x4][R25] ;  /* 0x0100000019087b82 */ /* 0x0002a20000000a00 */
[----:B------:R-:W3:Y:S01]  /*48f0*/  LDCU.64 UR4, c[0x4][0xe0] ;  /* 0x01001c00ff0477ac */ /* 0x000ee20008000a00 */
[----:B------:R-:W-:Y:S01]  /*4900*/  CS2R R6, SRZ ;  /* 0x0000000000067805 */ /* 0x000fe2000001ff00 */
[----:B---3--:R-:W-:Y:S01]  /*4910*/  IMAD.U32 R4, RZ, RZ, UR4 ;  /* 0x00000004ff047e24 */ /* 0x008fe2000f8e00ff */
[----:B------:R-:W-:-:S04]  /*4920*/  MOV R5, UR5 ;  /* 0x0000000500057c02 */ /* 0x000fc80008000f00 */
[----:B------:R-:W-:-:S07]  /*4930*/  LEPC R20, `(.L_x_102) ;  /* 0x000000001014794e */ /* 0x000fce0000000000 */
[----:B-12---:R-:W-:Y:S05]  /*4940*/  CALL.ABS.NOINC R8 ;  /* 0x0000000008007343 */ /* 0x006fea0003c00000 */
.L_x_102:
[----:B------:R-:W-:Y:S01]  /*4950*/  HFMA2 R0, -RZ, RZ, 0, 4.76837158203125e-07 ;  /* 0x00000008ff007431 */ /* 0x000fe200000001ff */
        /* <DEDUP_REMOVED lines=9> */
.L_x_103:
[----:B------:R-:W-:Y:S01]  /*49f0*/  HFMA2 R0, -RZ, RZ, 0, 2.6226043701171875e-06 ;  /* 0x0000002cff007431 */ /* 0x000fe200000001ff */
        /* <DEDUP_REMOVED lines=9> */
.L_x_104:
[----:B------:R1:W2:Y:S01]  /*4a90*/  LDC.64 R8, c[0x4][R25] ;  /* 0x0100000019087b82 */ /* 0x0002a20000000a00 */
[----:B------:R-:W3:Y:S01]  /*4aa0*/  LDCU.64 UR4, c[0x4][0xe0] ;  /* 0x01001c00ff0477ac */ /* 0x000ee20008000a00 */
[----:B------:R-:W-:Y:S01]  /*4ab0*/  CS2R R6, SRZ ;  /* 0x0000000000067805 */ /* 0x000fe2000001ff00 */
[----:B---3--:R-:W-:Y:S01]  /*4ac0*/  IMAD.U32 R4, RZ, RZ, UR4 ;  /* 0x00000004ff047e24 */ /* 0x008fe2000f8e00ff */
[----:B------:R-:W-:-:S04]  /*4ad0*/  MOV R5, UR5 ;  /* 0x0000000500057c02 */ /* 0x000fc80008000f00 */
[----:B------:R-:W-:-:S07]  /*4ae0*/  LEPC R20, `(.L_x_105) ;  /* 0x000000001014794e */ /* 0x000fce0000000000 */
[----:B-12---:R-:W-:Y:S05]  /*4af0*/  CALL.ABS.NOINC R8 ;  /* 0x0000000008007343 */ /* 0x006fea0003c00000 */
.L_x_105:
        /* <DEDUP_REMOVED lines=10> */
.L_x_106:
[----:B------:R-:W-:Y:S01]  /*4ba0*/  HFMA2 R0, -RZ, RZ, 0, 2.443790435791015625e-06 ;  /* 0x00000029ff007431 */ /* 0x000fe200000001ff */
        /* <DEDUP_REMOVED lines=9> */
.L_x_107:
        /* <DEDUP_REMOVED lines=10> */
.L_x_108:
        /* <DEDUP_REMOVED lines=10> */
.L_x_109:
[----:B------:R1:W2:Y:S01]  /*4d80*/  LDC.64 R8, c[0x4][R25] ;  /* 0x0100000019087b82 */ /* 0x0002a20000000a00 */
[----:B------:R-:W3:Y:S01]  /*4d90*/  LDCU.64 UR4, c[0x4][0xe0] ;  /* 0x01001c00ff0477ac */ /* 0x000ee20008000a00 */
[----:B------:R-:W-:Y:S01]  /*4da0*/  CS2R R6, SRZ ;  /* 0x0000000000067805 */ /* 0x000fe2000001ff00 */
[----:B---3--:R-:W-:Y:S01]  /*4db0*/  IMAD.U32 R4, RZ, RZ, UR4 ;  /* 0x00000004ff047e24 */ /* 0x008fe2000f8e00ff */
[----:B------:R-:W-:-:S04]  /*4dc0*/  MOV R5, UR5 ;  /* 0x0000000500057c02 */ /* 0x000fc80008000f00 */
[----:B------:R-:W-:-:S07]  /*4dd0*/  LEPC R20, `(.L_x_110) ;  /* 0x000000001014794e */ /* 0x000fce0000000000 */
[----:B-12---:R-:W-:Y:S05]  /*4de0*/  CALL.ABS.NOINC R8 ;  /* 0x0000000008007343 */ /* 0x006fea0003c00000 */
.L_x_110:
[----:B------:R-:W-:Y:S01]  /*4df0*/  HFMA2 R0, -RZ, RZ, 0, 3.814697265625e-06 ;  /* 0x00000040ff007431 */ /* 0x000fe200000001ff */
        /* <DEDUP_REMOVED lines=9> */
.L_x_111:
        /* <DEDUP_REMOVED lines=10> */
.L_x_112:
[----:B------:R1:W2:Y:S01]  /*4f30*/  LDC.64 R8, c[0x4][R25] ;  /* 0x0100000019087b82 */ /* 0x0002a20000000a00 */
[----:B------:R-:W3:Y:S01]  /*4f40*/  LDCU.64 UR4, c[0x4][0xe0] ;  /* 0x01001c00ff0477ac */ /* 0x000ee20008000a00 */
[----:B------:R-:W-:Y:S01]  /*4f50*/  CS2R R6, SRZ ;  /* 0x0000000000067805 */ /* 0x000fe2000001ff00 */
[----:B---3--:R-:W-:Y:S01]  /*4f60*/  IMAD.U32 R4, RZ, RZ, UR4 ;  /* 0x00000004ff047e24 */ /* 0x008fe2000f8e00ff */
[----:B------:R-:W-:-:S04]  /*4f70*/  MOV R5, UR5 ;  /* 0x0000000500057c02 */ /* 0x000fc80008000f00 */
[----:B------:R-:W-:-:S07]  /*4f80*/  LEPC R20, `(.L_x_113) ;  /* 0x000000001014794e */ /* 0x000fce0000000000 */
[----:B-12---:R-:W-:Y:S05]  /*4f90*/  CALL.ABS.NOINC R8 ;  /* 0x0000000008007343 */ /* 0x006fea0003c00000 */
.L_x_113:
[----:B------:R-:W-:Y:S01]  /*4fa0*/  HFMA2 R0, -RZ, RZ, 0, 1.1920928955078125e-07 ;  /* 0x00000002ff007431 */ /* 0x000fe200000001ff */
        /* <DEDUP_REMOVED lines=9> */
.L_x_114:
        /* <DEDUP_REMOVED lines=10> */
.L_x_115:
        /* <DEDUP_REMOVED lines=10> */
.L_x_116:
        /* <DEDUP_REMOVED lines=10> */
.L_x_117:
[----:B------:R1:W2:Y:S01]  /*5220*/  LDC.64 R8, c[0x4][R25] ;  /* 0x0100000019087b82 */ /* 0x0002a20000000a00 */
[----:B------:R-:W3:Y:S01]  /*5230*/  LDCU.64 UR4, c[0x4][0xe0] ;  /* 0x01001c00ff0477ac */ /* 0x000ee20008000a00 */
[----:B------:R-:W-:Y:S01]  /*5240*/  CS2R R6, SRZ ;  /* 0x0000000000067805 */ /* 0x000fe2000001ff00 */
[----:B---3--:R-:W-:Y:S01]  /*5250*/  IMAD.U32 R4, RZ, RZ, UR4 ;  /* 0x00000004ff047e24 */ /* 0x008fe2000f8e00ff */
[----:B------:R-:W-:-:S04]  /*5260*/  MOV R5, UR5 ;  /* 0x0000000500057c02 */ /* 0x000fc80008000f00 */
[----:B------:R-:W-:-:S07]  /*5270*/  LEPC R20, `(.L_x_118) ;  /* 0x000000001014794e */ /* 0x000fce0000000000 */
[----:B-12---:R-:W-:Y:S05]  /*5280*/  CALL.ABS.NOINC R8 ;  /* 0x0000000008007343 */ /* 0x006fea0003c00000 */
.L_x_118:
[----:B------:R-:W-:Y:S01]  /*5290*/  HFMA2 R0, -RZ, RZ, 0, 5.9604644775390625e-08 ;  /* 0x00000001ff007431 */ /* 0x000fe200000001ff */
        /* <DEDUP_REMOVED lines=9> */
.L_x_119:
        /* <DEDUP_REMOVED lines=10> */
.L_x_120:
[----:B------:R1:W2:Y:S01]  /*53d0*/  LDC.64 R8, c[0x4][R25] ;  /* 0x0100000019087b82 */ /* 0x0002a20000000a00 */
[----:B------:R-:W3:Y:S01]  /*53e0*/  LDCU.64 UR4, c[0x4][0xe0] ;  /* 0x01001c00ff0477ac */ /* 0x000ee20008000a00 */
[----:B------:R-:W-:Y:S01]  /*53f0*/  CS2R R6, SRZ ;  /* 0x0000000000067805 */ /* 0x000fe2000001ff00 */
[----:B---3--:R-:W-:Y:S01]  /*5400*/  IMAD.U32 R4, RZ, RZ, UR4 ;  /* 0x00000004ff047e24 */ /* 0x008fe2000f8e00ff */
[----:B------:R-:W-:-:S04]  /*5410*/  MOV R5, UR5 ;  /* 0x0000000500057c02 */ /* 0x000fc80008000f00 */
[----:B------:R-:W-:-:S07]  /*5420*/  LEPC R20, `(.L_x_121) ;  /* 0x000000001014794e */ /* 0x000fce0000000000 */
[----:B-12---:R-:W-:Y:S05]  /*5430*/  CALL.ABS.NOINC R8 ;  /* 0x0000000008007343 */ /* 0x006fea0003c00000 */
.L_x_121:
        /* <DEDUP_REMOVED lines=10> */
.L_x_122:
        /* <DEDUP_REMOVED lines=10> */
.L_x_123:
        /* <DEDUP_REMOVED lines=10> */
.L_x_124:
        /* <DEDUP_REMOVED lines=10> */
.L_x_125:
        /* <DEDUP_REMOVED lines=10> */
.L_x_126:
        /* <DEDUP_REMOVED lines=10> */
.L_x_127:
[----:B------:R1:W2:Y:S01]  /*5800*/  LDC.64 R8, c[0x4][R25] ;  /* 0x0100000019087b82 */ /* 0x0002a20000000a00 */
[----:B------:R-:W3:Y:S01]  /*5810*/  LDCU.64 UR4, c[0x4][0xe0] ;  /* 0x01001c00ff0477ac */ /* 0x000ee20008000a00 */
[----:B------:R-:W-:Y:S01]  /*5820*/  CS2R R6, SRZ ;  /* 0x0000000000067805 */ /* 0x000fe2000001ff00 */
[----:B---3--:R-:W-:Y:S01]  /*5830*/  IMAD.U32 R4, RZ, RZ, UR4 ;  /* 0x00000004ff047e24 */ /* 0x008fe2000f8e00ff */
[----:B------:R-:W-:-:S04]  /*5840*/  MOV R5, UR5 ;  /* 0x0000000500057c02 */ /* 0x000fc80008000f00 */
[----:B------:R-:W-:-:S07]  /*5850*/  LEPC R20, `(.L_x_128) ;  /* 0x000000001014794e */ /* 0x000fce0000000000 */
[----:B-12---:R-:W-:Y:S05]  /*5860*/  CALL.ABS.NOINC R8 ;  /* 0x0000000008007343 */ /* 0x006fea0003c00000 */
.L_x_128:
        /* <DEDUP_REMOVED lines=10> */
.L_x_129:
        /* <DEDUP_REMOVED lines=10> */
.L_x_130:
[----:B------:R1:W2:Y:S01]  /*59b0*/  LDC.64 R8, c[0x4][R25] ;  /* 0x0100000019087b82 */ /* 0x0002a20000000a00 */
[----:B------:R-:W3:Y:S01]  /*59c0*/  LDCU.64 UR4, c[0x4][0xe0] ;  /* 0x01001c00ff0477ac */ /* 0x000ee20008000a00 */
[----:B------:R-:W-:Y:S01]  /*59d0*/  CS2R R6, SRZ ;  /* 0x0000000000067805 */ /* 0x000fe2000001ff00 */
[----:B---3--:R-:W-:Y:S01]  /*59e0*/  IMAD.U32 R4, RZ, RZ, UR4 ;  /* 0x00000004ff047e24 */ /* 0x008fe2000f8e00ff */
[----:B------:R-:W-:-:S04]  /*59f0*/  MOV R5, UR5 ;  /* 0x0000000500057c02 */ /* 0x000fc80008000f00 */
[----:B------:R-:W-:-:S07]  /*5a00*/  LEPC R20, `(.L_x_131) ;  /* 0x000000001014794e */ /* 0x000fce0000000000 */
[----:B-12---:R-:W-:Y:S05]  /*5a10*/  CALL.ABS.NOINC R8 ;  /* 0x0000000008007343 */ /* 0x006fea0003c00000 */
.L_x_131:
[----:B------:R-:W-:Y:S01]  /*5a20*/  HFMA2 R0, -RZ, RZ, 0, 6.103515625e-05 ;  /* 0x00000400ff007431 */ /* 0x000fe200000001ff */
        /* <DEDUP_REMOVED lines=9> */
.L_x_132:
        /* <DEDUP_REMOVED lines=10> */
.L_x_133:
        /* <DEDUP_REMOVED lines=10> */
.L_x_134:
        /* <DEDUP_REMOVED lines=10> */
.L_x_135:
[----:B------:R1:W2:Y:S01]  /*5ca0*/  LDC.64 R8, c[0x4][R25] ;  /* 0x0100000019087b82 */ /* 0x0002a20000000a00 */
[----:B------:R-:W3:Y:S01]  /*5cb0*/  LDCU.64 UR4, c[0x4][0xe0] ;  /* 0x01001c00ff0477ac */ /* 0x000ee20008000a00 */
[----:B------:R-:W-:Y:S01]  /*5cc0*/  CS2R R6, SRZ ;  /* 0x0000000000067805 */ /* 0x000fe2000001ff00 */
[----:B---3--:R-:W-:Y:S01]  /*5cd0*/  IMAD.U32 R4, RZ, RZ, UR4 ;  /* 0x00000004ff047e24 */ /* 0x008fe2000f8e00ff */
[----:B------:R-:W-:-:S04]  /*5ce0*/  MOV R5, UR5 ;  /* 0x0000000500057c02 */ /* 0x000fc80008000f00 */
[----:B------:R-:W-:-:S07]  /*5cf0*/  LEPC R20, `(.L_x_136) ;  /* 0x000000001014794e */ /* 0x000fce0000000000 */
[----:B-12---:R-:W-:Y:S05]  /*5d00*/  CALL.ABS.NOINC R8 ;  /* 0x0000000008007343 */ /* 0x006fea0003c00000 */
.L_x_136:
        /* <DEDUP_REMOVED lines=10> */
.L_x_137:
        /* <DEDUP_REMOVED lines=10> */
.L_x_138:
[----:B------:R1:W2:Y:S01]  /*5e50*/  LDC.64 R8, c[0x4][R25] ;  /* 0x0100000019087b82 */ /* 0x0002a20000000a00 */
[----:B------:R-:W3:Y:S01]  /*5e60*/  LDCU.64 UR4, c[0x4][0xe0] ;  /* 0x01001c00ff0477ac */ /* 0x000ee20008000a00 */
[----:B------:R-:W-:Y:S01]  /*5e70*/  CS2R R6, SRZ ;  /* 0x0000000000067805 */ /* 0x000fe2000001ff00 */
[----:B---3--:R-:W-:Y:S01]  /*5e80*/  IMAD.U32 R4, RZ, RZ, UR4 ;  /* 0x00000004ff047e24 */ /* 0x008fe2000f8e00ff */
[----:B------:R-:W-:-:S04]  /*5e90*/  MOV R5, UR5 ;  /* 0x0000000500057c02 */ /* 0x000fc80008000f00 */
[----:B------:R-:W-:-:S07]  /*5ea0*/  LEPC R20, `(.L_x_139) ;  /* 0x000000001014794e */ /* 0x000fce0000000000 */
[----:B-12---:R-:W-:Y:S05]  /*5eb0*/  CALL.ABS.NOINC R8 ;  /* 0x0000000008007343 */ /* 0x006fea0003c00000 */
.L_x_139:
[----:B------:R-:W-:Y:S01]  /*5ec0*/  HFMA2 R0, -RZ, RZ, 0, 3.0517578125e-05 ;  /* 0x00000200ff007431 */ /* 0x000fe200000001ff */
        /* <DEDUP_REMOVED lines=9> */
.L_x_140:
        /* <DEDUP_REMOVED lines=10> */
.L_x_141:
        /* <DEDUP_REMOVED lines=10> */
.L_x_142:
        /* <DEDUP_REMOVED lines=10> */
.L_x_143:
[----:B------:R1:W2:Y:S01]  /*6140*/  LDC.64 R8, c[0x4][R25] ;  /* 0x0100000019087b82 */ /* 0x0002a20000000a00 */
[----:B------:R-:W3:Y:S01]  /*6150*/  LDCU.64 UR4, c[0x4][0xe0] ;  /* 0x01001c00ff0477ac */ /* 0x000ee20008000a00 */
[----:B------:R-:W-:Y:S01]  /*6160*/  CS2R R6, SRZ ;  /* 0x0000000000067805 */ /* 0x000fe2000001ff00 */
[----:B---3--:R-:W-:Y:S01]  /*6170*/  IMAD.U32 R4, RZ, RZ, UR4 ;  /* 0x00000004ff047e24 */ /* 0x008fe2000f8e00ff */
[----:B------:R-:W-:-:S04]  /*6180*/  MOV R5, UR5 ;  /* 0x0000000500057c02 */ /* 0x000fc80008000f00 */
[----:B------:R-:W-:-:S07]  /*6190*/  LEPC R20, `(.L_x_144) ;  /* 0x000000001014794e */ /* 0x000fce0000000000 */
[----:B-12---:R-:W-:Y:S05]  /*61a0*/  CALL.ABS.NOINC R8 ;  /* 0x0000000008007343 */ /* 0x006fea0003c00000 */
.L_x_144:
[----:B------:R1:W-:Y:S01]  /*61b0*/  STL [R1], RZ ;  /* 0x000000ff01007387 */ /* 0x0003e20000100800 */
[----:B------:R1:W2:Y:S01]  /*61c0*/  LDC.64 R8, c[0x4][R25] ;  /* 0x0100000019087b82 */ /* 0x0002a20000000a00 */
[----:B------:R-:W3:Y:S01]  /*61d0*/  LDCU.64 UR4, c[0x4][0xc8] ;  /* 0x01001900ff0477ac */ /* 0x000ee20008000a00 */
[----:B------:R-:W-:Y:S02]  /*61e0*/  MOV R6, R22 ;  /* 0x0000001600067202 */ /* 0x000fe40000000f00 */
[----:B------:R-:W-:Y:S01]  /*61f0*/  MOV R7, R19 ;  /* 0x0000001300077202 */ /* 0x000fe20000000f00 */
[----:B---3--:R-:W-:Y:S02]  /*6200*/  IMAD.U32 R4, RZ, RZ, UR4 ;  /* 0x00000004ff047e24 */ /* 0x008fe4000f8e00ff */
[----:B------:R-:W-:Y:S02]  /*6210*/  IMAD.U32 R5, RZ, RZ, UR5 ;  /* 0x00000005ff057e24 */ /* 0x000fe4000f8e00ff */
[----:B------:R-:W-:-:S07]  /*6220*/  LEPC R20, `(.L_x_145) ;  /* 0x000000001014794e */ /* 0x000fce0000000000 */
[----:B-12---:R-:W-:Y:S05]  /*6230*/  CALL.ABS.NOINC R8 ;  /* 0x0000000008007343 */ /* 0x006fea0003c00000 */
.L_x_145:
        /* <DEDUP_REMOVED lines=10> */
.L_x_146:
[----:B------:R1:W2:Y:S01]  /*62e0*/  LDC.64 R8, c[0x4][R25] ;  /* 0x0100000019087b82 */ /* 0x0002a20000000a00 */
[----:B------:R-:W3:Y:S01]  /*62f0*/  LDCU.64 UR4, c[0x4][0xe0] ;  /* 0x01001c00ff0477ac */ /* 0x000ee20008000a00 */
[----:B------:R-:W-:Y:S01]  /*6300*/  CS2R R6, SRZ ;  /* 0x0000000000067805 */ /* 0x000fe2000001ff00 */
[----:B---3--:R-:W-:Y:S01]  /*6310*/  IMAD.U32 R4, RZ, RZ, UR4 ;  /* 0x00000004ff047e24 */ /* 0x008fe2000f8e00ff */
[----:B------:R-:W-:-:S04]  /*6320*/  MOV R5, UR5 ;  /* 0x0000000500057c02 */ /* 0x000fc80008000f00 */
[----:B------:R-:W-:-:S07]  /*6330*/  LEPC R20, `(.L_x_147) ;  /* 0x000000001014794e */ /* 0x000fce0000000000 */
[----:B-12---:R-:W-:Y:S05]  /*6340*/  CALL.ABS.NOINC R8 ;  /* 0x0000000008007343 */ /* 0x006fea0003c00000 */
.L_x_147:
[----:B------:R-:W-:Y:S01]  /*6350*/  HFMA2 R0, -RZ, RZ, 0, 2 ;  /* 0x00004000ff007431 */ /* 0x000fe200000001ff */
        /* <DEDUP_REMOVED lines=9> */
.L_x_148:
        /* <DEDUP_REMOVED lines=10> */
.L_x_149:
        /* <DEDUP_REMOVED lines=10> */
.L_x_150:
        /* <DEDUP_REMOVED lines=10> */
.L_x_91:
[----:B------:R-:W-:Y:S05]  /*65d0*/  BSYNC.RECONVERGENT B6 ;  /* 0x0000000000067941 */ /* 0x000fea0003800200 */
.L_x_90:
[----:B-1----:R-:W1:Y:S01]  /*65e0*/  S2R R3, SR_SWINHI ;  /* 0x0000000000037919 */ /* 0x002e620000002f00 */
[----:B------:R-:W-:Y:S01]  /*65f0*/  IMAD.SHL.U32 R32, R2, 0x2, RZ ;  /* 0x0000000202207824 */ /* 0x000fe200078e00ff */
[----:B------:R-:W2:Y:S04]  /*6600*/  LDCU.64 UR4, c[0x0][0x880] ;  /* 0x00011000ff0477ac */ /* 0x000ea80008000a00 */
[----:B------:R-:W-:Y:S02]  /*6610*/  LOP3.LUT R32, R32, 0xfe, RZ, 0xc0, !PT ;  /* 0x000000fe20207812 */ /* 0x000fe400078ec0ff */
[----:B--2---:R-:W-:-:S04]  /*6620*/  ISETP.NE.U32.AND P6, PT, RZ, UR4, PT ;  /* 0x00000004ff007c0c */ /* 0x004fc8000bfc5070 */
[----:B------:R-:W-:Y:S02]  /*6630*/  ISETP.NE.AND.EX P6, PT, RZ, UR5, PT, P6 ;  /* 0x00000005ff007c0c */ /* 0x000fe4000bfc5360 */
[----:B------:R-:W-:Y:S02]  /*6640*/  MOV R4, R16 ;  /* 0x0000001000047202 */ /* 0x000fe40000000f00 */
[----:B-1----:R-:W-:-:S03]  /*6650*/  MOV R5, R3 ;  /* 0x0000000300057202 */ /* 0x002fc60000000f00 */
[----:B------:R-:W-:-:S03]  /*6660*/  IMAD.WIDE.U32 R32, R32, 0x2, R4 ;  /* 0x0000000220207825 */ /* 0x000fc600078e0004 */
[C---:B------:R-:W-:Y:S02]  /*6670*/  IADD3 R5, P1, PT, R32.reuse, 0x200, RZ ;  /* 0x0000020020057810 */ /* 0x040fe40007f3e0ff */
[C---:B------:R-:W-:Y:S02]  /*6680*/  IADD3 R3, P0, PT, R32.reuse, 0x800, RZ ;  /* 0x0000080020037810 */ /* 0x040fe40007f1e0ff */
[C-C-:B------:R-:W-:Y:S01]  /*6690*/  SHF.R.U64 R11, R32.reuse, 0x3, R33.reuse ;  /* 0x00000003200b7819 */ /* 0x140fe20000001221 */
[--C-:B------:R-:W-:Y:S01]  /*66a0*/  IMAD.X R47, RZ, RZ, R33.reuse, P1 ;  /* 0x000000ffff2f7224 */ /* 0x100fe200008e0621 */
[C---:B------:R-:W-:Y:S01]  /*66b0*/  IADD3 R7, P1, PT, R32.reuse, 0xa00, RZ ;  /* 0x00000a0020077810 */ /* 0x040fe20007f3e0ff */
[----:B------:R-:W-:Y:S01]  /*66c0*/  IMAD.X R45, RZ, RZ, R33, P0 ;  /* 0x000000ffff2d7224 */ /* 0x000fe200000e0621 */
[C---:B------:R-:W-:Y:S02]  /*66d0*/  IADD3 R9, P0, PT, R32.reuse, 0x1000, RZ ;  /* 0x0000100020097810 */ /* 0x040fe40007f1e0ff */
[C---:B------:R-:W-:Y:S01]  /*66e0*/  SHF.R.U64 R0, R5.reuse, 0x3, R47 ;  /* 0x0000000305007819 */ /* 0x040fe2000000122f */
[----:B------:R-:W-:Y:S01]  /*66f0*/  IMAD.X R43, RZ, RZ, R33, P1 ;  /* 0x000000ffff2b7224 */ /* 0x000fe200008e0621 */
[C---:B------:R-:W-:Y:S01]  /*6700*/  LOP3.LUT R10, R32.reuse, 0x70, R11, 0x78, !PT ;  /* 0x00000070200a7812 */ /* 0x040fe200078e780b */
[--C-:B------:R-:W-:Y:S01]  /*6710*/  IMAD.X R41, RZ, RZ, R33.reuse, P0 ;  /* 0x000000ffff297224 */ /* 0x100fe200000e0621 */
[----:B------:R-:W-:Y:S01]  /*6720*/  LOP3.LUT R46, R5, 0x70, R0, 0x78, !PT ;  /* 0x00000070052e7812 */ /* 0x000fe200078e7800 */
[----:B------:R-:W-:Y:S01]  /*6730*/  IMAD.MOV.U32 R11, RZ, RZ, R33 ;  /* 0x000000ffff0b7224 */ /* 0x000fe200078e0021 */
[----:B------:R-:W-:-:S02]  /*6740*/  IADD3 R5, P0, PT, R32, 0x1200, RZ ;  /* 0x0000120020057810 */ /* 0x000fc40007f1e0ff */
[----:B------:R-:W-:Y:S02]  /*6750*/  SHF.R.U64 R0, R3, 0x3, R45 ;  /* 0x0000000303007819 */ /* 0x000fe4000000122d */
[----:B------:R-:W-:Y:S01]  /*6760*/  SHF.R.U64 R2, R9, 0x3, R41 ;  /* 0x0000000309027819 */ /* 0x000fe20000001229 */
[----:B------:R-:W-:Y:S01]  /*6770*/  IMAD.X R39, RZ, RZ, R33, P0 ;  /* 0x000000ffff277224 */ /* 0x000fe200000e0621 */
[----:B------:R-:W-:Y:S01]  /*6780*/  LOP3.LUT R44, R3, 0x70, R0, 0x78, !PT ;  /* 0x00000070032c7812 */ /* 0x000fe200078e7800 */
[----:B------:R1:W-:Y:S01]  /*6790*/  ST.E desc[UR48][R10.64], RZ ;  /* 0x000000ff0a007985 */ /* 0x0003e2000c101930 */
[C---:B------:R-:W-:Y:S02]  /*67a0*/  IADD3 R3, P0, PT, R32.reuse, 0x1800, RZ ;  /* 0x0000180020037810 */ /* 0x040fe40007f1e0ff */
[----:B------:R-:W-:Y:S01]  /*67b0*/  SHF.R.U64 R0, R7, 0x3, R43 ;  /* 0x0000000307007819 */ /* 0x000fe2000000122b */
[----:B------:R-:W-:Y:S01]  /*67c0*/  ST.E desc[UR48][R46.64], RZ ;  /* 0x000000ff2e007985 */ /* 0x000fe2000c101930 */
[----:B------:R-:W-:Y:S01]  /*67d0*/  LOP3.LUT R40, R9, 0x70, R2, 0x78, !PT ;  /* 0x0000007009287812 */ /* 0x000fe200078e7802 */
[----:B------:R-:W-:Y:S01]  /*67e0*/  IMAD.X R37, RZ, RZ, R33, P0 ;  /* 0x000000ffff257224 */ /* 0x000fe200000e0621 */
[----:B------:R-:W-:Y:S01]  /*67f0*/  LOP3.LUT R42, R7, 0x70, R0, 0x78, !PT ;  /* 0x00000070072a7812 */ /* 0x000fe200078e7800 */
[----:B------:R-:W-:Y:S01]  /*6800*/  ST.E desc[UR48][R44.64], RZ ;  /* 0x000000ff2c007985 */ /* 0x000fe2000c101930 */
[----:B------:R-:W-:-:S02]  /*6810*/  IADD3 R9, P0, PT, R32, 0x2000, RZ ;  /* 0x0000200020097810 */ /* 0x000fc40007f1e0ff */
[C---:B------:R-:W-:Y:S01]  /*6820*/  SHF.R.U64 R0, R5.reuse, 0x3, R39 ;  /* 0x0000000305007819 */ /* 0x040fe20000001227 */
[----:B------:R2:W-:Y:S01]  /*6830*/  ST.E desc[UR48][R42.64], RZ ;  /* 0x000000ff2a007985 */ /* 0x0005e2000c101930 */
[C---:B------:R-:W-:Y:S01]  /*6840*/  IADD3 R7, P1, PT, R32.reuse, 0x1a00, RZ ;  /* 0x00001a0020077810 */ /* 0x040fe20007f3e0ff */
[--C-:B------:R-:W-:Y:S01]  /*6850*/  IMAD.X R31, RZ, RZ, R33.reuse, P0 ;  /* 0x000000ffff1f7224 */ /* 0x100fe200000e0621 */
[----:B------:R-:W-:Y:S01]  /*6860*/  LOP3.LUT R38, R5, 0x70, R0, 0x78, !PT ;  /* 0x0000007005267812 */ /* 0x000fe200078e7800 */
[----:B------:R-:W-:Y:S01]  /*6870*/  ST.E desc[UR48][R40.64], RZ ;  /* 0x000000ff28007985 */ /* 0x000fe2000c101930 */
[----:B------:R-:W-:Y:S01]  /*6880*/  IADD3 R5, P0, PT, R32, 0x2200, RZ ;  /* 0x0000220020057810 */ /* 0x000fe20007f1e0ff */
[----:B------:R-:W-:Y:S01]  /*6890*/  IMAD.X R35, RZ, RZ, R33, P1 ;  /* 0x000000ffff237224 */ /* 0x000fe200008e0621 */
[----:B------:R-:W-:Y:S01]  /*68a0*/  SHF.R.U64 R0, R3, 0x3, R37 ;  /* 0x0000000303007819 */ /* 0x000fe20000001225 */
[----:B------:R-:W-:Y:S01]  /*68b0*/  ST.E desc[UR48][R38.64], RZ ;  /* 0x000000ff26007985 */ /* 0x000fe2000c101930 */
[----:B------:R-:W-:Y:S01]  /*68c0*/  SHF.R.U64 R2, R9, 0x3, R31 ;  /* 0x0000000309027819 */ /* 0x000fe2000000121f */
[----:B------:R-:W-:Y:S01]  /*68d0*/  IMAD.X R29, RZ, RZ, R33, P0 ;  /* 0x000000ffff1d7224 */ /* 0x000fe200000e0621 */
[----:B------:R-:W-:-:S02]  /*68e0*/  LOP3.LUT R36, R3, 0x70, R0, 0x78, !PT ;  /* 0x0000007003247812 */ /* 0x000fc400078e7800 */
[C---:B------:R-:W-:Y:S02]  /*68f0*/  IADD3 R3, P0, PT, R32.reuse, 0x2800, RZ ;  /* 0x0000280020037810 */ /* 0x040fe40007f1e0ff */
[----:B------:R-:W-:Y:S01]  /*6900*/  SHF.R.U64 R0, R7, 0x3, R35 ;  /* 0x0000000307007819 */ /* 0x000fe20000001223 */
[----:B------:R3:W-:Y:S01]  /*6910*/  ST.E desc[UR48][R36.64], RZ ;  /* 0x000000ff24007985 */ /* 0x0007e2000c101930 */
[----:B------:R-:W-:Y:S01]  /*6920*/  LOP3.LUT R30, R9, 0x70, R2, 0x78, !PT ;  /* 0x00000070091e7812 */ /* 0x000fe200078e7802 */
[----:B------:R-:W-:Y:S01]  /*6930*/  IMAD.X R27, RZ, RZ, R33, P0 ;  /* 0x000000ffff1b7224 */ /* 0x000fe200000e0621 */
[----:B------:R-:W-:Y:S02]  /*6940*/  LOP3.LUT R34, R7, 0x70, R0, 0x78, !PT ;  /* 0x0000007007227812 */ /* 0x000fe400078e7800 */
[C---:B------:R-:W-:Y:S02]  /*6950*/  IADD3 R9, P0, PT, R32.reuse, 0x3000, RZ ;  /* 0x0000300020097810 */ /* 0x040fe40007f1e0ff */
[C---:B------:R-:W-:Y:S01]  /*6960*/  SHF.R.U64 R0, R5.reuse, 0x3, R29 ;  /* 0x0000000305007819 */ /* 0x040fe2000000121d */
[----:B------:R-:W-:Y:S01]  /*6970*/  ST.E desc[UR48][R34.64], RZ ;  /* 0x000000ff22007985 */ /* 0x000fe2000c101930 */
[C---:B------:R-:W-:Y:S01]  /*6980*/  IADD3 R7, P1, PT, R32.reuse, 0x2a00, RZ ;  /* 0x00002a0020077810 */ /* 0x040fe20007f3e0ff */
[--C-:B------:R-:W-:Y:S01]  /*6990*/  IMAD.X R23, RZ, RZ, R33.reuse, P0 ;  /* 0x000000ffff177224 */ /* 0x100fe200000e0621 */
[----:B------:R-:W-:Y:S01]  /*69a0*/  LOP3.LUT R28, R5, 0x70, R0, 0x78, !PT ;  /* 0x00000070051c7812 */ /* 0x000fe200078e7800 */
[----:B------:R-:W-:Y:S01]  /*69b0*/  ST.E desc[UR48][R30.64], RZ ;  /* 0x000000ff1e007985 */ /* 0x000fe2000c101930 */
[----:B------:R-:W-:Y:S01]  /*69c0*/  IADD3 R5, P0, PT, R32, 0x3200, RZ ;  /* 0x0000320020057810 */ /* 0x000fe20007f1e0ff */
[----:B------:R-:W-:Y:S01]  /*69d0*/  IMAD.X R25, RZ, RZ, R33, P1 ;  /* 0x000000ffff197224 */ /* 0x000fe200008e0621 */
[----:B------:R-:W-:Y:S01]  /*69e0*/  SHF.R.U64 R0, R3, 0x3, R27 ;  /* 0x0000000303007819 */ /* 0x000fe2000000121b */
[----:B------:R4:W-:Y:S01]  /*69f0*/  ST.E desc[UR48][R28.64], RZ ;  /* 0x000000ff1c007985 */ /* 0x0009e2000c101930 */
[----:B------:R-:W-:Y:S01]  /*6a00*/  SHF.R.U64 R2, R9, 0x3, R23 ;  /* 0x0000000309027819 */ /* 0x000fe20000001217 */
[----:B------:R-:W-:Y:S01]  /*6a10*/  IMAD.X R21, RZ, RZ, R33, P0 ;  /* 0x000000ffff157224 */ /* 0x000fe200000e0621 */
[----:B------:R-:W-:-:S02]  /*6a20*/  LOP3.LUT R26, R3, 0x70, R0, 0x78, !PT ;  /* 0x00000070031a7812 */ /* 0x000fc400078e7800 */
[C---:B------:R-:W-:Y:S02]  /*6a30*/  IADD3 R3, P0, PT, R32.reuse, 0x3800, RZ ;  /* 0x0000380020037810 */ /* 0x040fe40007f1e0ff */
[----:B------:R-:W-:Y:S01]  /*6a40*/  SHF.R.U64 R0, R7, 0x3, R25 ;  /* 0x0000000307007819 */ /* 0x000fe20000001219 */
[----:B------:R-:W-:Y:S01]  /*6a50*/  ST.E desc[UR48][R26.64], RZ ;  /* 0x000000ff1a007985 */ /* 0x000fe2000c101930 */
[----:B------:R-:W-:Y:S01]  /*6a60*/  LOP3.LUT R22, R9, 0x70, R2, 0x78, !PT ;  /* 0x0000007009167812 */ /* 0x000fe200078e7802 */
[----:B------:R-:W-:Y:S01]  /*6a70*/  IMAD.X R15, RZ, RZ, R33, P0 ;  /* 0x000000ffff0f7224 */ /* 0x000fe200000e0621 */
[C---:B------:R-:W-:Y:S02]  /*6a80*/  IADD3 R2, P0, PT, R32.reuse, 0x4000, RZ ;  /* 0x0000400020027810 */ /* 0x040fe40007f1e0ff */
[----:B------:R-:W-:Y:S02]  /*6a90*/  SHF.R.U64 R4, R5, 0x3, R21 ;  /* 0x0000000305047819 */ /* 0x000fe40000001215 */
[----:B------:R-:W-:Y:S01]  /*6aa0*/  LOP3.LUT R24, R7, 0x70, R0, 0x78, !PT ;  /* 0x0000007007187812 */ /* 0x000fe200078e7800 */
[----:B-1----:R-:W-:Y:S01]  /*6ab0*/  IMAD.X R11, RZ, RZ, R33, P0 ;  /* 0x000000ffff0b7224 */ /* 0x002fe200000e0621 */
[----:B------:R-:W-:-:S02]  /*6ac0*/  IADD3 R0, P1, PT, R32, 0x3a00, RZ ;  /* 0x00003a0020007810 */ /* 0x000fc40007f3e0ff */
[----:B------:R-:W-:Y:S01]  /*6ad0*/  LOP3.LUT R20, R5, 0x70, R4, 0x78, !PT ;  /* 0x0000007005147812 */ /* 0x000fe200078e7804 */
[----:B------:R-:W-:Y:S01]  /*6ae0*/  ST.E desc[UR48][R24.64], RZ ;  /* 0x000000ff18007985 */ /* 0x000fe2000c101930 */
[----:B------:R-:W-:Y:S01]  /*6af0*/  IADD3 R4, P0, PT, R32, 0x4200, RZ ;  /* 0x0000420020047810 */ /* 0x000fe20007f1e0ff */
[----:B------:R-:W-:Y:S01]  /*6b00*/  IMAD.X R13, RZ, RZ, R33, P1 ;  /* 0x000000ffff0d7224 */ /* 0x000fe200008e0621 */
[C---:B------:R-:W-:Y:S01]  /*6b10*/  SHF.R.U64 R6, R3.reuse, 0x3, R15 ;  /* 0x0000000303067819 */ /* 0x040fe2000000120f */
[----:B------:R1:W-:Y:S01]  /*6b20*/  ST.E desc[UR48][R22.64], RZ ;  /* 0x000000ff16007985 */ /* 0x0003e2000c101930 */
[----:B------:R-:W-:Y:S01]  /*6b30*/  SHF.R.U64 R5, R2, 0x3, R11 ;  /* 0x0000000302057819 */ /* 0x000fe2000000120b */
[----:B------:R-:W-:Y:S01]  /*6b40*/  IMAD.X R9, RZ, RZ, R33, P0 ;  /* 0x000000ffff097224 */ /* 0x000fe200000e0621 */
[----:B------:R-:W-:Y:S01]  /*6b50*/  LOP3.LUT R14, R3, 0x70, R6, 0x78, !PT ;  /* 0x00000070030e7812 */ /* 0x000fe200078e7806 */
[----:B------:R-:W-:Y:S01]  /*6b60*/  ST.E desc[UR48][R20.64], RZ ;  /* 0x000000ff14007985 */ /* 0x000fe2000c101930 */
[----:B------:R-:W-:-:S02]  /*6b70*/  IADD3 R6, P0, PT, R32, 0x4800, RZ ;  /* 0x0000480020067810 */ /* 0x000fc40007f1e0ff */
[----:B------:R-:W-:Y:S01]  /*6b80*/  SHF.R.U64 R3, R0, 0x3, R13 ;  /* 0x0000000300037819 */ /* 0x000fe2000000120d */
[----:B------:R-:W-:Y:S01]  /*6b90*/  ST.E desc[UR48][R14.64], RZ ;  /* 0x000000ff0e007985 */ /* 0x000fe2000c101930 */
[----:B------:R-:W-:Y:S01]  /*6ba0*/  LOP3.LUT R10, R2, 0x70, R5, 0x78, !PT ;  /* 0x00000070020a7812 */ /* 0x000fe200078e7805 */
[----:B------:R-:W-:Y:S01]  /*6bb0*/  IMAD.X R49, RZ, RZ, R33, P0 ;  /* 0x000000ffff317224 */ /* 0x000fe200000e0621 */
[----:B------:R-:W-:Y:S02]  /*6bc0*/  LOP3.LUT R12, R0, 0x70, R3, 0x78, !PT ;  /* 0x00000070000c7812 */ /* 0x000fe400078e7803 */
[----:B------:R-:W-:Y:S02]  /*6bd0*/  IADD3 R2, P0, PT, R32, 0x5000, RZ ;  /* 0x0000500020027810 */ /* 0x000fe40007f1e0ff */
[----:B------:R-:W-:Y:S01]  /*6be0*/  SHF.R.U64 R3, R4, 0x3, R9 ;  /* 0x0000000304037819 */ /* 0x000fe20000001209 */
[----:B------:R5:W-:Y:S01]  /*6bf0*/  ST.E desc[UR48][R12.64], RZ ;  /* 0x000000ff0c007985 */ /* 0x000be2000c101930 */
[----:B------:R-:W-:Y:S01]  /*6c00*/  IADD3 R0, P1, PT, R32, 0x4a00, RZ ;  /* 0x00004a0020007810 */ /* 0x000fe20007f3e0ff */
[----:B------:R-:W-:Y:S01]  /*6c10*/  IMAD.X R51, RZ, RZ, R33, P0 ;  /* 0x000000ffff337224 */ /* 0x000fe200000e0621 */
        /* <DEDUP_REMOVED lines=9> */
[----:B------:R-:W-:Y:S02]  /*6cb0*/  IADD3 R4, P0, PT, R32, 0x5800, RZ ;  /* 0x0000580020047810 */ /* 0x000fe40007f1e0ff */
        /* <DEDUP_REMOVED lines=8> */
[----:B------:R-:W-:Y:S01]  /*6d40*/  IADD3 R2, P1, PT, R32, 0x5a00, RZ ;  /* 0x00005a0020027810 */ /* 0x000fe20007f3e0ff */
[----:B------:R-:W-:Y:S01]  /*6d50*/  IMAD.X R57, RZ, RZ, R33, P0 ;  /* 0x000000ffff397224 */ /* 0x000fe200000e0621 */
[----:B------:R-:W-:Y:S01]  /*6d60*/  LOP3.LUT R54, R3, 0x70, R0, 0x78, !PT ;  /* 0x0000007003367812 */ /* 0x000fe200078e7800 */
[----:B------:R5:W-:Y:S01]  /*6d70*/  ST.E desc[UR48][R50.64], RZ ;  /* 0x000000ff32007985 */ /* 0x000be2000c101930 */
[C---:B------:R-:W-:Y:S01]  /*6d80*/  SHF.R.U64 R3, R4.reuse, 0x3, R7 ;  /* 0x0000000304037819 */ /* 0x040fe20000001207 */
[----:B------:R-:W-:Y:S01]  /*6d90*/  IMAD.X R59, RZ, RZ, R33, P1 ;  /* 0x000000ffff3b7224 */ /* 0x000fe200008e0621 */
[----:B------:R-:W-:Y:S01]  /*6da0*/  SHF.R.U64 R0, R5, 0x3, R57 ;  /* 0x0000000305007819 */ /* 0x000fe20000001239 */
[----:B------:R5:W-:Y:S01]  /*6db0*/  ST.E desc[UR48][R54.64], RZ ;  /* 0x000000ff36007985 */ /* 0x000be2000c101930 */
[----:B------:R-:W-:-:S02]  /*6dc0*/  LOP3.LUT R6, R4, 0x70, R3, 0x78, !PT ;  /* 0x0000007004067812 */ /* 0x000fc400078e7803 */
[----:B------:R-:W-:Y:S02]  /*6dd0*/  LOP3.LUT R56, R5, 0x70, R0, 0x78, !PT ;  /* 0x0000007005387812 */ /* 0x000fe400078e7800 */
[----:B------:R-:W-:Y:S01]  /*6de0*/  IADD3 R0, P0, PT, R32, 0x6200, RZ ;  /* 0x0000620020007810 */ /* 0x000fe20007f1e0ff */
[----:B------:R5:W-:Y:S01]  /*6df0*/  ST.E desc[UR48][R6.64], RZ ;  /* 0x000000ff06007985 */ /* 0x000be2000c101930 */
[----:B------:R-:W-:-:S03]  /*6e00*/  SHF.R.U64 R3, R2, 0x3, R59 ;  /* 0x0000000302037819 */ /* 0x000fc6000000123b */
[----:B------:R-:W-:Y:S01]  /*6e10*/  IMAD.X R61, RZ, RZ, R33, P0 ;  /* 0x000000ffff3d7224 */ /* 0x000fe200000e0621 */
[----:B------:R-:W-:Y:S02]  /*6e20*/  LOP3.LUT R58, R2, 0x70, R3, 0x78, !PT ;  /* 0x00000070023a7812 */ /* 0x000fe400078e7803 */
[----:B------:R-:W-:Y:S02]  /*6e30*/  IADD3 R3, P0, PT, R32, 0x6a00, RZ ;  /* 0x00006a0020037810 */ /* 0x000fe40007f1e0ff */
[----:B------:R-:W-:Y:S01]  /*6e40*/  SHF.R.U64 R5, R0, 0x3, R61 ;  /* 0x0000000300057819 */ /* 0x000fe2000000123d */
[----:B------:R-:W-:Y:S01]  /*6e50*/  ST.E desc[UR48][R58.64], RZ ;  /* 0x000000ff3a007985 */ /* 0x000fe2000c101930 */
[----:B------:R-:W-:Y:S01]  /*6e60*/  IADD3 R2, P1, PT, R32, 0x6800, RZ ;  /* 0x0000680020027810 */ /* 0x000fe20007f3e0ff */
[----:B------:R-:W-:Y:S01]  /*6e70*/  IMAD.X R63, RZ, RZ, R33, P0 ;  /* 0x000000ffff3f7224 */ /* 0x000fe200000e0621 */
[----:B------:R-:W-:Y:S01]  /*6e80*/  LOP3.LUT R60, R0, 0x70, R5, 0x78, !PT ;  /* 0x00000070003c7812 */ /* 0x000fe200078e7805 */
[----:B------:R5:W-:Y:S02]  /*6e90*/  ST.E desc[UR48][R56.64], RZ ;  /* 0x000000ff38007985 */ /* 0x000be4000c101930 */
[----:B------:R-:W-:Y:S01]  /*6ea0*/  IMAD.X R65, RZ, RZ, R33, P1 ;  /* 0x000000ffff417224 */ /* 0x000fe200008e0621 */
[C---:B------:R-:W-:Y:S01]  /*6eb0*/  SHF.R.U64 R0, R3.reuse, 0x3, R63 ;  /* 0x0000000303007819 */ /* 0x040fe2000000123f */
[----:B------:R5:W-:Y:S03]  /*6ec0*/  ST.E desc[UR48][R60.64], RZ ;  /* 0x000000ff3c007985 */ /* 0x000be6000c101930 */
[----:B------:R-:W-:-:S02]  /*6ed0*/  LOP3.LUT R62, R3, 0x70, R0, 0x78, !PT ;  /* 0x00000070033e7812 */ /* 0x000fc400078e7800 */
[----:B------:R-:W-:Y:S02]  /*6ee0*/  IADD3 R0, P0, PT, R32, 0x7000, RZ ;  /* 0x0000700020007810 */ /* 0x000fe40007f1e0ff */
[----:B------:R-:W-:-:S03]  /*6ef0*/  SHF.R.U64 R5, R2, 0x3, R65 ;  /* 0x0000000302057819 */ /* 0x000fc60000001241 */
[----:B--2---:R-:W-:Y:S01]  /*6f00*/  IMAD.X R43, RZ, RZ, R33, P0 ;  /* 0x000000ffff2b7224 */ /* 0x004fe200000e0621 */
[----:B------:R-:W-:Y:S02]  /*6f10*/  IADD3 R3, P0, PT, R32, 0x7800, RZ ;  /* 0x0000780020037810 */ /* 0x000fe40007f1e0ff */
[----:B------:R-:W-:Y:S02]  /*6f20*/  LOP3.LUT R64, R2, 0x70, R5, 0x78, !PT ;  /* 0x0000007002407812 */ /* 0x000fe400078e7805 */
[----:B------:R-:W-:Y:S01]  /*6f30*/  SHF.R.U64 R5, R0, 0x3, R43 ;  /* 0x0000000300057819 */ /* 0x000fe2000000122b */
[----:B------:R-:W-:Y:S01]  /*6f40*/  IMAD.X R45, RZ, RZ, R33, P0 ;  /* 0x000000ffff2d7224 */ /* 0x000fe200000e0621 */
[----:B------:R-:W-:Y:S01]  /*6f50*/  IADD3 R2, P1, PT, R32, 0x7200, RZ ;  /* 0x0000720020027810 */ /* 0x000fe20007f3e0ff */
[----:B------:R-:W-:Y:S01]  /*6f60*/  ST.E desc[UR48][R64.64], RZ ;  /* 0x000000ff40007985 */ /* 0x000fe2000c101930 */
[----:B------:R-:W-:Y:S02]  /*6f70*/  LOP3.LUT R42, R0, 0x70, R5, 0x78, !PT ;  /* 0x00000070002a7812 */ /* 0x000fe400078e7805 */
[C---:B------:R-:W-:Y:S01]  /*6f80*/  SHF.R.U64 R0, R3.reuse, 0x3, R45 ;  /* 0x0000000303007819 */ /* 0x040fe2000000122d */
[----:B------:R-:W-:Y:S01]  /*6f90*/  IMAD.X R47, RZ, RZ, R33, P1 ;  /* 0x000000ffff2f7224 */ /* 0x000fe200008e0621 */
[----:B------:R2:W-:Y:S02]  /*6fa0*/  ST.E desc[UR48][R62.64], RZ ;  /* 0x000000ff3e007985 */ /* 0x0005e4000c101930 */
[----:B------:R-:W-:-:S02]  /*6fb0*/  LOP3.LUT R44, R3, 0x70, R0, 0x78, !PT ;  /* 0x00000070032c7812 */ /* 0x000fc400078e7800 */
[----:B------:R-:W-:Y:S01]  /*6fc0*/  IADD3 R0, P0, PT, R32, 0x7a00, RZ ;  /* 0x00007a0020007810 */ /* 0x000fe20007f1e0ff */
[----:B------:R2:W-:Y:S01]  /*6fd0*/  ST.E desc[UR48][R42.64], RZ ;  /* 0x000000ff2a007985 */ /* 0x0005e2000c101930 */
[----:B------:R-:W-:-:S03]  /*6fe0*/  SHF.R.U64 R5, R2, 0x3, R47 ;  /* 0x0000000302057819 */ /* 0x000fc6000000122f */
[----:B---3--:R-:W-:Y:S01]  /*6ff0*/  IMAD.X R37, RZ, RZ, R33, P0 ;  /* 0x000000ffff257224 */ /* 0x008fe200000e0621 */
        /* <DEDUP_REMOVED lines=12> */
[----:B------:R-:W-:Y:S01]  /*70c0*/  ST.E desc[UR48][R36.64], RZ ;  /* 0x000000ff24007985 */ /* 0x000fe2000c101930 */
[----:B------:R-:W-:-:S03]  /*70d0*/  SHF.R.U64 R5, R2, 0x3, R41 ;  /* 0x0000000302057819 */ /* 0x000fc60000001229 */
[----:B----4-:R-:W-:Y:S01]  /*70e0*/  IMAD.X R29, RZ, RZ, R33, P0 ;  /* 0x000000ffff1d7224 */ /* 0x010fe200000e0621 */
        /* <DEDUP_REMOVED lines=14> */
[----:B-1----:R-:W-:Y:S01]  /*71d0*/  IMAD.X R23, RZ, RZ, R33, P0 ;  /* 0x000000ffff177224 */ /* 0x002fe200000e0621 */
[----:B------:R-:W-:Y:S02]  /*71e0*/  IADD3 R3, P0, PT, R32, 0x1e00, RZ ;  /* 0x00001e0020037810 */ /* 0x000fe40007f1e0ff */
[----:B------:R-:W-:Y:S02]  /*71f0*/  LOP3.LUT R34, R2, 0x70, R5, 0x78, !PT ;  /* 0x0000007002227812 */ /* 0x000fe400078e7805 */
[----:B------:R-:W-:Y:S01]  /*7200*/  SHF.R.U64 R5, R0, 0x3, R23 ;  /* 0x0000000300057819 */ /* 0x000fe20000001217 */
[----:B------:R-:W-:Y:S01]  /*7210*/  IMAD.X R25, RZ, RZ, R33, P0 ;  /* 0x000000ffff197224 */ /* 0x000fe200000e0621 */
[----:B------:R-:W-:Y:S01]  /*7220*/  IADD3 R2, P1, PT, R32, 0x1c00, RZ ;  /* 0x00001c0020027810 */ /* 0x000fe20007f3e0ff */
[----:B------:R1:W-:Y:S01]  /*7230*/  ST.E desc[UR48][R34.64], RZ ;  /* 0x000000ff22007985 */ /* 0x0003e2000c101930 */
        /* <DEDUP_REMOVED lines=8> */
[----:B-----5:R-:W-:Y:S01]  /*72c0*/  IMAD.X R13, RZ, RZ, R33, P0 ;  /* 0x000000ffff0d7224 */ /* 0x020fe200000e0621 */
        /* <DEDUP_REMOVED lines=14> */
[----:B------:R-:W-:Y:S01]  /*73b0*/  IMAD.X R9, RZ, RZ, R33, P0 ;  /* 0x000000ffff097224 */ /* 0x000fe200000e0621 */
        /* <DEDUP_REMOVED lines=48> */
[----:B--2---:R-:W-:Y:S01]  /*76c0*/  IMAD.X R63, RZ, RZ, R33, P0 ;  /* 0x000000ffff3f7224 */ /* 0x004fe200000e0621 */
        /* <DEDUP_REMOVED lines=14> */
[----:B---3--:R-:W-:Y:S01]  /*77b0*/  IMAD.X R45, RZ, RZ, R33, P0 ;  /* 0x000000ffff2d7224 */ /* 0x008fe200000e0621 */
        /* <DEDUP_REMOVED lines=10> */
[----:B----4-:R-:W-:Y:S01]  /*7860*/  IMAD.X R39, RZ, RZ, R33, P0 ;  /* 0x000000ffff277224 */ /* 0x010fe200000e0621 */
[----:B------:R-:W-:Y:S02]  /*7870*/  IADD3 R3, P0, PT, R32, 0x7400, RZ ;  /* 0x0000740020037810 */ /* 0x000fe40007f1e0ff */
[----:B------:R-:W-:Y:S02]  /*7880*/  LOP3.LUT R46, R2, 0x70, R5, 0x78, !PT ;  /* 0x00000070022e7812 */ /* 0x000fe400078e7805 */
[----:B------:R-:W-:Y:S01]  /*7890*/  IADD3 R2, P1, PT, R32, 0x6e00, RZ ;  /* 0x00006e0020027810 */ /* 0x000fe20007f3e0ff */
[----:B------:R-:W-:Y:S01]  /*78a0*/  IMAD.X R37, RZ, RZ, R33, P0 ;  /* 0x000000ffff257224 */ /* 0x000fe200000e0621 */
[C---:B------:R-:W-:Y:S01]  /*78b0*/  SHF.R.U64 R5, R0.reuse, 0x3, R39 ;  /* 0x0000000300057819 */ /* 0x040fe20000001227 */
[----:B------:R5:W-:Y:S02]  /*78c0*/  ST.E desc[UR48][R46.64], RZ ;  /* 0x000000ff2e007985 */ /* 0x000be4000c101930 */
[----:B------:R-:W-:Y:S01]  /*78d0*/  IMAD.X R41, RZ, RZ, R33, P1 ;  /* 0x000000ffff297224 */ /* 0x000fe200008e0621 */
[----:B------:R-:W-:Y:S01]  /*78e0*/  LOP3.LUT R38, R0, 0x70, R5, 0x78, !PT ;  /* 0x0000007000267812 */ /* 0x000fe200078e7805 */
[----:B------:R5:W-:Y:S01]  /*78f0*/  ST.E desc[UR48][R44.64], RZ ;  /* 0x000000ff2c007985 */ /* 0x000be2000c101930 */
[----:B------:R-:W-:-:S02]  /*7900*/  SHF.R.U64 R0, R3, 0x3, R37 ;  /* 0x0000000303007819 */ /* 0x000fc40000001225 */
[----:B------:R-:W-:Y:S01]  /*7910*/  SHF.R.U64 R5, R2, 0x3, R41 ;  /* 0x0000000302057819 */ /* 0x000fe20000001229 */
[----:B------:R5:W-:Y:S01]  /*7920*/  ST.E desc[UR48][R38.64], RZ ;  /* 0x000000ff26007985 */ /* 0x000be2000c101930 */
[----:B------:R-:W-:Y:S02]  /*7930*/  LOP3.LUT R36, R3, 0x70, R0, 0x78, !PT ;  /* 0x0000007003247812 */ /* 0x000fe400078e7800 */
[----:B------:R-:W-:Y:S02]  /*7940*/  IADD3 R0, P0, PT, R32, 0x7600, RZ ;  /* 0x0000760020007810 */ /* 0x000fe40007f1e0ff */
[----:B------:R-:W-:Y:S02]  /*7950*/  LOP3.LUT R40, R2, 0x70, R5, 0x78, !PT ;  /* 0x0000007002287812 */ /* 0x000fe400078e7805 */
[C---:B------:R-:W-:Y:S01]  /*7960*/  IADD3 R2, P1, PT, R32.reuse, 0x7c00, RZ ;  /* 0x00007c0020027810 */ /* 0x040fe20007f3e0ff */
[--C-:B------:R-:W-:Y:S01]  /*7970*/  IMAD.X R29, RZ, RZ, R33.reuse, P0 ;  /* 0x000000ffff1d7224 */ /* 0x100fe200000e0621 */
[----:B------:R-:W-:Y:S01]  /*7980*/  IADD3 R3, P0, PT, R32, 0x7e00, RZ ;  /* 0x00007e0020037810 */ /* 0x000fe20007f1e0ff */
[----:B------:R5:W-:Y:S02]  /*7990*/  ST.E desc[UR48][R40.64], RZ ;  /* 0x000000ff28007985 */ /* 0x000be4000c101930 */
[----:B-1----:R-:W-:Y:S01]  /*79a0*/  IMAD.X R35, RZ, RZ, R33, P1 ;  /* 0x000000ffff237224 */ /* 0x002fe200008e0621 */
[C---:B------:R-:W-:Y:S01]  /*79b0*/  SHF.R.U64 R5, R0.reuse, 0x3, R29 ;  /* 0x0000000300057819 */ /* 0x040fe2000000121d */
[----:B------:R-:W-:Y:S01]  /*79c0*/  IMAD.X R31, RZ, RZ, R33, P0 ;  /* 0x000000ffff1f7224 */ /* 0x000fe200000e0621 */
[----:B------:R5:W-:Y:S02]  /*79d0*/  ST.E desc[UR48][R36.64], RZ ;  /* 0x000000ff24007985 */ /* 0x000be4000c101930 */
[----:B------:R-:W-:-:S02]  /*79e0*/  LOP3.LUT R28, R0, 0x70, R5, 0x78, !PT ;  /* 0x00000070001c7812 */ /* 0x000fc400078e7805 */
[C---:B------:R-:W-:Y:S02]  /*79f0*/  SHF.R.U64 R5, R2.reuse, 0x3, R35 ;  /* 0x0000000302057819 */ /* 0x040fe40000001223 */
[C---:B------:R-:W-:Y:S01]  /*7a00*/  SHF.R.U64 R0, R3.reuse, 0x3, R31 ;  /* 0x0000000303007819 */ /* 0x040fe2000000121f */
[----:B------:R5:W-:Y:S01]  /*7a10*/  ST.E desc[UR48][R28.64], RZ ;  /* 0x000000ff1c007985 */ /* 0x000be2000c101930 */
[----:B------:R-:W-:Y:S02]  /*7a20*/  LOP3.LUT R34, R2, 0x70, R5, 0x78, !PT ;  /* 0x0000007002227812 */ /* 0x000fe400078e7805 */
[----:B------:R-:W-:Y:S01]  /*7a30*/  LOP3.LUT R30, R3, 0x70, R0, 0x78, !PT ;  /* 0x00000070031e7812 */ /* 0x000fe200078e7800 */
[----:B------:R-:W1:Y:S02]  /*7a40*/  S2R R2, SR_CTAID.Y ;  /* 0x0000000000027919 */ /* 0x000e640000002600 */
[----:B------:R5:W-:Y:S01]  /*7a50*/  ST.E desc[UR48][R34.64], RZ ;  /* 0x000000ff22007985 */ /* 0x000be2000c101930 */
[----:B------:R-:W2:Y:S03]  /*7a60*/  S2R R0, SR_CTAID.Z ;  /* 0x0000000000007919 */ /* 0x000ea60000002700 */
[----:B------:R5:W-:Y:S01]  /*7a70*/  ST.E desc[UR48][R30.64], RZ ;  /* 0x000000ff1e007985 */ /* 0x000be2000c101930 */
[----:B------:R-:W-:Y:S05]  /*7a80*/  @!P6 BRA `(.L_x_151) ;  /* 0x000000000090e947 */ /* 0x000fea0003800000 */
[----:B------:R-:W3:Y:S01]  /*7a90*/  LDCU UR4, c[0x0][0x380] ;  /* 0x00007000ff0477ac */ /* 0x000ee20008000800 */
[----:B------:R-:W-:Y:S01]  /*7aa0*/  IADD3 R3, PT, PT, R18, R17, RZ ;  /* 0x0000001112037210 */ /* 0x000fe20007ffe0ff */
[----:B------:R-:W-:Y:S03]  /*7ab0*/  BSSY.RECONVERGENT B0, `(.L_x_151) ;  /* 0x0000021000007945 */ /* 0x000fe60003800200 */
[----:B---3--:R-:W-:-:S13]  /*7ac0*/  ISETP.GE.AND P0, PT, R3, UR4, PT ;  /* 0x0000000403007c0c */ /* 0x008fda000bf06270 */
[----:B------:R-:W-:Y:S05]  /*7ad0*/  @P0 BRA `(.L_x_152) ;  /* 0x0000000000780947 */ /* 0x000fea0003800000 */
[----:B------:R-:W5:Y:S01]  /*7ae0*/  LDCU UR7, c[0x0][0x38c] ;  /* 0x00007180ff0777ac */ /* 0x000f620008000800 */
[----:B------:R-:W2:Y:S01]  /*7af0*/  LDCU UR6, c[0x0][0x890] ;  /* 0x00011200ff0677ac */ /* 0x000ea20008000800 */
[----:B------:R-:W3:Y:S01]  /*7b00*/  LDCU.64 UR4, c[0x0][0x888] ;  /* 0x00011100ff0477ac */ /* 0x000ee20008000a00 */
[----:B-----5:R-:W4:Y:S01]  /*7b10*/  I2F.U32.RP R8, UR7 ;  /* 0x0000000700087d06 */ /* 0x020f220008209000 */
[----:B------:R-:W-:-:S07]  /*7b20*/  ISETP.NE.U32.AND P0, PT, RZ, UR7, PT ;  /* 0x00000007ff007c0c */ /* 0x000fce000bf05070 */
[----:B----4-:R-:W4:Y:S02]  /*7b30*/  MUFU.RCP R6, R8 ;  /* 0x0000000800067308 */ /* 0x010f240000001000 */
[----:B----4-:R-:W-:-:S06]  /*7b40*/  IADD3 R6, PT, PT, R6, 0xffffffe, RZ ;  /* 0x0ffffffe06067810 */ /* 0x010fcc0007ffe0ff */
[----:B------:R-:W4:Y:S02]  /*7b50*/  F2I.FTZ.U32.TRUNC.NTZ R5, R6 ;  /* 0x0000000600057305 */ /* 0x000f24000021f000 */
[----:B----4-:R-:W-:-:S05]  /*7b60*/  IADD3 R4, PT, PT, RZ, -R5, RZ ;  /* 0x80000005ff047210 */ /* 0x010fca0007ffe0ff */
[----:B------:R-:W-:Y:S02]  /*7b70*/  IMAD R7, R4, UR7, RZ ;  /* 0x0000000704077c24 */ /* 0x000fe4000f8e02ff */
[----:B------:R-:W-:-:S05]  /*7b80*/  HFMA2 R4, -RZ, RZ, 0, 0 ;  /* 0x00000000ff047431 */ /* 0x000fca00000001ff */
[----:B------:R-:W-:-:S04]  /*7b90*/  IMAD.HI.U32 R5, R5, R7, R4 ;  /* 0x0000000705057227 */ /* 0x000fc800078e0004 */
[----:B--2---:R-:W-:Y:S02]  /*7ba0*/  IMAD R4, R0, UR6, R3 ;  /* 0x0000000600047c24 */ /* 0x004fe4000f8e0203 */
[----:B-1----:R-:W-:-:S04]  /*7bb0*/  IMAD.HI.U32 R5, R5, R2, RZ ;  /* 0x0000000205057227 */ /* 0x002fc800078e00ff */
[----:B------:R-:W-:-:S04]  /*7bc0*/  IMAD.MOV R7, RZ, RZ, -R5 ;  /* 0x000000ffff077224 */ /* 0x000fc800078e0a05 */
[----:B------:R-:W-:-:S05]  /*7bd0*/  IMAD R7, R7, UR7, R2 ;  /* 0x0000000707077c24 */ /* 0x000fca000f8e0202 */
[----:B------:R-:W-:-:S13]  /*7be0*/  ISETP.GE.U32.AND P2, PT, R7, UR7, PT ;  /* 0x0000000707007c0c */ /* 0x000fda000bf46070 */
[----:B------:R-:W-:Y:S02]  /*7bf0*/  @P2 IADD3 R7, PT, PT, R7, -UR7, RZ ;  /* 0x8000000707072c10 */ /* 0x000fe4000fffe0ff */
[----:B------:R-:W-:Y:S02]  /*7c00*/  @P2 IADD3 R5, PT, PT, R5, 0x1, RZ ;  /* 0x0000000105052810 */ /* 0x000fe40007ffe0ff */
[----:B------:R-:W-:Y:S02]  /*7c10*/  ISETP.GE.U32.AND P1, PT, R7, UR7, PT ;  /* 0x0000000707007c0c */ /* 0x000fe4000bf26070 */
[----:B------:R-:W1:Y:S11]  /*7c20*/  LDC.64 R6, c[0x0][0x880] ;  /* 0x00022000ff067b82 */ /* 0x000e760000000a00 */
[----:B------:R-:W-:Y:S01]  /*7c30*/  @P1 VIADD R5, R5, 0x1 ;  /* 0x0000000105051836 */ /* 0x000fe20000000000 */
[----:B------:R-:W-:-:S04]  /*7c40*/  @!P0 LOP3.LUT R5, RZ, UR7, RZ, 0x33, !PT ;  /* 0x00000007ff058c12 */ /* 0x000fc8000f8e33ff */
[C---:B------:R-:W-:Y:S01]  /*7c50*/  IADD3 R3, PT, PT, -R5.reuse, RZ, RZ ;  /* 0x000000ff05037210 */ /* 0x040fe20007ffe1ff */
[----:B---3--:R-:W-:-:S04]  /*7c60*/  IMAD R5, R5, UR5, R4 ;  /* 0x0000000505057c24 */ /* 0x008fc8000f8e0204 */
[----:B------:R-:W-:Y:S01]  /*7c70*/  IMAD R4, R3, UR7, R2 ;  /* 0x0000000703047c24 */ /* 0x000fe2000f8e0202 */
[----:B------:R-:W-:-:S03]  /*7c80*/  MOV R3, 0xff800000 ;  /* 0xff80000000037802 */ /* 0x000fc60000000f00 */
[----:B------:R-:W-:-:S04]  /*7c90*/  IMAD R5, R4, UR4, R5 ;  /* 0x0000000404057c24 */ /* 0x000fc8000f8e0205 */
[----:B-1----:R-:W-:-:S05]  /*7ca0*/  IMAD.WIDE.U32 R6, R5, 0x4, R6 ;  /* 0x0000000405067825 */ /* 0x002fca00078e0006 */
[----:B------:R3:W-:Y:S02]  /*7cb0*/  STG.E desc[UR48][R6.64], R3 ;  /* 0x0000000306007986 */ /* 0x0007e4000c101930 */
.L_x_152:
[----:B------:R-:W-:Y:S05]  /*7cc0*/  BSYNC.RECONVERGENT B0 ;  /* 0x0000000000007941 */ /* 0x000fea0003800200 */
.L_x_151:
[----:B------:R-:W-:-:S09]  /*7cd0*/  UISETP.NE.AND UP0, UPT, UR38, URZ, UPT ;  /* 0x000000ff2600728c */ /* 0x000fd2000bf05270 */
[----:B------:R-:W-:Y:S05]  /*7ce0*/  BRA.U UP0, `(.L_x_153) ;  /* 0x0000000100047547 */ /* 0x000fea000b800000 */
[----:B------:R-:W-:Y:S05]  /*7cf0*/  BPT.TRAP 0x1 ;  /* 0x000000040000795c */ /* 0x000fea0000300000 */
.L_x_153:
[C---:B---3--:R-:W-:Y:S01]  /*7d00*/  IADD3 R3, P1, PT, R32.reuse, 0x8000, RZ ;  /* 0x0000800020037810 */ /* 0x048fe20007f3e0ff */
[----:B------:R3:W-:Y:S01]  /*7d10*/  SYNCS.ARRIVE.TRANS64.A1T0 RZ, [R16+URZ+0x1c0b0], RZ ;  /* 0x01c0b0ff10ff79a7 */ /* 0x0007e200081000ff */
[C---:B------:R-:W-:Y:S01]  /*7d20*/  IADD3 R5, P0, PT, R32.reuse, 0x8200, RZ ;  /* 0x0000820020057810 */ /* 0x040fe20007f1e0ff */
[----:B------:R-:W-:Y:S02]  /*7d30*/  UISETP.NE.AND UP0, UPT, UR38, URZ, UPT ;  /* 0x000000ff2600728c */ /* 0x000fe4000bf05270 */
[--C-:B-----5:R-:W-:Y:S02]  /*7d40*/  IMAD.X R59, RZ, RZ, R33.reuse, P1 ;  /* 0x000000ffff3b7224 */ /* 0x120fe400008e0621 */
[----:B------:R-:W-:Y:S01]  /*7d50*/  IMAD.X R49, RZ, RZ, R33, P0 ;  /* 0x000000ffff317224 */ /* 0x000fe200000e0621 */
[----:B------:R-:W-:Y:S02]  /*7d60*/  IADD3 R9, P0, PT, R32, 0x8800, RZ ;  /* 0x0000880020097810 */ /* 0x000fe40007f1e0ff */
[----:B------:R-:W-:-:S02]  /*7d70*/  SHF.R.U64 R4, R3, 0x3, R59 ;  /* 0x0000000303047819 */ /* 0x000fc4000000123b */
[----:B------:R-:W-:Y:S01]  /*7d80*/  SHF.R.U64 R6, R5, 0x3, R49 ;  /* 0x0000000305067819 */ /* 0x000fe20000001231 */
[--C-:B------:R-:W-:Y:S01]  /*7d90*/  IMAD.X R47, RZ, RZ, R33.reuse, P0 ;  /* 0x000000ffff2f7224 */ /* 0x100fe200000e0621 */
[----:B------:R-:W-:Y:S02]  /*7da0*/  LOP3.LUT R58, R3, 0x70, R4, 0x78, !PT ;  /* 0x00000070033a7812 */ /* 0x000fe400078e7804 */
[C---:B------:R-:W-:Y:S02]  /*7db0*/  IADD3 R3, P2, PT, R32.reuse, 0x8a00, RZ ;  /* 0x00008a0020037810 */ /* 0x040fe40007f5e0ff */
[----:B------:R-:W-:Y:S01]  /*7dc0*/  LOP3.LUT R48, R5, 0x70, R6, 0x78, !PT ;  /* 0x0000007005307812 */ /* 0x000fe200078e7806 */
[----:B------:R-:W-:Y:S01]  /*7dd0*/  ST.E desc[UR48][R58.64], RZ ;  /* 0x000000ff3a007985 */ /* 0x000fe2000c101930 */
[C---:B------:R-:W-:Y:S01]  /*7de0*/  IADD3 R7, P0, PT, R32.reuse, 0x9200, RZ ;  /* 0x0000920020077810 */ /* 0x040fe20007f1e0ff */
[----:B------:R-:W-:Y:S01]  /*7df0*/  IMAD.X R45, RZ, RZ, R33, P2 ;  /* 0x000000ffff2d7224 */ /* 0x000fe200010e0621 */
[----:B------:R-:W-:Y:S01]  /*7e00*/  IADD3 R5, P1, PT, R32, 0x9000, RZ ;  /* 0x0000900020057810 */ /* 0x000fe20007f3e0ff */
[----:B------:R4:W-:Y:S01]  /*7e10*/  ST.E desc[UR48][R48.64], RZ ;  /* 0x000000ff30007985 */ /* 0x0009e2000c101930 */
[----:B------:R-:W-:Y:S01]  /*7e20*/  SHF.R.U64 R4, R9, 0x3, R47 ;  /* 0x0000000309047819 */ /* 0x000fe2000000122f */
[----:B------:R-:W-:-:S02]  /*7e30*/  IMAD.X R41, RZ, RZ, R33, P0 ;  /* 0x000000ffff297224 */ /* 0x000fc400000e0621 */
[----:B------:R-:W-:Y:S01]  /*7e40*/  IMAD.X R43, RZ, RZ, R33, P1 ;  /* 0x000000ffff2b7224 */ /* 0x000fe200008e0621 */
[----:B------:R-:W-:Y:S02]  /*7e50*/  LOP3.LUT R46, R9, 0x70, R4, 0x78, !PT ;  /* 0x00000070092e7812 */ /* 0x000fe400078e7804 */
[----:B------:R-:W-:Y:S02]  /*7e60*/  SHF.R.U64 R4, R3, 0x3, R45 ;  /* 0x0000000303047819 */ /* 0x000fe4000000122d */
[----:B------:R-:W-:Y:S01]  /*7e70*/  IADD3 R9, P0, PT, R32, 0x9800, RZ ;  /* 0x0000980020097810 */ /* 0x000fe20007f1e0ff */
[----:B------:R-:W-:Y:S01]  /*7e80*/  ST.E desc[UR48][R46.64], RZ ;  /* 0x000000ff2e007985 */ /* 0x000fe2000c101930 */
[----:B------:R-:W-:Y:S02]  /*7e90*/  SHF.R.U64 R8, R7, 0x3, R41 ;  /* 0x0000000307087819 */ /* 0x000fe40000001229 */
[----:B------:R-:W-:Y:S01]  /*7ea0*/  LOP3.LUT R44, R3, 0x70, R4, 0x78, !PT ;  /* 0x00000070032c7812 */ /* 0x000fe200078e7804 */
[----:B------:R-:W-:Y:S01]  /*7eb0*/  IMAD.X R39, RZ, RZ, R33, P0 ;  /* 0x000000ffff277224 */ /* 0x000fe200000e0621 */
[----:B------:R-:W-:-:S02]  /*7ec0*/  SHF.R.U64 R6, R5, 0x3, R43 ;  /* 0x0000000305067819 */ /* 0x000fc4000000122b */
[C---:B------:R-:W-:Y:S01]  /*7ed0*/  IADD3 R3, P2, PT, R32.reuse, 0x9a00, RZ ;  /* 0x00009a0020037810 */ /* 0x040fe20007f5e0ff */
[----:B------:R-:W-:Y:S01]  /*7ee0*/  ST.E desc[UR48][R44.64], RZ ;  /* 0x000000ff2c007985 */ /* 0x000fe2000c101930 */
[----:B------:R-:W-:Y:S02]  /*7ef0*/  LOP3.LUT R40, R7, 0x70, R8, 0x78, !PT ;  /* 0x0000007007287812 */ /* 0x000fe400078e7808 */
[----:B------:R-:W-:Y:S01]  /*7f00*/  LOP3.LUT R42, R5, 0x70, R6, 0x78, !PT ;  /* 0x00000070052a7812 */ /* 0x000fe200078e7806 */
[----:B------:R-:W-:Y:S01]  /*7f10*/  IMAD.X R37, RZ, RZ, R33, P2 ;  /* 0x000000ffff257224 */ /* 0x000fe200010e0621 */
[C---:B------:R-:W-:Y:S02]  /*7f20*/  IADD3 R7, P0, PT, R32.reuse, 0xa200, RZ ;  /* 0x0000a20020077810 */ /* 0x040fe40007f1e0ff */
[----:B------:R-:W-:Y:S01]  /*7f30*/  IADD3 R5, P1, PT, R32, 0xa000, RZ ;  /* 0x0000a00020057810 */ /* 0x000fe20007f3e0ff */
[----:B------:R-:W-:Y:S01]  /*7f40*/  ST.E desc[UR48][R42.64], RZ ;  /* 0x000000ff2a007985 */ /* 0x000fe2000c101930 */
[----:B------:R-:W-:Y:S01]  /*7f50*/  SHF.R.U64 R4, R9, 0x3, R39 ;  /* 0x0000000309047819 */ /* 0x000fe20000001227 */
[----:B------:R-:W-:-:S02]  /*7f60*/  IMAD.X R31, RZ, RZ, R33, P0 ;  /* 0x000000ffff1f7224 */ /* 0x000fc400000e0621 */
[----:B------:R-:W-:Y:S01]  /*7f70*/  IMAD.X R35, RZ, RZ, R33, P1 ;  /* 0x000000ffff237224 */ /* 0x000fe200008e0621 */
[----:B------:R-:W-:Y:S01]  /*7f80*/  LOP3.LUT R38, R9, 0x70, R4, 0x78, !PT ;  /* 0x0000007009267812 */ /* 0x000fe200078e7804 */
[----:B------:R-:W-:Y:S01]  /*7f90*/  ST.E desc[UR48][R40.64], RZ ;  /* 0x000000ff28007985 */ /* 0x000fe2000c101930 */
        /* <DEDUP_REMOVED lines=40> */
[C---:B------:R-:W-:Y:S02]  /*8220*/  SHF.R.U64 R4, R3.reuse, 0x3, R15 ;  /* 0x0000000303047819 */ /* 0x040fe4000000120f */
[C---:B------:R-:W-:Y:S01]  /*8230*/  IADD3 R9, P0, PT, R32.reuse, 0xc800, RZ ;  /* 0x0000c80020097810 */ /* 0x040fe20007f1e0ff */
[----:B------:R-:W-:Y:S01]  /*8240*/  ST.E desc[UR48][R20.64], RZ ;  /* 0x000000ff14007985 */ /* 0x000fe2000c101930 */
[----:B------:R-:W-:Y:S02]  /*8250*/  LOP3.LUT R14, R3, 0x70, R4, 0x78, !PT ;  /* 0x00000070030e7812 */ /* 0x000fe400078e7804 */
[C---:B------:R-:W-:Y:S01]  /*8260*/  SHF.R.U64 R6, R5.reuse, 0x3, R13 ;  /* 0x0000000305067819 */ /* 0x040fe2000000120d */
[----:B------:R-:W-:Y:S01]  /*8270*/  IMAD.X R57, RZ, RZ, R33, P0 ;  /* 0x000000ffff397224 */ /* 0x000fe200000e0621 */
[----:B------:R-:W-:Y:S01]  /*8280*/  IADD3 R3, P2, PT, R32, 0xca00, RZ ;  /* 0x0000ca0020037810 */ /* 0x000fe20007f5e0ff */
[----:B------:R-:W-:Y:S01]  /*8290*/  ST.E desc[UR48][R14.64], RZ ;  /* 0x000000ff0e007985 */ /* 0x000fe2000c101930 */
[----:B------:R-:W-:-:S02]  /*82a0*/  LOP3.LUT R12, R5, 0x70, R6, 0x78, !PT ;  /* 0x00000070050c7812 */ /* 0x000fc400078e7806 */
[C---:B------:R-:W-:Y:S01]  /*82b0*/  SHF.R.U64 R6, R9.reuse, 0x3, R57 ;  /* 0x0000000309067819 */ /* 0x040fe20000001239 */
[----:B------:R-:W-:Y:S01]  /*82c0*/  IMAD.X R55, RZ, RZ, R33, P2 ;  /* 0x000000ffff377224 */ /* 0x000fe200010e0621 */
[C---:B------:R-:W-:Y:S01]  /*82d0*/  IADD3 R5, P0, PT, R32.reuse, 0xd200, RZ ;  /* 0x0000d20020057810 */ /* 0x040fe20007f1e0ff */
[----:B------:R5:W-:Y:S01]  /*82e0*/  ST.E desc[UR48][R12.64], RZ ;  /* 0x000000ff0c007985 */ /* 0x000be2000c101930 */
[----:B------:R-:W-:Y:S02]  /*82f0*/  LOP3.LUT R56, R9, 0x70, R6, 0x78, !PT ;  /* 0x0000007009387812 */ /* 0x000fe400078e7806 */
[C---:B------:R-:W-:Y:S01]  /*8300*/  SHF.R.U64 R6, R3.reuse, 0x3, R55 ;  /* 0x0000000303067819 */ /* 0x040fe20000001237 */
[----:B------:R-:W-:Y:S01]  /*8310*/  IMAD.X R51, RZ, RZ, R33, P0 ;  /* 0x000000ffff337224 */ /* 0x000fe200000e0621 */
[----:B------:R-:W-:Y:S02]  /*8320*/  IADD3 R4, P1, PT, R32, 0xd000, RZ ;  /* 0x0000d00020047810 */ /* 0x000fe40007f3e0ff */
[----:B------:R-:W-:-:S02]  /*8330*/  LOP3.LUT R54, R3, 0x70, R6, 0x78, !PT ;  /* 0x0000007003367812 */ /* 0x000fc400078e7806 */
[----:B------:R-:W-:Y:S01]  /*8340*/  IADD3 R3, P0, PT, R32, 0xd800, RZ ;  /* 0x0000d80020037810 */ /* 0x000fe20007f1e0ff */
[----:B------:R-:W-:Y:S01]  /*8350*/  IMAD.X R53, RZ, RZ, R33, P1 ;  /* 0x000000ffff357224 */ /* 0x000fe200008e0621 */
[----:B------:R-:W-:-:S03]  /*8360*/  SHF.R.U64 R8, R7, 0x3, R11 ;  /* 0x0000000307087819 */ /* 0x000fc6000000120b */
[----:B------:R-:W-:Y:S01]  /*8370*/  IMAD.X R9, RZ, RZ, R33, P0 ;  /* 0x000000ffff097224 */ /* 0x000fe200000e0621 */
[----:B------:R-:W-:Y:S02]  /*8380*/  LOP3.LUT R10, R7, 0x70, R8, 0x78, !PT ;  /* 0x00000070070a7812 */ /* 0x000fe400078e7808 */
[----:B------:R-:W-:Y:S02]  /*8390*/  SHF.R.U64 R7, R4, 0x3, R53 ;  /* 0x0000000304077819 */ /* 0x000fe40000001235 */
[C---:B------:R-:W-:Y:S01]  /*83a0*/  SHF.R.U64 R8, R5.reuse, 0x3, R51 ;  /* 0x0000000305087819 */ /* 0x040fe20000001233 */
[----:B------:R-:W-:Y:S01]  /*83b0*/  ST.E desc[UR48][R10.64], RZ ;  /* 0x000000ff0a007985 */ /* 0x000fe2000c101930 */
[----:B------:R-:W-:Y:S02]  /*83c0*/  IADD3 R6, P0, PT, R32, 0xe000, RZ ;  /* 0x0000e00020067810 */ /* 0x000fe40007f1e0ff */
[----:B------:R-:W-:Y:S01]  /*83d0*/  LOP3.LUT R52, R4, 0x70, R7, 0x78, !PT ;  /* 0x0000007004347812 */ /* 0x000fe200078e7807 */
[----:B------:R-:W-:Y:S01]  /*83e0*/  ST.E desc[UR48][R56.64], RZ ;  /* 0x000000ff38007985 */ /* 0x000fe2000c101930 */
[----:B------:R-:W-:Y:S01]  /*83f0*/  LOP3.LUT R50, R5, 0x70, R8, 0x78, !PT ;  /* 0x0000007005327812 */ /* 0x000fe200078e7808 */
[----:B------:R-:W-:Y:S01]  /*8400*/  IMAD.X R61, RZ, RZ, R33, P0 ;  /* 0x000000ffff3d7224 */ /* 0x000fe200000e0621 */
[----:B------:R-:W-:Y:S01]  /*8410*/  IADD3 R5, P1, PT, R32, 0xda00, RZ ;  /* 0x0000da0020057810 */ /* 0x000fe20007f3e0ff */
[----:B------:R-:W-:Y:S01]  /*8420*/  ST.E desc[UR48][R54.64], RZ ;  /* 0x000000ff36007985 */ /* 0x000fe2000c101930 */
[----:B------:R-:W-:-:S02]  /*8430*/  SHF.R.U64 R4, R3, 0x3, R9 ;  /* 0x0000000303047819 */ /* 0x000fc40000001209 */
[----:B------:R-:W-:Y:S01]  /*8440*/  IADD3 R7, P3, PT, R32, 0xac00, RZ ;  /* 0x0000ac0020077810 */ /* 0x000fe20007f7e0ff */
[----:B------:R-:W-:Y:S01]  /*8450*/  IMAD.X R63, RZ, RZ, R33, P1 ;  /* 0x000000ffff3f7224 */ /* 0x000fe200008e0621 */
[----:B------:R-:W-:Y:S01]  /*8460*/  LOP3.LUT R8, R3, 0x70, R4, 0x78, !PT ;  /* 0x0000007003087812 */ /* 0x000fe200078e7804 */
[----:B------:R-:W-:Y:S01]  /*8470*/  ST.E desc[UR48][R52.64], RZ ;  /* 0x000000ff34007985 */ /* 0x000fe2000c101930 */
[C---:B------:R-:W-:Y:S01]  /*8480*/  SHF.R.U64 R3, R6.reuse, 0x3, R61 ;  /* 0x0000000306037819 */ /* 0x040fe2000000123d */
[----:B------:R-:W-:Y:S01]  /*8490*/  IMAD.X R75, RZ, RZ, R33, P3 ;  /* 0x000000ffff4b7224 */ /* 0x000fe200018e0621 */
[C---:B------:R-:W-:Y:S01]  /*84a0*/  SHF.R.U64 R4, R5.reuse, 0x3, R63 ;  /* 0x0000000305047819 */ /* 0x040fe2000000123f */
[----:B------:R-:W-:Y:S01]  /*84b0*/  ST.E desc[UR48][R50.64], RZ ;  /* 0x000000ff32007985 */ /* 0x000fe2000c101930 */
[----:B------:R-:W-:Y:S02]  /*84c0*/  LOP3.LUT R60, R6, 0x70, R3, 0x78, !PT ;  /* 0x00000070063c7812 */ /* 0x000fe400078e7803 */
[----:B------:R-:W-:Y:S01]  /*84d0*/  IADD3 R3, P0, PT, R32, 0xe200, RZ ;  /* 0x0000e20020037810 */ /* 0x000fe20007f1e0ff */
[----:B------:R1:W-:Y:S01]  /*84e0*/  ST.E desc[UR48][R8.64], RZ ;  /* 0x000000ff08007985 */ /* 0x0003e2000c101930 */
[----:B------:R-:W-:-:S02]  /*84f0*/  LOP3.LUT R62, R5, 0x70, R4, 0x78, !PT ;  /* 0x00000070053e7812 */ /* 0x000fc400078e7804 */
[C---:B------:R-:W-:Y:S01]  /*8500*/  IADD3 R4, P1, PT, R32.reuse, 0xe800, RZ ;  /* 0x0000e80020047810 */ /* 0x040fe20007f3e0ff */
[--C-:B----4-:R-:W-:Y:S01]  /*8510*/  IMAD.X R49, RZ, RZ, R33.reuse, P0 ;  /* 0x000000ffff317224 */ /* 0x110fe200000e0621 */
[C---:B------:R-:W-:Y:S01]  /*8520*/  IADD3 R5, P0, PT, R32.reuse, 0xea00, RZ ;  /* 0x0000ea0020057810 */ /* 0x040fe20007f1e0ff */
[----:B------:R4:W-:Y:S01]  /*8530*/  ST.E desc[UR48][R62.64], RZ ;  /* 0x000000ff3e007985 */ /* 0x0009e2000c101930 */
[----:B-----5:R-:W-:Y:S01]  /*8540*/  IADD3 R13, P3, PT, R32, 0xc400, RZ ;  /* 0x0000c400200d7810 */ /* 0x020fe20007f7e0ff */
[----:B------:R-:W-:Y:S01]  /*8550*/  IMAD.X R65, RZ, RZ, R33, P1 ;  /* 0x000000ffff417224 */ /* 0x000fe200008e0621 */
[C---:B------:R-:W-:Y:S01]  /*8560*/  SHF.R.U64 R6, R3.reuse, 0x3, R49 ;  /* 0x0000000303067819 */ /* 0x040fe20000001231 */
[----:B------:R-:W-:Y:S01]  /*8570*/  IMAD.X R59, RZ, RZ, R33, P0 ;  /* 0x000000ffff3b7224 */ /* 0x000fe200000e0621 */
[----:B------:R5:W-:Y:S02]  /*8580*/  ST.E desc[UR48][R60.64], RZ ;  /* 0x000000ff3c007985 */ /* 0x000be4000c101930 */
[----:B------:R-:W-:-:S02]  /*8590*/  LOP3.LUT R48, R3, 0x70, R6, 0x78, !PT ;  /* 0x0000007003307812 */ /* 0x000fc400078e7806 */
[C---:B------:R-:W-:Y:S02]  /*85a0*/  SHF.R.U64 R3, R4.reuse, 0x3, R65 ;  /* 0x0000000304037819 */ /* 0x040fe40000001241 */
[C---:B------:R-:W-:Y:S01]  /*85b0*/  SHF.R.U64 R6, R5.reuse, 0x3, R59 ;  /* 0x0000000305067819 */ /* 0x040fe2000000123b */
[----:B------:R-:W-:Y:S01]  /*85c0*/  ST.E desc[UR48][R48.64], RZ ;  /* 0x000000ff30007985 */ /* 0x000fe2000c101930 */
[----:B------:R-:W-:Y:S02]  /*85d0*/  LOP3.LUT R64, R4, 0x70, R3, 0x78, !PT ;  /* 0x0000007004407812 */ /* 0x000fe400078e7803 */
[C---:B------:R-:W-:Y:S02]  /*85e0*/  IADD3 R3, P0, PT, R32.reuse, 0xf000, RZ ;  /* 0x0000f00020037810 */ /* 0x040fe40007f1e0ff */
[C---:B------:R-:W-:Y:S01]  /*85f0*/  IADD3 R4, P1, PT, R32.reuse, 0xf200, RZ ;  /* 0x0000f20020047810 */ /* 0x040fe20007f3e0ff */
[----:B------:R-:W-:Y:S01]  /*8600*/  ST.E desc[UR48][R64.64], RZ ;  /* 0x000000ff40007985 */ /* 0x000fe2000c101930 */
[----:B------:R-:W-:Y:S01]  /*8610*/  LOP3.LUT R58, R5, 0x70, R6, 0x78, !PT ;  /* 0x00000070053a7812 */ /* 0x000fe200078e7806 */
[--C-:B------:R-:W-:Y:S01]  /*8620*/  IMAD.X R43, RZ, RZ, R33.reuse, P0 ;  /* 0x000000ffff2b7224 */ /* 0x100fe200000e0621 */
[C---:B------:R-:W-:Y:S01]  /*8630*/  IADD3 R5, P0, PT, R32.reuse, 0xf800, RZ ;  /* 0x0000f80020057810 */ /* 0x040fe20007f1e0ff */
[----:B------:R-:W-:Y:S01]  /*8640*/  IMAD.X R47, RZ, RZ, R33, P1 ;  /* 0x000000ffff2f7224 */ /* 0x000fe200008e0621 */
[----:B-1----:R-:W-:Y:S01]  /*8650*/  IADD3 R8, P2, PT, R32, 0xae00, RZ ;  /* 0x0000ae0020087810 */ /* 0x002fe20007f5e0ff */
[----:B------:R1:W-:Y:S01]  /*8660*/  ST.E desc[UR48][R58.64], RZ ;  /* 0x000000ff3a007985 */ /* 0x0003e2000c101930 */
[----:B------:R-:W-:Y:S01]  /*8670*/  SHF.R.U64 R6, R3, 0x3, R43 ;  /* 0x0000000303067819 */ /* 0x000fe2000000122b */
[----:B------:R-:W-:-:S02]  /*8680*/  IMAD.X R45, RZ, RZ, R33, P0 ;  /* 0x000000ffff2d7224 */ /* 0x000fc400000e0621 */
[--C-:B------:R-:W-:Y:S01]  /*8690*/  IMAD.X R73, RZ, RZ, R33.reuse, P2 ;  /* 0x000000ffff497224 */ /* 0x100fe200010e0621 */
[----:B------:R-:W-:Y:S01]  /*86a0*/  LOP3.LUT R42, R3, 0x70, R6, 0x78, !PT ;  /* 0x00000070032a7812 */ /* 0x000fe200078e7806 */
[----:B----4-:R-:W-:Y:S01]  /*86b0*/  IMAD.X R63, RZ, RZ, R33, P3 ;  /* 0x000000ffff3f7224 */ /* 0x010fe200018e0621 */
        /* <DEDUP_REMOVED lines=11> */
[----:B------:R-:W-:Y:S01]  /*8770*/  IADD3 R14, P2, PT, R32, 0xc600, RZ ;  /* 0x0000c600200e7810 */ /* 0x000fe20007f5e0ff */
[----:B------:R-:W-:Y:S01]  /*8780*/  ST.E desc[UR48][R44.64], RZ ;  /* 0x000000ff2c007985 */ /* 0x000fe2000c101930 */
[----:B------:R-:W-:Y:S01]  /*8790*/  SHF.R.U64 R6, R3, 0x3, R37 ;  /* 0x0000000303067819 */ /* 0x000fe20000001225 */
[----:B------:R-:W-:-:S02]  /*87a0*/  IMAD.X R39, RZ, RZ, R33, P0 ;  /* 0x000000ffff277224 */ /* 0x000fc400000e0621 */
[----:B-----5:R-:W-:Y:S01]  /*87b0*/  IMAD.X R61, RZ, RZ, R33, P2 ;  /* 0x000000ffff3d7224 */ /* 0x020fe200010e0621 */
[----:B------:R-:W-:Y:S02]  /*87c0*/  LOP3.LUT R36, R3, 0x70, R6, 0x78, !PT ;  /* 0x0000007003247812 */ /* 0x000fe400078e7806 */
        /* <DEDUP_REMOVED lines=9> */
[----:B------:R-:W-:Y:S01]  /*8860*/  IADD3 R5, P0, PT, R32, 0x9400, RZ ;  /* 0x0000940020057810 */ /* 0x000fe20007f1e0ff */
[----:B------:R-:W-:-:S02]  /*8870*/  IMAD.X R35, RZ, RZ, R33, P1 ;  /* 0x000000ffff237224 */ /* 0x000fc400008e0621 */
[----:B------:R-:W-:Y:S01]  /*8880*/  ST.E desc[UR48][R38.64], RZ ;  /* 0x000000ff26007985 */ /* 0x000fe2000c101930 */
[----:B------:R-:W-:Y:S01]  /*8890*/  SHF.R.U64 R6, R3, 0x3, R29 ;  /* 0x0000000303067819 */ /* 0x000fe2000000121d */
[----:B------:R-:W-:-:S03]  /*88a0*/  IMAD.X R31, RZ, RZ, R33, P0 ;  /* 0x000000ffff1f7224 */ /* 0x000fc600000e0621 */
        /* <DEDUP_REMOVED lines=12> */
[C---:B------:R-:W-:Y:S01]  /*8970*/  IADD3 R9, P1, PT, R32.reuse, 0xb400, RZ ;  /* 0x0000b40020097810 */ /* 0x040fe20007f3e0ff */
[----:B------:R-:W-:Y:S01]  /*8980*/  ST.E desc[UR48][R30.64], RZ ;  /* 0x000000ff1e007985 */ /* 0x000fe2000c101930 */
[C---:B------:R-:W-:Y:S01]  /*8990*/  SHF.R.U64 R6, R3.reuse, 0x3, R27 ;  /* 0x0000000303067819 */ /* 0x040fe2000000121b */
[--C-:B------:R-:W-:Y:S01]  /*89a0*/  IMAD.X R23, RZ, RZ, R33.reuse, P0 ;  /* 0x000000ffff177224 */ /* 0x100fe200000e0621 */
[----:B------:R-:W-:Y:S01]  /*89b0*/  IADD3 R10, P0, PT, R32, 0xb600, RZ ;  /* 0x0000b600200a7810 */ /* 0x000fe20007f1e0ff */
[----:B------:R-:W-:Y:S01]  /*89c0*/  IMAD.X R71, RZ, RZ, R33, P1 ;  /* 0x000000ffff477224 */ /* 0x000fe200008e0621 */
[----:B------:R-:W-:-:S02]  /*89d0*/  LOP3.LUT R26, R3, 0x70, R6, 0x78, !PT ;  /* 0x00000070031a7812 */ /* 0x000fc400078e7806 */
[C---:B------:R-:W-:Y:S01]  /*89e0*/  SHF.R.U64 R3, R4.reuse, 0x3, R25 ;  /* 0x0000000304037819 */ /* 0x040fe20000001219 */
[----:B------:R-:W-:Y:S01]  /*89f0*/  IMAD.X R69, RZ, RZ, R33, P0 ;  /* 0x000000ffff457224 */ /* 0x000fe200000e0621 */
[C---:B------:R-:W-:Y:S01]  /*8a00*/  SHF.R.U64 R6, R5.reuse, 0x3, R23 ;  /* 0x0000000305067819 */ /* 0x040fe20000001217 */
[----:B------:R-:W-:Y:S01]  /*8a10*/  ST.E desc[UR48][R26.64], RZ ;  /* 0x000000ff1a007985 */ /* 0x000fe2000c101930 */
[----:B------:R-:W-:Y:S02]  /*8a20*/  LOP3.LUT R24, R4, 0x70, R3, 0x78, !PT ;  /* 0x0000007004187812 */ /* 0x000fe400078e7803 */
[C---:B------:R-:W-:Y:S02]  /*8a30*/  IADD3 R3, P5, PT, R32.reuse, 0xa400, RZ ;  /* 0x0000a40020037810 */ /* 0x040fe40007fbe0ff */
[----:B------:R-:W-:Y:S01]  /*8a40*/  LOP3.LUT R22, R5, 0x70, R6, 0x78, !PT ;  /* 0x0000007005167812 */ /* 0x000fe200078e7806 */
[----:B------:R-:W-:Y:S01]  /*8a50*/  ST.E desc[UR48][R24.64], RZ ;  /* 0x000000ff18007985 */ /* 0x000fe2000c101930 */
[C---:B------:R-:W-:Y:S01]  /*8a60*/  IADD3 R5, P4, PT, R32.reuse, 0xa600, RZ ;  /* 0x0000a60020057810 */ /* 0x040fe20007f9e0ff */
[--C-:B------:R-:W-:Y:S01]  /*8a70*/  IMAD.X R79, RZ, RZ, R33.reuse, P5 ;  /* 0x000000ffff4f7224 */ /* 0x100fe200028e0621 */
[C---:B------:R-:W-:Y:S01]  /*8a80*/  IADD3 R11, P5, PT, R32.reuse, 0xbc00, RZ ;  /* 0x0000bc00200b7810 */ /* 0x040fe20007fbe0ff */
[----:B------:R4:W-:Y:S01]  /*8a90*/  ST.E desc[UR48][R22.64], RZ ;  /* 0x000000ff16007985 */ /* 0x0009e2000c101930 */
[C---:B------:R-:W-:Y:S01]  /*8aa0*/  IADD3 R15, P1, PT, R32.reuse, 0xcc00, RZ ;  /* 0x0000cc00200f7810 */ /* 0x040fe20007f3e0ff */
[----:B------:R-:W-:Y:S01]  /*8ab0*/  IMAD.X R77, RZ, RZ, R33, P4 ;  /* 0x000000ffff4d7224 */ /* 0x000fe200020e0621 */
[C---:B------:R-:W-:Y:S01]  /*8ac0*/  SHF.R.U64 R4, R3.reuse, 0x3, R79 ;  /* 0x0000000303047819 */ /* 0x040fe2000000124f */
[--C-:B------:R-:W-:Y:S01]  /*8ad0*/  IMAD.X R67, RZ, RZ, R33.reuse, P5 ;  /* 0x000000ffff437224 */ /* 0x100fe200028e0621 */
[----:B------:R-:W-:Y:S01]  /*8ae0*/  IADD3 R12, P4, PT, R32, 0xbe00, RZ ;  /* 0x0000be00200c7810 */ /* 0x000fe20007f9e0ff */
[----:B-1----:R-:W-:Y:S01]  /*8af0*/  IMAD.X R59, RZ, RZ, R33, P1 ;  /* 0x000000ffff3b7224 */ /* 0x002fe200008e0621 */
[----:B------:R-:W-:-:S02]  /*8b00*/  LOP3.LUT R78, R3, 0x70, R4, 0x78, !PT ;  /* 0x00000070034e7812 */ /* 0x000fc400078e7804 */
[C---:B------:R-:W-:Y:S01]  /*8b10*/  SHF.R.U64 R4, R7.reuse, 0x3, R75 ;  /* 0x0000000307047819 */ /* 0x040fe2000000124b */
[----:B------:R-:W-:Y:S01]  /*8b20*/  IMAD.X R65, RZ, RZ, R33, P4 ;  /* 0x000000ffff417224 */ /* 0x000fe200020e0621 */
[C---:B------:R-:W-:Y:S01]  /*8b30*/  SHF.R.U64 R3, R8.reuse, 0x3, R73 ;  /* 0x0000000308037819 */ /* 0x040fe20000001249 */
[----:B------:R3:W-:Y:S01]  /*8b40*/  ST.E desc[UR48][R78.64], RZ ;  /* 0x000000ff4e007985 */ /* 0x0007e2000c101930 */
[----:B------:R-:W-:Y:S02]  /*8b50*/  LOP3.LUT R74, R7, 0x70, R4, 0x78, !PT ;  /* 0x00000070074a7812 */ /* 0x000fe400078e7804 */
[----:B------:R-:W-:Y:S02]  /*8b60*/  SHF.R.U64 R4, R9, 0x3, R71 ;  /* 0x0000000309047819 */ /* 0x000fe40000001247 */
[----:B------:R-:W-:Y:S02]  /*8b70*/  LOP3.LUT R72, R8, 0x70, R3, 0x78, !PT ;  /* 0x0000007008487812 */ /* 0x000fe400078e7803 */
[----:B------:R-:W-:-:S02]  /*8b80*/  SHF.R.U64 R3, R10, 0x3, R69 ;  /* 0x000000030a037819 */ /* 0x000fc40000001245 */
[----:B------:R-:W-:Y:S02]  /*8b90*/  LOP3.LUT R70, R9, 0x70, R4, 0x78, !PT ;  /* 0x0000007009467812 */ /* 0x000fe400078e7804 */
[C---:B------:R-:W-:Y:S02]  /*8ba0*/  SHF.R.U64 R4, R11.reuse, 0x3, R67 ;  /* 0x000000030b047819 */ /* 0x040fe40000001243 */
[----:B------:R-:W-:Y:S02]  /*8bb0*/  LOP3.LUT R68, R10, 0x70, R3, 0x78, !PT ;  /* 0x000000700a447812 */ /* 0x000fe400078e7803 */
[----:B------:R-:W-:Y:S02]  /*8bc0*/  IADD3 R20, P5, PT, R32, 0xd400, RZ ;  /* 0x0000d40020147810 */ /* 0x000fe40007fbe0ff */
[----:B------:R-:W-:Y:S02]  /*8bd0*/  SHF.R.U64 R3, R12, 0x3, R65 ;  /* 0x000000030c037819 */ /* 0x000fe40000001241 */
[----:B------:R-:W-:Y:S01]  /*8be0*/  LOP3.LUT R66, R11, 0x70, R4, 0x78, !PT ;  /* 0x000000700b427812 */ /* 0x000fe200078e7804 */
[----:B------:R-:W-:Y:S01]  /*8bf0*/  IMAD.X R55, RZ, RZ, R33, P5 ;  /* 0x000000ffff377224 */ /* 0x000fe200028e0621 */
[----:B------:R-:W-:-:S02]  /*8c00*/  IADD3 R21, P4, PT, R32, 0xd600, RZ ;  /* 0x0000d60020157810 */ /* 0x000fc40007f9e0ff */
[C---:B------:R-:W-:Y:S02]  /*8c10*/  SHF.R.U64 R4, R13.reuse, 0x3, R63 ;  /* 0x000000030d047819 */ /* 0x040fe4000000123f */
[----:B------:R-:W-:Y:S01]  /*8c20*/  LOP3.LUT R64, R12, 0x70, R3, 0x78, !PT ;  /* 0x000000700c407812 */ /* 0x000fe200078e7803 */
[----:B------:R-:W-:Y:S01]  /*8c30*/  IMAD.X R53, RZ, RZ, R33, P4 ;  /* 0x000000ffff357224 */ /* 0x000fe200020e0621 */
[C---:B------:R-:W-:Y:S02]  /*8c40*/  IADD3 R19, P0, PT, R32.reuse, 0xce00, RZ ;  /* 0x0000ce0020137810 */ /* 0x040fe40007f1e0ff */
[----:B----4-:R-:W-:Y:S02]  /*8c50*/  IADD3 R22, P3, PT, R32, 0xdc00, RZ ;  /* 0x0000dc0020167810 */ /* 0x010fe40007f7e0ff */
[----:B------:R-:W-:Y:S01]  /*8c60*/  SHF.R.U64 R3, R14, 0x3, R61 ;  /* 0x000000030e037819 */ /* 0x000fe2000000123d */
[--C-:B------:R-:W-:Y:S01]  /*8c70*/  IMAD.X R57, RZ, RZ, R33.reuse, P0 ;  /* 0x000000ffff397224 */ /* 0x100fe200000e0621 */
[----:B------:R-:W-:Y:S01]  /*8c80*/  LOP3.LUT R62, R13, 0x70, R4, 0x78, !PT ;  /* 0x000000700d3e7812 */ /* 0x000fe200078e7804 */
[----:B------:R-:W-:Y:S01]  /*8c90*/  IMAD.X R51, RZ, RZ, R33, P3 ;  /* 0x000000ffff337224 */ /* 0x000fe200018e0621 */
[----:B------:R-:W-:-:S02]  /*8ca0*/  IADD3 R23, P2, PT, R32, 0xde00, RZ ;  /* 0x0000de0020177810 */ /* 0x000fc40007f5e0ff */
[C---:B------:R-:W-:Y:S02]  /*8cb0*/  SHF.R.U64 R4, R15.reuse, 0x3, R59 ;  /* 0x000000030f047819 */ /* 0x040fe4000000123b */
[----:B------:R-:W-:Y:S01]  /*8cc0*/  LOP3.LUT R60, R14, 0x70, R3, 0x78, !PT ;  /* 0x000000700e3c7812 */ /* 0x000fe200078e7803 */
[----:B------:R-:W-:Y:S01]  /*8cd0*/  IMAD.X R49, RZ, RZ, R33, P2 ;  /* 0x000000ffff317224 */ /* 0x000fe200010e0621 */
[----:B------:R-:W-:Y:S02]  /*8ce0*/  IADD3 R24, P1, PT, R32, 0xe400, RZ ;  /* 0x0000e40020187810 */ /* 0x000fe40007f3e0ff */
[----:B------:R-:W-:Y:S02]  /*8cf0*/  LOP3.LUT R58, R15, 0x70, R4, 0x78, !PT ;  /* 0x000000700f3a7812 */ /* 0x000fe400078e7804 */
[----:B------:R-:W-:Y:S01]  /*8d00*/  SHF.R.U64 R3, R20, 0x3, R55 ;  /* 0x0000000314037819 */ /* 0x000fe20000001237 */
[----:B------:R-:W-:Y:S01]  /*8d10*/  IMAD.X R47, RZ, RZ, R33, P1 ;  /* 0x000000ffff2f7224 */ /* 0x000fe200008e0621 */
[----:B------:R-:W-:-:S02]  /*8d20*/  IADD3 R25, P0, PT, R32, 0xe600, RZ ;  /* 0x0000e60020197810 */ /* 0x000fc40007f1e0ff */
[----:B------:R-:W-:Y:S02]  /*8d30*/  SHF.R.U64 R4, R21, 0x3, R53 ;  /* 0x0000000315047819 */ /* 0x000fe40000001235 */
[----:B------:R-:W-:Y:S01]  /*8d40*/  SHF.R.U64 R6, R5, 0x3, R77 ;  /* 0x0000000305067819 */ /* 0x000fe2000000124d */
[----:B------:R-:W-:Y:S01]  /*8d50*/  IMAD.X R45, RZ, RZ, R33, P0 ;  /* 0x000000ffff2d7224 */ /* 0x000fe200000e0621 */
[----:B------:R-:W-:Y:S02]  /*8d60*/  LOP3.LUT R54, R20, 0x70, R3, 0x78, !PT ;  /* 0x0000007014367812 */ /* 0x000fe400078e7803 */
[----:B------:R-:W-:Y:S02]  /*8d70*/  IADD3 R26, P5, PT, R32, 0xec00, RZ ;  /* 0x0000ec00201a7810 */ /* 0x000fe40007fbe0ff */
[----:B------:R-:W-:Y:S02]  /*8d80*/  LOP3.LUT R52, R21, 0x70, R4, 0x78, !PT ;  /* 0x0000007015347812 */ /* 0x000fe400078e7804 */
[----:B------:R-:W-:Y:S01]  /*8d90*/  SHF.R.U64 R3, R22, 0x3, R51 ;  /* 0x0000000316037819 */ /* 0x000fe20000001233 */
[----:B------:R-:W-:Y:S01]  /*8da0*/  IMAD.X R43, RZ, RZ, R33, P5 ;  /* 0x000000ffff2b7224 */ /* 0x000fe200028e0621 */
[----:B------:R-:W-:-:S02]  /*8db0*/  IADD3 R27, P4, PT, R32, 0xee00, RZ ;  /* 0x0000ee00201b7810 */ /* 0x000fc40007f9e0ff */
[----:B------:R-:W-:Y:S02]  /*8dc0*/  SHF.R.U64 R4, R23, 0x3, R49 ;  /* 0x0000000317047819 */ /* 0x000fe40000001231 */
[----:B------:R-:W-:Y:S01]  /*8dd0*/  LOP3.LUT R76, R5, 0x70, R6, 0x78, !PT ;  /* 0x00000070054c7812 */ /* 0x000fe200078e7806 */
[----:B------:R-:W-:Y:S01]  /*8de0*/  IMAD.X R41, RZ, RZ, R33, P4 ;  /* 0x000000ffff297224 */ /* 0x000fe200020e0621 */
[----:B------:R-:W-:Y:S02]  /*8df0*/  LOP3.LUT R50, R22, 0x70, R3, 0x78, !PT ;  /* 0x0000007016327812 */ /* 0x000fe400078e7803 */
[----:B------:R-:W-:Y:S01]  /*8e00*/  IADD3 R28, P3, PT, R32, 0xf400, RZ ;  /* 0x0000f400201c7810 */ /* 0x000fe20007f7e0ff */
[----:B------:R3:W-:Y:S01]  /*8e10*/  ST.E desc[UR48][R76.64], RZ ;  /* 0x000000ff4c007985 */ /* 0x0007e2000c101930 */
[----:B------:R-:W-:Y:S02]  /*8e20*/  LOP3.LUT R48, R23, 0x70, R4, 0x78, !PT ;  /* 0x0000007017307812 */ /* 0x000fe400078e7804 */
[----:B------:R-:W-:Y:S01]  /*8e30*/  SHF.R.U64 R3, R24, 0x3, R47 ;  /* 0x0000000318037819 */ /* 0x000fe2000000122f */
[----:B------:R3:W-:Y:S01]  /*8e40*/  ST.E desc[UR48][R74.64], RZ ;  /* 0x000000ff4a007985 */ /* 0x0007e2000c101930 */
[----:B------:R-:W-:Y:S01]  /*8e50*/  IADD3 R29, P2, PT, R32, 0xf600, RZ ;  /* 0x0000f600201d7810 */ /* 0x000fe20007f5e0ff */
[----:B------:R-:W-:Y:S01]  /*8e60*/  IMAD.X R39, RZ, RZ, R33, P3 ;  /* 0x000000ffff277224 */ /* 0x000fe200018e0621 */
[----:B------:R-:W-:Y:S01]  /*8e70*/  SHF.R.U64 R4, R25, 0x3, R45 ;  /* 0x0000000319047819 */ /* 0x000fe2000000122d */
[----:B------:R3:W-:Y:S01]  /*8e80*/  ST.E desc[UR48][R72.64], RZ ;  /* 0x000000ff48007985 */ /* 0x0007e2000c101930 */
[----:B------:R-:W-:Y:S01]  /*8e90*/  SHF.R.U64 R6, R19, 0x3, R57 ;  /* 0x0000000313067819 */ /* 0x000fe20000001239 */
[----:B------:R-:W-:Y:S01]  /*8ea0*/  IMAD.X R37, RZ, RZ, R33, P2 ;  /* 0x000000ffff257224 */ /* 0x000fe200010e0621 */
[----:B------:R-:W-:Y:S01]  /*8eb0*/  LOP3.LUT R46, R24, 0x70, R3, 0x78, !PT ;  /* 0x00000070182e7812 */ /* 0x000fe200078e7803 */
[----:B------:R3:W-:Y:S01]  /*8ec0*/  ST.E desc[UR48][R70.64], RZ ;  /* 0x000000ff46007985 */ /* 0x0007e2000c101930 */
[----:B------:R-:W-:-:S02]  /*8ed0*/  IADD3 R30, P1, PT, R32, 0xfc00, RZ ;  /* 0x0000fc00201e7810 */ /* 0x000fc40007f3e0ff */
[----:B------:R-:W-:Y:S01]  /*8ee0*/  LOP3.LUT R44, R25, 0x70, R4, 0x78, !PT ;  /* 0x00000070192c7812 */ /* 0x000fe200078e7804 */
[----:B------:R3:W-:Y:S01]  /*8ef0*/  ST.E desc[UR48][R68.64], RZ ;  /* 0x000000ff44007985 */ /* 0x0007e2000c101930 */
[----:B------:R-:W-:Y:S01]  /*8f00*/  SHF.R.U64 R3, R26, 0x3, R43 ;  /* 0x000000031a037819 */ /* 0x000fe2000000122b */
[----:B------:R-:W-:Y:S01]  /*8f10*/  IMAD.X R35, RZ, RZ, R33, P1 ;  /* 0x000000ffff237224 */ /* 0x000fe200008e0621 */
[----:B------:R-:W-:Y:S01]  /*8f20*/  IADD3 R31, P0, PT, R32, 0xfe00, RZ ;  /* 0x0000fe00201f7810 */ /* 0x000fe20007f1e0ff */
[----:B------:R3:W-:Y:S01]  /*8f30*/  ST.E desc[UR48][R66.64], RZ ;  /* 0x000000ff42007985 */ /* 0x0007e2000c101930 */
[----:B------:R-:W-:Y:S02]  /*8f40*/  SHF.R.U64 R4, R27, 0x3, R41 ;  /* 0x000000031b047819 */ /* 0x000fe40000001229 */
[----:B------:R-:W-:Y:S01]  /*8f50*/  LOP3.LUT R56, R19, 0x70, R6, 0x78, !PT ;  /* 0x0000007013387812 */ /* 0x000fe200078e7806 */
[----:B------:R3:W-:Y:S01]  /*8f60*/  ST.E desc[UR48][R64.64], RZ ;  /* 0x000000ff40007985 */ /* 0x0007e2000c101930 */
[----:B------:R-:W-:Y:S01]  /*8f70*/  LOP3.LUT R42, R26, 0x70, R3, 0x78, !PT ;  /* 0x000000701a2a7812 */ /* 0x000fe200078e7803 */
[----:B------:R-:W-:Y:S01]  /*8f80*/  IMAD.X R33, RZ, RZ, R33, P0 ;  /* 0x000000ffff217224 */ /* 0x000fe200000e0621 */
[----:B------:R-:W-:Y:S01]  /*8f90*/  LOP3.LUT R40, R27, 0x70, R4, 0x78, !PT ;  /* 0x000000701b287812 */ /* 0x000fe200078e7804 */
[----:B------:R3:W-:Y:S01]  /*8fa0*/  ST.E desc[UR48][R62.64], RZ ;  /* 0x000000ff3e007985 */ /* 0x0007e2000c101930 */
[----:B------:R-:W-:-:S02]  /*8fb0*/  SHF.R.U64 R3, R28, 0x3, R39 ;  /* 0x000000031c037819 */ /* 0x000fc40000001227 */
[C---:B------:R-:W-:Y:S01]  /*8fc0*/  SHF.R.U64 R4, R29.reuse, 0x3, R37 ;  /* 0x000000031d047819 */ /* 0x040fe20000001225 */
[----:B------:R3:W-:Y:S01]  /*8fd0*/  ST.E desc[UR48][R60.64], RZ ;  /* 0x000000ff3c007985 */ /* 0x0007e2000c101930 */
[----:B------:R-:W-:Y:S02]  /*8fe0*/  LOP3.LUT R38, R28, 0x70, R3, 0x78, !PT ;  /* 0x000000701c267812 */ /* 0x000fe400078e7803 */
[----:B------:R-:W-:Y:S01]  /*8ff0*/  LOP3.LUT R36, R29, 0x70, R4, 0x78, !PT ;  /* 0x000000701d247812 */ /* 0x000fe200078e7804 */
[----:B------:R3:W-:Y:S01]  /*9000*/  ST.E desc[UR48][R58.64], RZ ;  /* 0x000000ff3a007985 */ /* 0x0007e2000c101930 */
[C---:B------:R-:W-:Y:S02]  /*9010*/  SHF.R.U64 R3, R30.reuse, 0x3, R35 ;  /* 0x000000031e037819 */ /* 0x040fe40000001223 */
[----:B------:R-:W-:Y:S01]  /*9020*/  SHF.R.U64 R4, R31, 0x3, R33 ;  /* 0x000000031f047819 */ /* 0x000fe20000001221 */
[----:B------:R3:W-:Y:S01]  /*9030*/  ST.E desc[UR48][R56.64], RZ ;  /* 0x000000ff38007985 */ /* 0x0007e2000c101930 */
[----:B------:R-:W-:-:S02]  /*9040*/  LOP3.LUT R34, R30, 0x70, R3, 0x78, !PT ;  /* 0x000000701e227812 */ /* 0x000fc400078e7803 */
[----:B------:R-:W-:Y:S01]  /*9050*/  LOP3.LUT R32, R31, 0x70, R4, 0x78, !PT ;  /* 0x000000701f207812 */ /* 0x000fe200078e7804 */
[----:B------:R3:W-:Y:S04]  /*9060*/  ST.E desc[UR48][R54.64], RZ ;  /* 0x000000ff36007985 */ /* 0x0007e8000c101930 */
        /* <DEDUP_REMOVED lines=10> */
[----:B------:R3:W-:Y:S01]  /*9110*/  ST.E desc[UR48][R32.64], RZ ;  /* 0x000000ff20007985 */ /* 0x0007e2000c101930 */
[----:B------:R-:W-:Y:S01]  /*9120*/  @!PT LDS RZ, [RZ] ;  /* 0x00000000fffff984 */ /* 0x000fe20000000800 */
[----:B------:R-:W-:Y:S01]  /*9130*/  @!PT LDS RZ, [RZ] ;  /* 0x00000000fffff984 */ /* 0x000fe20000000800 */
[----:B------:R-:W-:Y:S01]  /*9140*/  @!PT LDS RZ, [RZ] ;  /* 0x00000000fffff984 */ /* 0x000fe20000000800 */
[----:B------:R-:W-:Y:S01]  /*9150*/  @!PT LDS RZ, [RZ] ;  /* 0x00000000fffff984 */ /* 0x000fe20000000800 */
[----:B------:R1:W-:Y:S06]  /*9160*/  MEMBAR.ALL.CTA ;  /* 0x0000000000007992 */ /* 0x0003ec0000008000 */
[----:B-1----:R-:W1:Y:S01]  /*9170*/  FENCE.VIEW.ASYNC.S ;  /* 0x00000000000073c6 */ /* 0x002e620000000000 */
[----:B------:R-:W-:Y:S05]  /*9180*/  BRA.U UP0, `(.L_x_154) ;  /* 0x0000000100047547 */ /* 0x000fea000b800000 */
[----:B------:R-:W-:Y:S05]  /*9190*/  BPT.TRAP 0x1 ;  /* 0x000000040000795c */ /* 0x000fea0000300000 */
.L_x_154:
[----:B------:R-:W-:-:S05]  /*91a0*/  HFMA2 R3, -RZ, RZ, 0, 5.9604644775390625e-08 ;  /* 0x00000001ff037431 */ /* 0x000fca00000001ff */
[----:B------:R-:W-:-:S04]  /*91b0*/  SHF.L.U32 R3, R3, 0x1f, RZ ;  /* 0x0000001f03037819 */ /* 0x000fc800000006ff */
[----:B-1----:R-:W1:Y:S02]  /*91c0*/  SYNCS.PHASECHK.TRANS64.TRYWAIT P0, [R16+URZ+0x1c0c8], R3 ;  /* 0x01c0c803100075a7 */ /* 0x002e6400080011ff */
[----:B-1----:R-:W-:Y:S05]  /*91d0*/  @!P0 BRA `(.L_x_155) ;  /* 0x000000fc00248947 */ /* 0x002fea0003800000 */
.L_x_405:
[----:B------:R-:W-:Y:S05]  /*91e0*/  @!P6 BRA `(.L_x_156) ;  /* 0x000000000090e947 */ /* 0x000fea0003800000 */
[----:B------:R-:W4:Y:S01]  /*91f0*/  LDCU UR4, c[0x0][0x380] ;  /* 0x00007000ff0477ac */ /* 0x000f220008000800 */
[----:B------:R-:W-:Y:S01]  /*9200*/  IADD3 R17, PT, PT, R17, 0x80, R18 ;  /* 0x0000008011117810 */ /* 0x000fe20007ffe012 */
[----:B------:R-:W-:Y:S03]  /*9210*/  BSSY.RECONVERGENT B0, `(.L_x_156) ;  /* 0x0000021000007945 */ /* 0x000fe60003800200 */
[----:B----4-:R-:W-:-:S13]  /*9220*/  ISETP.GE.AND P0, PT, R17, UR4, PT ;  /* 0x0000000411007c0c */ /* 0x010fda000bf06270 */
[----:B------:R-:W-:Y:S05]  /*9230*/  @P0 BRA `(.L_x_157) ;  /* 0x0000000000780947 */ /* 0x000fea0003800000 */
[----:B------:R-:W4:Y:S01]  /*9240*/  LDCU UR7, c[0x0][0x38c] ;  /* 0x00007180ff0777ac */ /* 0x000f220008000800 */
[----:B------:R-:W-:Y:S01]  /*9250*/  MOV R4, RZ ;  /* 0x000000ff00047202 */ /* 0x000fe20000000f00 */
[----:B------:R-:W2:Y:S01]  /*9260*/  LDCU UR6, c[0x0][0x890] ;  /* 0x00011200ff0677ac */ /* 0x000ea20008000800 */
[----:B------:R-:W5:Y:S01]  /*9270*/  LDCU.64 UR4, c[0x0][0x888] ;  /* 0x00011100ff0477ac */ /* 0x000f620008000a00 */
[----:B----4-:R-:W4:Y:S01]  /*9280*/  I2F.U32.RP R7, UR7 ;  /* 0x0000000700077d06 */ /* 0x010f220008209000 */
[----:B------:R-:W-:Y:S01]  /*9290*/  ISETP.NE.U32.AND P0, PT, RZ, UR7, PT ;  /* 0x00000007ff007c0c */ /* 0x000fe2000bf05070 */
[----:B--2---:R-:W-:-:S06]  /*92a0*/  IMAD R0, R0, UR6, R17 ;  /* 0x0000000600007c24 */ /* 0x004fcc000f8e0211 */
[----:B----4-:R-:W2:Y:S02]  /*92b0*/  MUFU.RCP R6, R7 ;  /* 0x0000000700067308 */ /* 0x010ea40000001000 */
[----:B--2---:R-:W-:-:S06]  /*92c0*/  IADD3 R6, PT, PT, R6, 0xffffffe, RZ ;  /* 0x0ffffffe06067810 */ /* 0x004fcc0007ffe0ff */
[----:B------:R-:W1:Y:S02]  /*92d0*/  F2I.FTZ.U32.TRUNC.NTZ R5, R6 ;  /* 0x0000000600057305 */ /* 0x000e64000021f000 */
[----:B-1----:R-:W-:-:S05]  /*92e0*/  IADD3 R3, PT, PT, RZ, -R5, RZ ;  /* 0x80000005ff037210 */ /* 0x002fca0007ffe0ff */
[----:B------:R-:W-:-:S04]  /*92f0*/  IMAD R3, R3, UR7, RZ ;  /* 0x0000000703037c24 */ /* 0x000fc8000f8e02ff */
[----:B------:R-:W-:-:S06]  /*9300*/  IMAD.HI.U32 R3, R5, R3, R4 ;  /* 0x0000000305037227 */ /* 0x000fcc00078e0004 */
[----:B------:R-:W-:-:S04]  /*9310*/  IMAD.HI.U32 R3, R3, R2, RZ ;  /* 0x0000000203037227 */ /* 0x000fc800078e00ff */
        /* <DEDUP_REMOVED lines=10> */
[----:B-----5:R-:W-:-:S04]  /*93c0*/  IMAD R0, R3, UR5, R0 ;  /* 0x0000000503007c24 */ /* 0x020fc8000f8e0200 */
[----:B------:R-:W-:-:S04]  /*93d0*/  IMAD R7, R7, UR7, R2 ;  /* 0x0000000707077c24 */ /* 0x000fc8000f8e0202 */
[----:B------:R-:W-:Y:S01]  /*93e0*/  IMAD R7, R7, UR4, R0 ;  /* 0x0000000407077c24 */ /* 0x000fe2000f8e0200 */
[----:B------:R-:W-:-:S03]  /*93f0*/  MOV R0, 0xff800000 ;  /* 0xff80000000007802 */ /* 0x000fc60000000f00 */
[----:B-1----:R-:W-:-:S05]  /*9400*/  IMAD.WIDE.U32 R4, R7, 0x4, R4 ;  /* 0x0000000407047825 */ /* 0x002fca00078e0004 */
[----:B------:R4:W-:Y:S02]  /*9410*/  STG.E desc[UR48][R4.64], R0 ;  /* 0x0000000004007986 */ /* 0x0009e4000c101930 */
.L_x_157:
[----:B------:R-:W-:Y:S05]  /*9420*/  BSYNC.RECONVERGENT B0 ;  /* 0x0000000000007941 */ /* 0x000fea0003800200 */
.L_x_156:
[----:B------:R-:W-:Y:S01]  /*9430*/  @!PT LDS RZ, [RZ] ;  /* 0x00000000fffff984 */ /* 0x000fe20000000800 */
[----:B------:R-:W-:Y:S01]  /*9440*/  @!PT LDS RZ, [RZ] ;  /* 0x00000000fffff984 */ /* 0x000fe20000000800 */
[----:B------:R-:W-:Y:S01]  /*9450*/  @!PT LDS RZ, [RZ] ;  /* 0x00000000fffff984 */ /* 0x000fe20000000800 */
[----:B------:R-:W-:Y:S01]  /*9460*/  @!PT LDS RZ, [RZ] ;  /* 0x00000000fffff984 */ /* 0x000fe20000000800 */
[----:B------:R5:W-:Y:S06]  /*9470*/  MEMBAR.ALL.CTA ;  /* 0x0000000000007992 */ /* 0x000bec0000008000 */
[----:B-----5:R-:W5:Y:S01]  /*9480*/  FENCE.VIEW.ASYNC.S ;  /* 0x00000000000073c6 */ /* 0x020f620000000000 */
[----:B------:R-:W-:-:S09]  /*9490*/  UISETP.NE.AND UP0, UPT, UR38, URZ, UPT ;  /* 0x000000ff2600728c */ /* 0x000fd2000bf05270 */
[----:B------:R-:W-:Y:S05]  /*94a0*/  BRA.U UP0, `(.L_x_158) ;  /* 0x0000000100047547 */ /* 0x000fea000b800000 */
[----:B------:R-:W-:Y:S05]  /*94b0*/  BPT.TRAP 0x1 ;  /* 0x000000040000795c */ /* 0x000fea0000300000 */
.L_x_158:
[----:B-----5:R-:W-:Y:S01]  /*94c0*/  SYNCS.ARRIVE.TRANS64.A1T0 RZ, [R16+URZ+0x1c0b8], RZ ;  /* 0x01c0b8ff10ff79a7 */ /* 0x020fe200081000ff */
[----:B------:R-:W-:Y:S05]  /*94d0*/  EXIT ;  /* 0x000000000000794d */ /* 0x000fea0003800000 */
.L_x_87:
[----:B------:R-:W-:Y:S01]  /*94e0*/  UISETP.NE.AND UP0, UPT, UR37, URZ, UPT ;  /* 0x000000ff2500728c */ /* 0x000fe2000bf05270 */
[----:B------:R-:W-:-:S05]  /*94f0*/  IMAD.U32 R22, R2, 0x10000, RZ ;  /* 0x0001000002167824 */ /* 0x000fca00078e00ff */
[----:B------:R-:W-:-:S04]  /*9500*/  LOP3.LUT R22, R22, 0x600000, RZ, 0xc0, !PT ;  /* 0x0060000016167812 */ /* 0x000fc800078ec0ff */
[----:B------:R-:W-:Y:S01]  /*9510*/  LOP3.LUT R23, R22, 0x80, RZ, 0xfc, !PT ;  /* 0x0000008016177812 */ /* 0x000fe200078efcff */
[----:B------:R-:W-:Y:S05]  /*9520*/  BRA.U !UP0, `(.L_x_159) ;  /* 0x0000000108047547 */ /* 0x000fea000b800000 */
[----:B------:R-:W-:Y:S05]  /*9530*/  BPT.TRAP 0x1 ;  /* 0x000000040000795c */ /* 0x000fea0000300000 */
.L_x_159:
[----:B------:R-:W1:Y:S01]  /*9540*/  S2UR UR40, SR_CgaCtaId ;  /* 0x00000000002879c3 */ /* 0x000e620000008800 */
[----:B------:R-:W-:Y:S01]  /*9550*/  UMOV UR39, 0x400 ;  /* 0x0000040000277882 */ /* 0x000fe20000000000 */
[----:B------:R-:W-:Y:S01]  /*9560*/  SHF.L.U32 R3, RZ, 0x1f, RZ ;  /* 0x0000001fff037819 */ /* 0x000fe200000006ff */
[----:B-1----:R-:W-:-:S09]  /*9570*/  ULEA UR39, UR40, UR39, 0x18 ;  /* 0x0000002728277291 */ /* 0x002fd2000f8ec0ff */
[----:B------:R-:W1:Y:S02]  /*9580*/  SYNCS.PHASECHK.TRANS64.TRYWAIT P0, [UR39+0x1c070], R3 ;  /* 0x01c07003ff0075a7 */ /* 0x000e640008001127 */
[----:B-1----:R-:W-:Y:S05]  /*9590*/  @!P0 BRA `(.L_x_160) ;  /* 0x000000f800488947 */ /* 0x002fea0003800000 */
.L_x_406:
[----:B------:R-:W-:-:S09]  /*95a0*/  UISETP.NE.AND UP0, UPT, UR37, URZ, UPT ;  /* 0x000000ff2500728c */ /* 0x000fd2000bf05270 */
[----:B------:R-:W-:Y:S05]  /*95b0*/  BRA.U !UP0, `(.L_x_161) ;  /* 0x0000000108047547 */ /* 0x000fea000b800000 */
[----:B------:R-:W-:Y:S05]  /*95c0*/  BPT.TRAP 0x1 ;  /* 0x000000040000795c */ /* 0x000fea0000300000 */
.L_x_161:
[----:B------:R-:W-:Y:S02]  /*95d0*/  UIADD3 UR4, UPT, UPT, UR39, 0x1c078, URZ ;  /* 0x0001c07827047890 */ /* 0x000fe4000fffe0ff */
[----:B------:R-:W-:Y:S02]  /*95e0*/  UISETP.NE.AND UP0, UPT, UR36, URZ, UPT ;  /* 0x000000ff2400728c */ /* 0x000fe4000bf05270 */
[----:B------:R-:W-:-:S09]  /*95f0*/  UPRMT UR4, UR40, 0x654, UR4 ;  /* 0x0000065428047896 */ /* 0x000fd20008000004 */
[----:B------:R-:W-:Y:S01]  /*9600*/  SYNCS.ARRIVE.TRANS64.RED.A1T0 RZ, [UR4], RZ ;  /* 0x000000ffffff79a7 */ /* 0x000fe20008100404 */
[----:B------:R-:W-:Y:S05]  /*9610*/  BRA.U !UP0, `(.L_x_162) ;  /* 0x0000000108047547 */ /* 0x000fea000b800000 */
[----:B------:R-:W-:Y:S05]  /*9620*/  BPT.TRAP 0x1 ;  /* 0x000000040000795c */ /* 0x000fea0000300000 */
.L_x_162:
[----:B------:R-:W2:Y:S01]  /*9630*/  SYNCS.PHASECHK.TRANS64.TRYWAIT P0, [UR39+0x1c080], R3 ;  /* 0x01c08003ff0075a7 */ /* 0x000ea20008001127 */
[----:B------:R-:W-:Y:S01]  /*9640*/  UMOV UR45, URZ ;  /* 0x000000ff002d7c82 */ /* 0x000fe20008000000 */
[----:B--2---:R-:W-:Y:S05]  /*9650*/  @!P0 BRA `(.L_x_163) ;  /* 0x000000f800308947 */ /* 0x004fea0003800000 */
.L_x_407:
[----:B------:R-:W-:Y:S01]  /*9660*/  UISETP.GE.AND UP0, UPT, UR5, 0x41, UPT ;  /* 0x000000410500788c */ /* 0x000fe2000bf06270 */
[----:B------:R-:W-:Y:S01]  /*9670*/  UMOV UR44, 0x1 ;  /* 0x00000001002c7882 */ /* 0x000fe20000000000 */
[----:B------:R-:W-:-:S07]  /*9680*/  UMOV UR43, 0x1 ;  /* 0x00000001002b7882 */ /* 0x000fce0000000000 */
[----:B------:R-:W-:Y:S05]  /*9690*/  BRA.U !UP0, `(.L_x_164) ;  /* 0x0000003d08487547 */ /* 0x000fea000b800000 */
[----:B------:R-:W-:Y:S01]  /*96a0*/  UIADD3 UR5, UPT, UPT, UR5, 0x3f, URZ ;  /* 0x0000003f05057890 */ /* 0x000fe2000fffe0ff */
[C---:B------:R-:W-:Y:S01]  /*96b0*/  VIADD R68, R22.reuse, 0x100 ;  /* 0x0000010016447836 */ /* 0x040fe20000000000 */
[----:B------:R-:W-:Y:S01]  /*96c0*/  LOP3.LUT R69, R69, 0x3, RZ, 0xc0, !PT ;  /* 0x0000000345457812 */ /* 0x000fe200078ec0ff */
[C---:B------:R-:W-:Y:S01]  /*96d0*/  VIADD R66, R22.reuse, 0x180 ;  /* 0x0000018016427836 */ /* 0x040fe20000000000 */
[----:B------:R-:W-:Y:S01]  /*96e0*/  USHF.R.S32.HI UR4, URZ, 0x1f, UR5 ;  /* 0x0000001fff047899 */ /* 0x000fe20008011405 */
[C---:B------:R-:W-:Y:S01]  /*96f0*/  VIADD R65, R22.reuse, 0x110 ;  /* 0x0000011016417836 */ /* 0x040fe20000000000 */
[----:B------:R-:W-:Y:S01]  /*9700*/  SHF.R.U32.HI R67, RZ, 0x15, R23 ;  /* 0x00000015ff437819 */ /* 0x000fe20000011617 */
[C---:B------:R-:W-:Y:S01]  /*9710*/  VIADD R64, R22.reuse, 0x120 ;  /* 0x0000012016407836 */ /* 0x040fe20000000000 */
[----:B------:R-:W-:Y:S01]  /*9720*/  ULEA.HI UR4, UR4, UR5, URZ, 0x6 ;  /* 0x0000000504047291 */ /* 0x000fe2000f8f30ff */
[C---:B------:R-:W-:Y:S01]  /*9730*/  VIADD R63, R22.reuse, 0x130 ;  /* 0x00000130163f7836 */ /* 0x040fe20000000000 */
[----:B------:R-:W-:Y:S01]  /*9740*/  SHF.R.U32.HI R68, RZ, 0x15, R68 ;  /* 0x00000015ff447819 */ /* 0x000fe20000011644 */
        /* <DEDUP_REMOVED lines=20> */
[----:B------:R-:W-:Y:S01]  /*9890*/  VIADD R16, R22, 0x1f0 ;  /* 0x000001f016107836 */ /* 0x000fe20000000000 */
[----:B------:R-:W-:Y:S01]  /*98a0*/  SHF.R.U32.HI R56, RZ, 0x15, R56 ;  /* 0x00000015ff387819 */ /* 0x000fe20000011638 */
[----:B------:R-:W-:Y:S01]  /*98b0*/  UMOV UR45, URZ ;  /* 0x000000ff002d7c82 */ /* 0x000fe20008000000 */
[----:B------:R-:W-:Y:S01]  /*98c0*/  SHF.R.U32.HI R19, RZ, 0x15, R19 ;  /* 0x00000015ff137819 */ /* 0x000fe20000011613 */
[----:B------:R-:W-:Y:S01]  /*98d0*/  USHF.R.S32.HI UR42, URZ, 0x6, UR4 ;  /* 0x00000006ff2a7899 */ /* 0x000fe20008011404 */
[----:B------:R-:W-:Y:S01]  /*98e0*/  SHF.R.U32.HI R18, RZ, 0x15, R18 ;  /* 0x00000015ff127819 */ /* 0x000fe20000011612 */
[----:B------:R-:W-:Y:S01]  /*98f0*/  UMOV UR43, 0x1 ;  /* 0x00000001002b7882 */ /* 0x000fe20000000000 */
[----:B------:R-:W-:Y:S01]  /*9900*/  SHF.R.U32.HI R17, RZ, 0x15, R17 ;  /* 0x00000015ff117819 */ /* 0x000fe20000011611 */
[----:B------:R-:W-:Y:S01]  /*9910*/  UMOV UR41, URZ ;  /* 0x000000ff00297c82 */ /* 0x000fe20008000000 */
[----:B------:R-:W-:-:S07]  /*9920*/  SHF.R.U32.HI R16, RZ, 0x15, R16 ;  /* 0x00000015ff107819 */ /* 0x000fce0000011610 */
.L_x_212:
[----:B------:R-:W-:Y:S01]  /*9930*/  UISETP.NE.AND UP0, UPT, UR37, URZ, UPT ;  /* 0x000000ff2500728c */ /* 0x000fe2000bf05270 */
[----:B------:R-:W-:Y:S01]  /*9940*/  UMOV UR4, UR42 ;  /* 0x0000002a00047c82 */ /* 0x000fe20008000000 */
[----:B------:R-:W-:Y:S02]  /*9950*/  UIADD3 UR42, UPT, UPT, UR42, -0x1, URZ ;  /* 0xffffffff2a2a7890 */ /* 0x000fe4000fffe0ff */
[----:B------:R-:W-:Y:S01]  /*9960*/  UISETP.GT.AND UP1, UPT, UR4, 0x2, UPT ;  /* 0x000000020400788c */ /* 0x000fe2000bf24270 */
[----:B------:R-:W-:-:S03]  /*9970*/  UMOV UR44, UR41 ;  /* 0x00000029002c7c82 */ /* 0x000fc60008000000 */
[----:B------:R-:W-:Y:S01]  /*9980*/  UP2UR UR46, UPR, URZ, 0x2 ;  /* 0x00000002ff2e7883 */ /* 0x000fe20008000000 */
[----:B--234-:R-:W-:Y:S11]  /*9990*/  BRA.U !UP0, `(.L_x_165) ;  /* 0x0000000108047547 */ /* 0x01cff6000b800000 */
[----:B------:R-:W-:Y:S05]  /*99a0*/  BPT.TRAP 0x1 ;  /* 0x000000040000795c */ /* 0x000fea0000300000 */
.L_x_165:
[----:B-1----:R-:W-:-:S04]  /*99b0*/  MOV R3, UR43 ;  /* 0x0000002b00037c02 */ /* 0x002fc80008000f00 */
[----:B------:R-:W-:-:S04]  /*99c0*/  SHF.L.U32 R3, R3, 0x1f, RZ ;  /* 0x0000001f03037819 */ /* 0x000fc800000006ff */
[----:B------:R-:W1:Y:S02]  /*99d0*/  SYNCS.PHASECHK.TRANS64.TRYWAIT P0, [UR39+0x1c070], R3 ;  /* 0x01c07003ff0075a7 */ /* 0x000e640008001127 */
[----:B-1----:R-:W-:Y:S05]  /*99e0*/  @!P0 BRA `(.L_x_166) ;  /* 0x000000f400648947 */ /* 0x002fea0003800000 */
.L_x_408:
[----:B------:R-:W-:Y:S01]  /*99f0*/  R2UR UR4, R22 ;  /* 0x00000000160472ca */ /* 0x000fe200000e0000 */
[----:B------:R-:W-:Y:S01]  /*9a00*/  UISETP.NE.AND UP0, UPT, UR38, URZ, UPT ;  /* 0x000000ff2600728c */ /* 0x000fe2000bf05270 */
[----:B------:R-:W-:Y:S01]  /*9a10*/  PLOP3.LUT P0, PT, PT, PT, PT, 0x80, 0x8 ;  /* 0x000000000008781c */ /* 0x000fe20003f0f070 */
[----:B------:R-:W-:-:S10]  /*9a20*/  IMAD.MOV.U32 R70, RZ, RZ, 0x3f800000 ;  /* 0x3f800000ff467424 */ /* 0x000fd400078e00ff */
[----:B------:R-:W2:Y:S02]  /*9a30*/  LDTM.x2 R4, tmem[UR4] ;  /* 0x00000004000479ee */ /* 0x000ea400080c0000 */
[----:B--2---:R-:W-:-:S13]  /*9a40*/  FSETP.NEU.AND P2, PT, R4, R5, PT ;  /* 0x000000050400720b */ /* 0x004fda0003f4d000 */
[----:B-1----:R-:W1:Y:S01]  /*9a50*/  @P2 LDC R0, c[0x0][0x704] ;  /* 0x0001c100ff002b82 */ /* 0x002e620000000800 */
[----:B------:R-:W-:-:S04]  /*9a60*/  @P2 FADD R5, R4, -R5 ;  /* 0x8000000504052221 */ /* 0x000fc80000000000 */
[----:B-1----:R-:W-:-:S05]  /*9a70*/  @P2 FMUL R5, R5, R0 ;  /* 0x0000000005052220 */ /* 0x002fca0000400000 */
[----:B------:R-:W-:-:S04]  /*9a80*/  @P2 FSETP.GEU.AND P1, PT, R5, -126, PT ;  /* 0xc2fc00000500280b */ /* 0x000fc80003f2e000 */
[----:B------:R-:W-:-:S13]  /*9a90*/  @P2 PLOP3.LUT P0, PT, P1, PT, PT, 0x80, 0x8 ;  /* 0x000000000008281c */ /* 0x000fda0000f0f070 */
[----:B------:R-:W-:-:S04]  /*9aa0*/  @!P0 FMUL R5, R5, 0.5 ;  /* 0x3f00000005058820 */ /* 0x000fc80000400000 */
[----:B------:R-:W1:Y:S02]  /*9ab0*/  @P2 MUFU.EX2 R0, R5 ;  /* 0x0000000500002308 */ /* 0x000e640000000800 */
[----:B-1----:R-:W-:-:S05]  /*9ac0*/  @!P0 FMUL R0, R0, R0 ;  /* 0x0000000000008220 */ /* 0x002fca0000400000 */
[----:B------:R-:W-:Y:S01]  /*9ad0*/  @P2 MOV R70, R0 ;  /* 0x0000000000462202 */ /* 0x000fe20000000f00 */
[----:B------:R-:W-:Y:S06]  /*9ae0*/  BRA.U UP0, `(.L_x_167) ;  /* 0x0000000100047547 */ /* 0x000fec000b800000 */
[----:B------:R-:W-:Y:S05]  /*9af0*/  BPT.TRAP 0x1 ;  /* 0x000000040000795c */ /* 0x000fea0000300000 */
.L_x_167:
[----:B------:R-:W-:Y:S01]  /*9b00*/  IMAD.U32 R3, RZ, RZ, UR45 ;  /* 0x0000002dff037e24 */ /* 0x000fe2000f8e00ff */
[----:B------:R-:W-:-:S04]  /*9b10*/  FSETP.NEU.AND P1, PT, R70, 1, PT ;  /* 0x3f8000004600780b */ /* 0x000fc80003f2d000 */
[----:B------:R-:W-:-:S04]  /*9b20*/  SHF.L.U32 R3, R3, 0x1f, RZ ;  /* 0x0000001f03037819 */ /* 0x000fc800000006ff */
[----:B------:R-:W1:Y:S02]  /*9b30*/  SYNCS.PHASECHK.TRANS64.TRYWAIT P0, [UR39+0x1c090], R3 ;  /* 0x01c09003ff0075a7 */ /* 0x000e640008001127 */
[----:B-1----:R-:W-:Y:S05]  /*9b40*/  @!P0 BRA `(.L_x_168) ;  /* 0x000000f400248947 */ /* 0x002fea0003800000 */
.L_x_409:
[----:B------:R-:W-:-:S13]  /*9b50*/  VOTE.ANY P1, P1 ;  /* 0x0000000000ff7806 */ /* 0x000fda0000820100 */
[----:B------:R-:W-:Y:S05]  /*9b60*/  @!P1 BRA `(.L_x_169) ;  /* 0x0000001800649947 */ /* 0x000fea0003800000 */
[----:B------:R-:W-:-:S13]  /*9b70*/  ISETP.NE.AND P0, PT, R69, R68, PT ;  /* 0x000000444500720c */ /* 0x000fda0003f05270 */
[----:B------:R-:W-:Y:S05]  /*9b80*/  @!P0 BRA `(.L_x_170) ;  /* 0x0000000000408947 */ /* 0x000fea0003800000 */
[----:B------:R-:W-:Y:S01]  /*9b90*/  MOV R14, 0x8 ;  /* 0x00000008000e7802 */ /* 0x000fe20000000f00 */
[----:B------:R-:W2:Y:S01]  /*9ba0*/  LDCU.64 UR8, c[0x4][0xb0] ;  /* 0x01001600ff0877ac */ /* 0x000ea20008000a00 */
[----:B------:R-:W-:Y:S02]  /*9bb0*/  HFMA2 R12, -RZ, RZ, 0, 5.9604644775390625e-08 ;  /* 0x00000001ff0c7431 */ /* 0x000fe400000001ff */
[----:B------:R-:W-:Y:S01]  /*9bc0*/  IMAD.MOV.U32 R8, RZ, RZ, 0x192 ;  /* 0x00000192ff087424 */ /* 0x000fe200078e00ff */
[----:B------:R-:W3:Y:S01]  /*9bd0*/  LDCU.64 UR6, c[0x4][0xb8] ;  /* 0x01001700ff0677ac */ /* 0x000ee20008000a00 */
[----:B------:R-:W4:Y:S01]  /*9be0*/  LDC.64 R14, c[0x4][R14] ;  /* 0x010000000e0e7b82 */ /* 0x000f220000000a00 */
[----:B------:R-:W-:Y:S01]  /*9bf0*/  IMAD.MOV.U32 R13, RZ, RZ, RZ ;  /* 0x000000ffff0d7224 */ /* 0x000fe200078e00ff */
[----:B------:R-:W5:Y:S01]  /*9c00*/  LDCU.64 UR4, c[0x4][0x30] ;  /* 0x01000600ff0477ac */ /* 0x000f620008000a00 */
[----:B--2---:R-:W-:Y:S01]  /*9c10*/  IMAD.U32 R4, RZ, RZ, UR8 ;  /* 0x00000008ff047e24 */ /* 0x004fe2000f8e00ff */
[----:B------:R-:W-:Y:S01]  /*9c20*/  MOV R5, UR9 ;  /* 0x0000000900057c02 */ /* 0x000fe20008000f00 */
[----:B---3--:R-:W-:Y:S01]  /*9c30*/  IMAD.U32 R6, RZ, RZ, UR6 ;  /* 0x00000006ff067e24 */ /* 0x008fe2000f8e00ff */
[----:B------:R-:W-:Y:S01]  /*9c40*/  MOV R7, UR7 ;  /* 0x0000000700077c02 */ /* 0x000fe20008000f00 */
[----:B-----5:R-:W-:Y:S01]  /*9c50*/  IMAD.U32 R10, RZ, RZ, UR4 ;  /* 0x00000004ff0a7e24 */ /* 0x020fe2000f8e00ff */
[----:B------:R-:W-:-:S02]  /*9c60*/  MOV R11, UR5 ;  /* 0x00000005000b7c02 */ /* 0x000fc40008000f00 */
[----:B------:R-:W-:-:S07]  /*9c70*/  LEPC R20, `(.L_x_170) ;  /* 0x000000001014794e */ /* 0x000fce0000000000 */
[----:B-1--4-:R-:W-:Y:S05]  /*9c80*/  CALL.ABS.NOINC R14 ;  /* 0x000000000e007343 */ /* 0x012fea0003c00000 */
.L_x_170:
[----:B------:R-:W-:Y:S05]  /*9c90*/  WARPSYNC.ALL ;  /* 0x0000000000007948 */ /* 0x000fea0003800000 */
[----:B------:R-:W-:Y:S02]  /*9ca0*/  R2UR UR4, R22 ;  /* 0x00000000160472ca */ /* 0x000fe400000e0000 */
[----:B------:R-:W-:-:S11]  /*9cb0*/  ISETP.NE.AND P0, PT, R69, R65, PT ;  /* 0x000000414500720c */ /* 0x000fd60003f05270 */
[----:B------:R-:W2:Y:S02]  /*9cc0*/  LDTM.x16 R40, tmem[UR4+0x100] ;  /* 0x00010004002879ee */ /* 0x000ea40008240000 */
[----:B--2---:R-:W-:Y:S05]  /*9cd0*/  @!P0 BRA `(.L_x_171) ;  /* 0x0000000000408947 */ /* 0x004fea0003800000 */
        /* <DEDUP_REMOVED lines=16> */
.L_x_171:
[----:B------:R-:W-:Y:S05]  /*9de0*/  WARPSYNC.ALL ;  /* 0x0000000000007948 */ /* 0x000fea0003800000 */
[----:B------:R-:W-:Y:S02]  /*9df0*/  R2UR UR4, R22 ;  /* 0x00000000160472ca */ /* 0x000fe400000e0000 */
[----:B------:R-:W-:Y:S02]  /*9e00*/  ISETP.NE.AND P0, PT, R69, R68, PT ;  /* 0x000000444500720c */ /* 0x000fe40003f05270 */
[----:B------:R-:W-:-:S09]  /*9e10*/  FSETP.NEU.AND P1, PT, R70, 1, PT ;  /* 0x3f8000004600780b */ /* 0x000fd20003f2d000 */
[----:B------:R-:W2:Y:S04]  /*9e20*/  LDTM.x16 R24, tmem[UR4+0x110] ;  /* 0x00011004001879ee */ /* 0x000ea80008240000 */
[C---:B------:R-:W-:Y:S02]  /*9e30*/  @P1 FMUL2 R40, R70.reuse.F32, R40.F32x2.HI_LO ;  /* 0x000000284628124a */ /* 0x040fe40000040000 */
[C---:B------:R-:W-:Y:S02]  /*9e40*/  @P1 FMUL2 R42, R70.reuse.F32, R42.F32x2.HI_LO ;  /* 0x0000002a462a124a */ /* 0x040fe40000040000 */
[C---:B------:R-:W-:Y:S02]  /*9e50*/  @P1 FMUL2 R44, R70.reuse.F32, R44.F32x2.HI_LO ;  /* 0x0000002c462c124a */ /* 0x040fe40000040000 */
[----:B------:R-:W-:-:S02]  /*9e60*/  @P1 FMUL2 R46, R70.F32, R46.F32x2.HI_LO ;  /* 0x0000002e462e124a */ /* 0x000fc40000040000 */
[C---:B------:R-:W-:Y:S02]  /*9e70*/  @P1 FMUL2 R48, R70.reuse.F32, R48.F32x2.HI_LO ;  /* 0x000000304630124a */ /* 0x040fe40000040000 */
[C---:B------:R-:W-:Y:S02]  /*9e80*/  @P1 FMUL2 R50, R70.reuse.F32, R50.F32x2.HI_LO ;  /* 0x000000324632124a */ /* 0x040fe40000040000 */
[C---:B------:R-:W-:Y:S02]  /*9e90*/  @P1 FMUL2 R52, R70.reuse.F32, R52.F32x2.HI_LO ;  /* 0x000000344634124a */ /* 0x040fe40000040000 */
[----:B------:R-:W-:Y:S01]  /*9ea0*/  @P1 FMUL2 R54, R70.F32, R54.F32x2.HI_LO ;  /* 0x000000364636124a */ /* 0x000fe20000040000 */
[----:B--2---:R-:W-:Y:S06]  /*9eb0*/  @!P0 BRA `(.L_x_172) ;  /* 0x0000000000408947 */ /* 0x004fec0003800000 */
        /* <DEDUP_REMOVED lines=16> */
.L_x_172:
[----:B------:R-:W-:Y:S05]  /*9fc0*/  WARPSYNC.ALL ;  /* 0x0000000000007948 */ /* 0x000fea0003800000 */
[----:B------:R-:W-:Y:S02]  /*9fd0*/  R2UR UR4, R22 ;  /* 0x00000000160472ca */ /* 0x000fe400000e0000 */
[----:B------:R-:W-:-:S11]  /*9fe0*/  ISETP.NE.AND P0, PT, R69, R64, PT ;  /* 0x000000404500720c */ /* 0x000fd60003f05270 */
[----:B------:R2:W-:Y:S02]  /*9ff0*/  STTM.x16 tmem[UR4+0x100], R40 ;  /* 0x00010028000079ed */ /* 0x0005e40008240004 */
[----:B------:R-:W-:Y:S05]  /*a000*/  @!P0 BRA `(.L_x_173) ;  /* 0x0000000000408947 */ /* 0x000fea0003800000 */
[----:B------:R-:W-:Y:S01]  /*a010*/  MOV R14, 0x8 ;  /* 0x00000008000e7802 */ /* 0x000fe20000000f00 */
[----:B------:R-:W3:Y:S01]  /*a020*/  LDCU.64 UR8, c[0x4][0xb0] ;  /* 0x01001600ff0877ac */ /* 0x000ee20008000a00 */
[----:B------:R-:W-:Y:S02]  /*a030*/  HFMA2 R12, -RZ, RZ, 0, 5.9604644775390625e-08 ;  /* 0x00000001ff0c7431 */ /* 0x000fe400000001ff */
[----:B------:R-:W-:Y:S01]  /*a040*/  IMAD.MOV.U32 R8, RZ, RZ, 0x192 ;  /* 0x00000192ff087424 */ /* 0x000fe200078e00ff */
[----:B------:R-:W4:Y:S01]  /*a050*/  LDCU.64 UR6, c[0x4][0xb8] ;  /* 0x01001700ff0677ac */ /* 0x000f220008000a00 */
[----:B------:R-:W5:Y:S01]  /*a060*/  LDC.64 R14, c[0x4][R14] ;  /* 0x010000000e0e7b82 */ /* 0x000f620000000a00 */
[----:B------:R-:W-:Y:S01]  /*a070*/  IMAD.MOV.U32 R13, RZ, RZ, RZ ;  /* 0x000000ffff0d7224 */ /* 0x000fe200078e00ff */
[----:B------:R-:W1:Y:S01]  /*a080*/  LDCU.64 UR4, c[0x4][0x30] ;  /* 0x01000600ff0477ac */ /* 0x000e620008000a00 */
[----:B---3--:R-:W-:Y:S01]  /*a090*/  IMAD.U32 R4, RZ, RZ, UR8 ;  /* 0x00000008ff047e24 */ /* 0x008fe2000f8e00ff */
[----:B------:R-:W-:Y:S01]  /*a0a0*/  MOV R5, UR9 ;  /* 0x0000000900057c02 */ /* 0x000fe20008000f00 */
[----:B----4-:R-:W-:Y:S01]  /*a0b0*/  IMAD.U32 R6, RZ, RZ, UR6 ;  /* 0x00000006ff067e24 */ /* 0x010fe2000f8e00ff */
[----:B------:R-:W-:Y:S01]  /*a0c0*/  MOV R7, UR7 ;  /* 0x0000000700077c02 */ /* 0x000fe20008000f00 */
[----:B-1----:R-:W-:Y:S01]  /*a0d0*/  IMAD.U32 R10, RZ, RZ, UR4 ;  /* 0x00000004ff0a7e24 */ /* 0x002fe2000f8e00ff */
[----:B------:R-:W-:-:S02]  /*a0e0*/  MOV R11, UR5 ;  /* 0x00000005000b7c02 */ /* 0x000fc40008000f00 */
[----:B------:R-:W-:-:S07]  /*a0f0*/  LEPC R20, `(.L_x_173) ;  /* 0x000000001014794e */ /* 0x000fce0000000000 */
[----:B--2--5:R-:W-:Y:S05]  /*a100*/  CALL.ABS.NOINC R14 ;  /* 0x000000000e007343 */ /* 0x024fea0003c00000 */
.L_x_173:
[----:B------:R-:W-:Y:S05]  /*a110*/  WARPSYNC.ALL ;  /* 0x0000000000007948 */ /* 0x000fea0003800000 */
[----:B------:R-:W-:Y:S02]  /*a120*/  R2UR UR4, R22 ;  /* 0x00000000160472ca */ /* 0x000fe400000e0000 */
[----:B------:R-:W-:Y:S02]  /*a130*/  ISETP.NE.AND P0, PT, R69, R65, PT ;  /* 0x000000414500720c */ /* 0x000fe40003f05270 */
[----:B------:R-:W-:-:S09]  /*a140*/  FSETP.NEU.AND P1, PT, R70, 1, PT ;  /* 0x3f8000004600780b */ /* 0x000fd20003f2d000 */
[----:B--2---:R-:W2:Y:S04]  /*a150*/  LDTM.x16 R40, tmem[UR4+0x120] ;  /* 0x00012004002879ee */ /* 0x004ea80008240000 */
        /* <DEDUP_REMOVED lines=25> */
.L_x_174:
        /* <DEDUP_REMOVED lines=21> */
.L_x_175:
        /* <DEDUP_REMOVED lines=30> */
.L_x_176:
        /* <DEDUP_REMOVED lines=21> */
.L_x_177:
        /* <DEDUP_REMOVED lines=30> */
.L_x_178:
        /* <DEDUP_REMOVED lines=21> */
.L_x_179:
        /* <DEDUP_REMOVED lines=30> */
.L_x_180:
        /* <DEDUP_REMOVED lines=21> */
.L_x_181:
        /* <DEDUP_REMOVED lines=30> */
.L_x_182:
        /* <DEDUP_REMOVED lines=21> */
.L_x_183:
[----:B------:R-:W-:Y:S05]  /*b100*/  WARPSYNC.ALL ;  /* 0x0000000000007948 */ /* 0x000fea0003800000 */
[----:B------:R-:W-:Y:S02]  /*b110*/  R2UR UR4, R22 ;  /* 0x00000000160472ca */ /* 0x000fe400000e0000 */
[----:B------:R-:W-:Y:S02]  /*b120*/  ISETP.NE.AND P0, PT, R69, R60, PT ;  /* 0x0000003c4500720c */ /* 0x000fe40003f05270 */
[----:B------:R-:W-:-:S04]  /*b130*/  FSETP.NEU.AND P1, PT, R70, 1, PT ;  /* 0x3f8000004600780b */ /* 0x000fc80003f2d000 */
[----:B------:R-:W-:-:S05]  /*b140*/  P2R R71, PR, RZ, 0x2 ;  /* 0x00000002ff477803 */ /* 0x000fca0000000000 */
        /* <DEDUP_REMOVED lines=26> */
.L_x_184:
[----:B------:R-:W-:Y:S05]  /*b2f0*/  WARPSYNC.ALL ;  /* 0x0000000000007948 */ /* 0x000fea0003800000 */
[----:B------:R-:W-:Y:S02]  /*b300*/  R2UR UR4, R22 ;  /* 0x00000000160472ca */ /* 0x000fe400000e0000 */
[----:B------:R-:W-:Y:S02]  /*b310*/  ISETP.NE.AND P0, PT, R69, R59, PT ;  /* 0x0000003b4500720c */ /* 0x000fe40003f05270 */
[----:B------:R-:W-:-:S09]  /*b320*/  ISETP.NE.AND P6, PT, R71, RZ, PT ;  /* 0x000000ff4700720c */ /* 0x000fd20003fc5270 */
[----:B------:R2:W-:Y:S04]  /*b330*/  STTM.x16 tmem[UR4+0x160], R40 ;  /* 0x00016028000079ed */ /* 0x0005e80008240004 */
        /* <DEDUP_REMOVED lines=8> */
[----:B------:R-:W-:Y:S06]  /*b3c0*/  @!P0 BRA `(.L_x_185) ;  /* 0x0000000000408947 */ /* 0x000fec0003800000 */
        /* <DEDUP_REMOVED lines=16> */
.L_x_185:
[----:B------:R-:W-:Y:S05]  /*b4d0*/  WARPSYNC.ALL ;  /* 0x0000000000007948 */ /* 0x000fea0003800000 */
[----:B------:R-:W-:-:S13]  /*b4e0*/  R2UR UR4, R22 ;  /* 0x00000000160472ca */ /* 0x000fda00000e0000 */
[----:B------:R3:W-:Y:S02]  /*b4f0*/  STTM.x16 tmem[UR4+0x170], R24 ;  /* 0x00017018000079ed */ /* 0x0007e40008240004 */
.L_x_169:
[----:B------:R-:W-:-:S09]  /*b500*/  UISETP.NE.AND UP0, UPT, UR36, URZ, UPT ;  /* 0x000000ff2400728c */ /* 0x000fd2000bf05270 */
[----:B------:R-:W-:Y:S05]  /*b510*/  BRA.U !UP0, `(.L_x_186) ;  /* 0x0000000108047547 */ /* 0x000fea000b800000 */
[----:B------:R-:W-:Y:S05]  /*b520*/  BPT.TRAP 0x1 ;  /* 0x000000040000795c */ /* 0x000fea0000300000 */
.L_x_186:
[----:B------:R-:W-:Y:S02]  /*b530*/  UIADD3 UR4, UPT, UPT, UR39, 0x1c088, URZ ;  /* 0x0001c08827047890 */ /* 0x000fe4000fffe0ff */
[----:B------:R-:W-:Y:S02]  /*b540*/  UISETP.NE.AND UP0, UPT, UR38, URZ, UPT ;  /* 0x000000ff2600728c */ /* 0x000fe4000bf05270 */
[----:B------:R-:W-:Y:S02]  /*b550*/  UPRMT UR4, UR40, 0x654, UR4 ;  /* 0x0000065428047896 */ /* 0x000fe40008000004 */
[----:B------:R-:W-:-:S07]  /*b560*/  ULOP3.LUT UR41, UR44, 0x1, URZ, 0x3c, !UPT ;  /* 0x000000012c297892 */ /* 0x000fce000f8e3cff */
[----:B------:R-:W-:Y:S01]  /*b570*/  SYNCS.ARRIVE.TRANS64.RED.A1T0 RZ, [UR4], RZ ;  /* 0x000000ffffff79a7 */ /* 0x000fe20008100404 */
[----:B------:R-:W4:Y:S01]  /*b580*/  FENCE.VIEW.ASYNC.T ;  /* 0x00000000000073c6 */ /* 0x000f220000000200 */
[----:B------:R-:W-:Y:S05]  /*b590*/  BRA.U UP0, `(.L_x_187) ;  /* 0x0000000100087547 */ /* 0x000fea000b800000 */
[----:B------:R-:W-:Y:S05]  /*b5a0*/  BPT.TRAP 0x1 ;  /* 0x000000040000795c */ /* 0x000fea0000300000 */
[----:B------:R-:W-:Y:S05]  /*b5b0*/  BPT.TRAP 0x1 ;  /* 0x000000040000795c */ /* 0x000fea0000300000 */
.L_x_187:
[----:B------:R-:W-:Y:S02]  /*b5c0*/  UIADD3 UR4, UPT, UPT, UR39, 0x1c0a0, URZ ;  /* 0x0001c0a027047890 */ /* 0x000fe4000fffe0ff */
[----:B------:R-:W-:Y:S02]  /*b5d0*/  UISETP.NE.AND UP0, UPT, UR36, URZ, UPT ;  /* 0x000000ff2400728c */ /* 0x000fe4000bf05270 */
[----:B------:R-:W-:-:S09]  /*b5e0*/  UPRMT UR4, UR40, 0x654, UR4 ;  /* 0x0000065428047896 */ /* 0x000fd20008000004 */
[----:B----4-:R-:W-:Y:S01]  /*b5f0*/  SYNCS.ARRIVE.TRANS64.RED.A1T0 RZ, [UR4], RZ ;  /* 0x000000ffffff79a7 */ /* 0x010fe20008100404 */
[----:B------:R-:W-:Y:S05]  /*b600*/  BRA.U !UP0, `(.L_x_188) ;  /* 0x0000000108047547 */ /* 0x000fea000b800000 */
[----:B------:R-:W-:Y:S05]  /*b610*/  BPT.TRAP 0x1 ;  /* 0x000000040000795c */ /* 0x000fea0000300000 */
.L_x_188:
[----:B-1----:R-:W-:Y:S01]  /*b620*/  IMAD.U32 R3, RZ, RZ, UR41 ;  /* 0x00000029ff037e24 */ /* 0x002fe2000f8e00ff */
[----:B------:R-:W-:-:S04]  /*b630*/  ISETP.NE.AND P0, PT, R69, R67, PT ;  /* 0x000000434500720c */ /* 0x000fc80003f05270 */
[----:B------:R-:W-:-:S04]  /*b640*/  SHF.L.U32 R3, R3, 0x1f, RZ ;  /* 0x0000001f03037819 */ /* 0x000fc800000006ff */
[----:B------:R-:W1:Y:S02]  /*b650*/  SYNCS.PHASECHK.TRANS64.TRYWAIT P1, [UR39+0x1c080], R3 ;  /* 0x01c08003ff0075a7 */ /* 0x000e640008021127 */
[----:B-1----:R-:W-:Y:S05]  /*b660*/  @!P1 BRA `(.L_x_189) ;  /* 0x000000d800749947 */ /* 0x002fea0003800000 */
.L_x_410:
[----:B------:R-:W-:Y:S05]  /*b670*/  @!P0 BRA `(.L_x_190) ;  /* 0x0000000000408947 */ /* 0x000fea0003800000 */
[----:B------:R-:W-:Y:S01]  /*b680*/  MOV R14, 0x8 ;  /* 0x00000008000e7802 */ /* 0x000fe20000000f00 */
[----:B------:R-:W4:Y:S01]  /*b690*/  LDCU.64 UR6, c[0x4][0xb0] ;  /* 0x01001600ff0677ac */ /* 0x000f220008000a00 */
[----:B------:R-:W-:Y:S02]  /*b6a0*/  HFMA2 R12, -RZ, RZ, 0, 5.9604644775390625e-08 ;  /* 0x00000001ff0c7431 */ /* 0x000fe400000001ff */
[----:B------:R-:W-:Y:S01]  /*b6b0*/  IMAD.MOV.U32 R8, RZ, RZ, 0x192 ;  /* 0x00000192ff087424 */ /* 0x000fe200078e00ff */
[----:B------:R-:W5:Y:S01]  /*b6c0*/  LDCU.64 UR4, c[0x4][0xb8] ;  /* 0x01001700ff0477ac */ /* 0x000f620008000a00 */
[----:B------:R-:W1:Y:S01]  /*b6d0*/  LDC.64 R14, c[0x4][R14] ;  /* 0x010000000e0e7b82 */ /* 0x000e620000000a00 */
[----:B------:R-:W-:Y:S01]  /*b6e0*/  IMAD.MOV.U32 R13, RZ, RZ, RZ ;  /* 0x000000ffff0d7224 */ /* 0x000fe200078e00ff */
[----:B------:R-:W2:Y:S01]  /*b6f0*/  LDCU.64 UR8, c[0x4][0x28] ;  /* 0x01000500ff0877ac */ /* 0x000ea20008000a00 */
[----:B----4-:R-:W-:Y:S01]  /*b700*/  IMAD.U32 R4, RZ, RZ, UR6 ;  /* 0x00000006ff047e24 */ /* 0x010fe2000f8e00ff */
[----:B------:R-:W-:Y:S01]  /*b710*/  MOV R5, UR7 ;  /* 0x0000000700057c02 */ /* 0x000fe20008000f00 */
[----:B-----5:R-:W-:Y:S01]  /*b720*/  IMAD.U32 R6, RZ, RZ, UR4 ;  /* 0x00000004ff067e24 */ /* 0x020fe2000f8e00ff */
[----:B------:R-:W-:Y:S01]  /*b730*/  MOV R7, UR5 ;  /* 0x0000000500077c02 */ /* 0x000fe20008000f00 */
[----:B--2---:R-:W-:Y:S01]  /*b740*/  IMAD.U32 R10, RZ, RZ, UR8 ;  /* 0x00000008ff0a7e24 */ /* 0x004fe2000f8e00ff */
[----:B------:R-:W-:-:S02]  /*b750*/  MOV R11, UR9 ;  /* 0x00000009000b7c02 */ /* 0x000fc40008000f00 */
[----:B------:R-:W-:-:S07]  /*b760*/  LEPC R20, `(.L_x_190) ;  /* 0x000000001014794e */ /* 0x000fce0000000000 */
[----:B-1-3--:R-:W-:Y:S05]  /*b770*/  CALL.ABS.NOINC R14 ;  /* 0x000000000e007343 */ /* 0x00afea0003c00000 */
.L_x_190:
[----:B------:R-:W-:Y:S05]  /*b780*/  WARPSYNC.ALL ;  /* 0x0000000000007948 */ /* 0x000fea0003800000 */
[----:B------:R-:W-:Y:S01]  /*b790*/  R2UR UR4, R23 ;  /* 0x00000000170472ca */ /* 0x000fe200000e0000 */
[----:B------:R-:W-:Y:S01]  /*b7a0*/  UISETP.NE.AND UP0, UPT, UR38, URZ, UPT ;  /* 0x000000ff2600728c */ /* 0x000fe2000bf05270 */
[----:B------:R-:W-:Y:S01]  /*b7b0*/  PLOP3.LUT P0, PT, PT, PT, PT, 0x80, 0x8 ;  /* 0x000000000008781c */ /* 0x000fe20003f0f070 */
[----:B------:R-:W-:-:S10]  /*b7c0*/  IMAD.MOV.U32 R70, RZ, RZ, 0x3f800000 ;  /* 0x3f800000ff467424 */ /* 0x000fd400078e00ff */
[----:B------:R-:W4:Y:S02]  /*b7d0*/  LDTM.x2 R4, tmem[UR4] ;  /* 0x00000004000479ee */ /* 0x000f2400080c0000 */
[----:B----4-:R-:W-:-:S13]  /*b7e0*/  FSETP.NEU.AND P2, PT, R4, R5, PT ;  /* 0x000000050400720b */ /* 0x010fda0003f4d000 */
        /* <DEDUP_REMOVED lines=11> */
.L_x_191:
[----:B------:R-:W-:Y:S01]  /*b8a0*/  IMAD.U32 R3, RZ, RZ, UR45 ;  /* 0x0000002dff037e24 */ /* 0x000fe2000f8e00ff */
[----:B------:R-:W-:-:S04]  /*b8b0*/  FSETP.NEU.AND P1, PT, R70, 1, PT ;  /* 0x3f8000004600780b */ /* 0x000fc80003f2d000 */
[----:B------:R-:W-:-:S04]  /*b8c0*/  SHF.L.U32 R3, R3, 0x1f, RZ ;  /* 0x0000001f03037819 */ /* 0x000fc800000006ff */
[----:B------:R-:W1:Y:S02]  /*b8d0*/  SYNCS.PHASECHK.TRANS64.TRYWAIT P0, [UR39+0x1c098], R3 ;  /* 0x01c09803ff0075a7 */ /* 0x000e640008001127 */
[----:B-1----:R-:W-:Y:S05]  /*b8e0*/  @!P0 BRA `(.L_x_192) ;  /* 0x000000d400ec8947 */ /* 0x002fea0003800000 */
.L_x_411:
[----:B------:R-:W-:-:S13]  /*b8f0*/  VOTE.ANY P1, P1 ;  /* 0x0000000000ff7806 */ /* 0x000fda0000820100 */
[----:B------:R-:W-:Y:S05]  /*b900*/  @!P1 BRA `(.L_x_193) ;  /* 0x0000001800649947 */ /* 0x000fea0003800000 */
[----:B------:R-:W-:-:S13]  /*b910*/  ISETP.NE.AND P0, PT, R69, R66, PT ;  /* 0x000000424500720c */ /* 0x000fda0003f05270 */
        /* <DEDUP_REMOVED lines=17> */
.L_x_194:
[----:B------:R-:W-:Y:S05]  /*ba30*/  WARPSYNC.ALL ;  /* 0x0000000000007948 */ /* 0x000fea0003800000 */
[----:B------:R-:W-:Y:S02]  /*ba40*/  R2UR UR4, R22 ;  /* 0x00000000160472ca */ /* 0x000fe400000e0000 */
[----:B------:R-:W-:-:S11]  /*ba50*/  ISETP.NE.AND P0, PT, R69, R58, PT ;  /* 0x0000003a4500720c */ /* 0x000fd60003f05270 */
[----:B--2---:R-:W2:Y:S02]  /*ba60*/  LDTM.x16 R40, tmem[UR4+0x180] ;  /* 0x00018004002879ee */ /* 0x004ea40008240000 */
[----:B--2---:R-:W-:Y:S05]  /*ba70*/  @!P0 BRA `(.L_x_195) ;  /* 0x0000000000408947 */ /* 0x004fea0003800000 */
[----:B------:R-:W-:Y:S01]  /*ba80*/  MOV R14, 0x8 ;  /* 0x00000008000e7802 */ /* 0x000fe20000000f00 */
[----:B------:R-:W2:Y:S01]  /*ba90*/  LDCU.64 UR8, c[0x4][0xb0] ;  /* 0x01001600ff0877ac */ /* 0x000ea20008000a00 */
[----:B------:R-:W-:Y:S02]  /*baa0*/  HFMA2 R12, -RZ, RZ, 0, 5.9604644775390625e-08 ;  /* 0x00000001ff0c7431 */ /* 0x000fe400000001ff */
[----:B------:R-:W-:Y:S01]  /*bab0*/  IMAD.MOV.U32 R8, RZ, RZ, 0x192 ;  /* 0x00000192ff087424 */ /* 0x000fe200078e00ff */
[----:B------:R-:W4:Y:S01]  /*bac0*/  LDCU.64 UR6, c[0x4][0xb8] ;  /* 0x01001700ff0677ac */ /* 0x000f220008000a00 */
[----:B------:R-:W5:Y:S01]  /*bad0*/  LDC.64 R14, c[0x4][R14] ;  /* 0x010000000e0e7b82 */ /* 0x000f620000000a00 */
[----:B------:R-:W-:Y:S01]  /*bae0*/  IMAD.MOV.U32 R13, RZ, RZ, RZ ;  /* 0x000000ffff0d7224 */ /* 0x000fe200078e00ff */
[----:B------:R-:W1:Y:S01]  /*baf0*/  LDCU.64 UR4, c[0x4][0x30] ;  /* 0x01000600ff0477ac */ /* 0x000e620008000a00 */
[----:B--2---:R-:W-:Y:S01]  /*bb00*/  IMAD.U32 R4, RZ, RZ, UR8 ;  /* 0x00000008ff047e24 */ /* 0x004fe2000f8e00ff */
[----:B------:R-:W-:Y:S01]  /*bb10*/  MOV R5, UR9 ;  /* 0x0000000900057c02 */ /* 0x000fe20008000f00 */
[----:B----4-:R-:W-:Y:S01]  /*bb20*/  IMAD.U32 R6, RZ, RZ, UR6 ;  /* 0x00000006ff067e24 */ /* 0x010fe2000f8e00ff */
[----:B------:R-:W-:Y:S01]  /*bb30*/  MOV R7, UR7 ;  /* 0x0000000700077c02 */ /* 0x000fe20008000f00 */
[----:B-1----:R-:W-:Y:S01]  /*bb40*/  IMAD.U32 R10, RZ, RZ, UR4 ;  /* 0x00000004ff0a7e24 */ /* 0x002fe2000f8e00ff */
[----:B------:R-:W-:-:S02]  /*bb50*/  MOV R11, UR5 ;  /* 0x00000005000b7c02 */ /* 0x000fc40008000f00 */
[----:B------:R-:W-:-:S07]  /*bb60*/  LEPC R20, `(.L_x_195) ;  /* 0x000000001014794e */ /* 0x000fce0000000000 */
[----:B---3-5:R-:W-:Y:S05]  /*bb70*/  CALL.ABS.NOINC R14 ;  /* 0x000000000e007343 */ /* 0x028fea0003c00000 */
.L_x_195:
[----:B------:R-:W-:Y:S05]  /*bb80*/  WARPSYNC.ALL ;  /* 0x0000000000007948 */ /* 0x000fea0003800000 */
[----:B------:R-:W-:Y:S02]  /*bb90*/  R2UR UR4, R22 ;  /* 0x00000000160472ca */ /* 0x000fe400000e0000 */
[----:B------:R-:W-:Y:S02]  /*bba0*/  ISETP.NE.AND P0, PT, R69, R66, PT ;  /* 0x000000424500720c */ /* 0x000fe40003f05270 */
[----:B------:R-:W-:-:S09]  /*bbb0*/  FSETP.NEU.AND P1, PT, R70, 1, PT ;  /* 0x3f8000004600780b */ /* 0x000fd20003f2d000 */
[----:B---3--:R-:W2:Y:S04]  /*bbc0*/  LDTM.x16 R24, tmem[UR4+0x190] ;  /* 0x00019004001879ee */ /* 0x008ea80008240000 */
        /* <DEDUP_REMOVED lines=25> */
.L_x_196:
        /* <DEDUP_REMOVED lines=21> */
.L_x_197:
        /* <DEDUP_REMOVED lines=30> */
.L_x_198:
        /* <DEDUP_REMOVED lines=21> */
.L_x_199:
        /* <DEDUP_REMOVED lines=30> */
.L_x_200:
        /* <DEDUP_REMOVED lines=21> */
.L_x_201:
        /* <DEDUP_REMOVED lines=30> */
.L_x_202:
        /* <DEDUP_REMOVED lines=21> */
.L_x_203:
        /* <DEDUP_REMOVED lines=30> */
.L_x_204:
        /* <DEDUP_REMOVED lines=21> */
.L_x_205:
        /* <DEDUP_REMOVED lines=30> */
.L_x_206:
        /* <DEDUP_REMOVED lines=21> */
.L_x_207:
        /* <DEDUP_REMOVED lines=31> */
.L_x_208:
        /* <DEDUP_REMOVED lines=30> */
.L_x_209:
[----:B------:R-:W-:Y:S05]  /*d270*/  WARPSYNC.ALL ;  /* 0x0000000000007948 */ /* 0x000fea0003800000 */
[----:B------:R-:W-:-:S13]  /*d280*/  R2UR UR4, R22 ;  /* 0x00000000160472ca */ /* 0x000fda00000e0000 */
[----:B------:R4:W-:Y:S02]  /*d290*/  STTM.x16 tmem[UR4+0x1f0], R24 ;  /* 0x0001f018000079ed */ /* 0x0009e40008240004 */
.L_x_193:
[----:B------:R-:W-:-:S09]  /*d2a0*/  UISETP.NE.AND UP0, UPT, UR37, URZ, UPT ;  /* 0x000000ff2500728c */ /* 0x000fd2000bf05270 */
[----:B------:R-:W-:Y:S05]  /*d2b0*/  BRA.U !UP0, `(.L_x_210) ;  /* 0x0000000108047547 */ /* 0x000fea000b800000 */
[----:B------:R-:W-:Y:S05]  /*d2c0*/  BPT.TRAP 0x1 ;  /* 0x000000040000795c */ /* 0x000fea0000300000 */
.L_x_210:
[----:B------:R-:W-:Y:S02]  /*d2d0*/  UIADD3 UR4, UPT, UPT, UR39, 0x1c078, URZ ;  /* 0x0001c07827047890 */ /* 0x000fe4000fffe0ff */
[----:B------:R-:W-:Y:S02]  /*d2e0*/  UISETP.NE.AND UP0, UPT, UR38, URZ, UPT ;  /* 0x000000ff2600728c */ /* 0x000fe4000bf05270 */
[----:B------:R-:W-:-:S09]  /*d2f0*/  UPRMT UR4, UR40, 0x654, UR4 ;  /* 0x0000065428047896 */ /* 0x000fd20008000004 */
[----:B------:R-:W-:Y:S01]  /*d300*/  SYNCS.ARRIVE.TRANS64.RED.A1T0 RZ, [UR4], RZ ;  /* 0x000000ffffff79a7 */ /* 0x000fe20008100404 */
[----:B------:R-:W5:Y:S01]  /*d310*/  FENCE.VIEW.ASYNC.T ;  /* 0x00000000000073c6 */ /* 0x000f620000000200 */
[----:B------:R-:W-:Y:S05]  /*d320*/  BRA.U UP0, `(.L_x_211) ;  /* 0x0000000100087547 */ /* 0x000fea000b800000 */
[----:B------:R-:W-:Y:S05]  /*d330*/  BPT.TRAP 0x1 ;  /* 0x000000040000795c */ /* 0x000fea0000300000 */
[----:B------:R-:W-:Y:S05]  /*d340*/  BPT.TRAP 0x1 ;  /* 0x000000040000795c */ /* 0x000fea0000300000 */
.L_x_211:
[----:B------:R-:W-:Y:S02]  /*d350*/  UIADD3 UR5, UPT, UPT, UR39, 0x1c0a8, URZ ;  /* 0x0001c0a827057890 */ /* 0x000fe4000fffe0ff */
[----:B------:R-:W-:Y:S02]  /*d360*/  UISETP.NE.AND UP0, UPT, UR46, URZ, UPT ;  /* 0x000000ff2e00728c */ /* 0x000fe4000bf05270 */
[----:B------:R-:W-:Y:S02]  /*d370*/  UPRMT UR5, UR40, 0x654, UR5 ;  /* 0x0000065428057896 */ /* 0x000fe40008000005 */
[----:B------:R-:W-:Y:S02]  /*d380*/  ULOP3.LUT UR45, UR45, 0x1, URZ, 0x3c, !UPT ;  /* 0x000000012d2d7892 */ /* 0x000fe4000f8e3cff */
[----:B------:R-:W-:-:S05]  /*d390*/  ULOP3.LUT UR43, UR43, 0x1, URZ, 0x3c, !UPT ;  /* 0x000000012b2b7892 */ /* 0x000fca000f8e3cff */
[----:B-----5:R-:W-:Y:S01]  /*d3a0*/  SYNCS.ARRIVE.TRANS64.RED.A1T0 RZ, [UR5], RZ ;  /* 0x000000ffffff79a7 */ /* 0x020fe20008100405 */
[----:B------:R-:W-:Y:S06]  /*d3b0*/  BRA.U UP0, `(.L_x_212) ;  /* 0xffffffc5005c7547 */ /* 0x000fec000b83ffff */
.L_x_164:
[----:B------:R-:W-:-:S09]  /*d3c0*/  UISETP.NE.AND UP0, UPT, UR36, URZ, UPT ;  /* 0x000000ff2400728c */ /* 0x000fd2000bf05270 */
[----:B------:R-:W-:Y:S05]  /*d3d0*/  BRA.U !UP0, `(.L_x_213) ;  /* 0x0000000108047547 */ /* 0x000fea000b800000 */
[----:B------:R-:W-:Y:S05]  /*d3e0*/  BPT.TRAP 0x1 ;  /* 0x000000040000795c */ /* 0x000fea0000300000 */
.L_x_213:
[----:B------:R-:W5:Y:S01]  /*d3f0*/  S2UR UR41, SR_CgaCtaId ;  /* 0x00000000002979c3 */ /* 0x000f620000008800 */
[----:B------:R-:W-:Y:S01]  /*d400*/  UMOV UR40, 0x400 ;  /* 0x0000040000287882 */ /* 0x000fe20000000000 */
[----:B------:R-:W-:Y:S02]  /*d410*/  UISETP.NE.AND UP0, UPT, UR37, URZ, UPT ;  /* 0x000000ff2500728c */ /* 0x000fe4000bf05270 */
[----:B-----5:R-:W-:-:S04]  /*d420*/  ULEA UR40, UR41, UR40, 0x18 ;  /* 0x0000002829287291 */ /* 0x020fc8000f8ec0ff */
[----:B------:R-:W-:-:S04]  /*d430*/  UIADD3 UR39, UPT, UPT, UR40, 0x1c088, URZ ;  /* 0x0001c08828277890 */ /* 0x000fc8000fffe0ff */
[----:B------:R-:W-:-:S09]  /*d440*/  UPRMT UR5, UR41, 0x654, UR39 ;  /* 0x0000065429057896 */ /* 0x000fd20008000027 */
[----:B------:R-:W-:Y:S01]  /*d450*/  SYNCS.ARRIVE.TRANS64.RED.A1T0 RZ, [UR5], RZ ;  /* 0x000000ffffff79a7 */ /* 0x000fe20008100405 */
[----:B------:R-:W-:Y:S05]  /*d460*/  BRA.U !UP0, `(.L_x_214) ;  /* 0x0000000108047547 */ /* 0x000fea000b800000 */
[----:B------:R-:W-:Y:S05]  /*d470*/  BPT.TRAP 0x1 ;  /* 0x000000040000795c */ /* 0x000fea0000300000 */
.L_x_214:
[----:B-1----:R-:W-:-:S04]  /*d480*/  MOV R3, UR43 ;  /* 0x0000002b00037c02 */ /* 0x002fc80008000f00 */
[----:B------:R-:W-:-:S04]  /*d490*/  SHF.L.U32 R3, R3, 0x1f, RZ ;  /* 0x0000001f03037819 */ /* 0x000fc800000006ff */
[----:B------:R-:W1:Y:S02]  /*d4a0*/  SYNCS.PHASECHK.TRANS64.TRYWAIT P0, [UR40+0x1c070], R3 ;  /* 0x01c07003ff0075a7 */ /* 0x000e640008001128 */
[----:B-1----:R-:W-:Y:S05]  /*d4b0*/  @!P0 BRA `(.L_x_215) ;  /* 0x000000bc00108947 */ /* 0x002fea0003800000 */
.L_x_412:
[----:B------:R-:W-:Y:S01]  /*d4c0*/  R2UR UR5, R22 ;  /* 0x00000000160572ca */ /* 0x000fe200000e0000 */
[----:B------:R-:W-:-:S12]  /*d4d0*/  UISETP.NE.AND UP0, UPT, UR37, URZ, UPT ;  /* 0x000000ff2500728c */ /* 0x000fd8000bf05270 */
[----:B---34-:R-:W3:Y:S02]  /*d4e0*/  LDTM.x2 R24, tmem[UR5] ;  /* 0x00000005001879ee */ /* 0x018ee400080c0000 */
[----:B---3--:R-:W-:Y:S05]  /*d4f0*/  BRA.U !UP0, `(.L_x_216) ;  /* 0x0000000108047547 */ /* 0x008fea000b800000 */
[----:B------:R-:W-:Y:S05]  /*d500*/  BPT.TRAP 0x1 ;  /* 0x000000040000795c */ /* 0x000fea0000300000 */
.L_x_216:
[----:B------:R-:W-:Y:S01]  /*d510*/  SYNCS.ARRIVE.TRANS64.RED.A1T0 RZ, [UR4], RZ ;  /* 0x000000ffffff79a7 */ /* 0x000fe20008100404 */
[----:B------:R-:W-:-:S09]  /*d520*/  UISETP.NE.AND UP0, UPT, UR38, URZ, UPT ;  /* 0x000000ff2600728c */ /* 0x000fd2000bf05270 */
[----:B------:R-:W-:Y:S05]  /*d530*/  BRA.U UP0, `(.L_x_217) ;  /* 0x0000000100047547 */ /* 0x000fea000b800000 */
[----:B------:R-:W-:Y:S05]  /*d540*/  BPT.TRAP 0x1 ;  /* 0x000000040000795c */ /* 0x000fea0000300000 */
.L_x_217:
[----:B-1----:R-:W-:-:S04]  /*d550*/  MOV R3, UR45 ;  /* 0x0000002d00037c02 */ /* 0x002fc80008000f00 */
[----:B------:R-:W-:-:S04]  /*d560*/  SHF.L.U32 R3, R3, 0x1f, RZ ;  /* 0x0000001f03037819 */ /* 0x000fc800000006ff */
[----:B------:R-:W1:Y:S02]  /*d570*/  SYNCS.PHASECHK.TRANS64.TRYWAIT P0, [UR40+0x1c090], R3 ;  /* 0x01c09003ff0075a7 */ /* 0x000e640008001128 */
[----:B-1----:R-:W-:Y:S05]  /*d580*/  @!P0 BRA `(.L_x_218) ;  /* 0x000000b800f48947 */ /* 0x002fea0003800000 */
.L_x_413:
[----:B------:R-:W-:-:S09]  /*d590*/  UISETP.NE.AND UP0, UPT, UR38, URZ, UPT ;  /* 0x000000ff2600728c */ /* 0x000fd2000bf05270 */
[----:B------:R-:W-:Y:S05]  /*d5a0*/  BRA.U UP0, `(.L_x_219) ;  /* 0x0000000100047547 */ /* 0x000fea000b800000 */
[----:B------:R-:W-:Y:S05]  /*d5b0*/  BPT.TRAP 0x1 ;  /* 0x000000040000795c */ /* 0x000fea0000300000 */
.L_x_219:
[----:B------:R-:W-:Y:S01]  /*d5c0*/  MOV R5, 0x1 ;  /* 0x0000000100057802 */ /* 0x000fe20000000f00 */
[----:B-1----:R1:W3:Y:S03]  /*d5d0*/  MUFU.RCP R3, R24 ;  /* 0x0000001800037308 */ /* 0x0022e60000001000 */
[----:B------:R-:W-:-:S04]  /*d5e0*/  SHF.L.U32 R5, R5, 0x1f, RZ ;  /* 0x0000001f05057819 */ /* 0x000fc800000006ff */
[----:B------:R-:W4:Y:S02]  /*d5f0*/  SYNCS.PHASECHK.TRANS64.TRYWAIT P0, [UR40+0x1c0c0], R5 ;  /* 0x01c0c005ff0075a7 */ /* 0x000f240008001128 */
[----:B-1-34-:R-:W-:Y:S05]  /*d600*/  @!P0 BRA `(.L_x_220) ;  /* 0x000000b800ec8947 */ /* 0x01afea0003800000 */
.L_x_414:
[----:B------:R-:W3:Y:S01]  /*d610*/  LDCU UR4, c[0x0][0x708] ;  /* 0x0000e100ff0477ac */ /* 0x000ee20008000800 */
[----:B------:R-:W-:Y:S01]  /*d620*/  FFMA R30, -R24, R3, 1 ;  /* 0x3f800000181e7423 */ /* 0x000fe20000000103 */
[----:B------:R-:W4:Y:S01]  /*d630*/  LDC R33, c[0x0][0x708] ;  /* 0x0001c200ff217b82 */ /* 0x000f220000000800 */
[----:B------:R-:W-:Y:S02]  /*d640*/  BSSY.RECONVERGENT B2, `(.L_x_221) ;  /* 0x000000b000027945 */ /* 0x000fe40003800200 */
[----:B------:R-:W-:Y:S01]  /*d650*/  FFMA R30, R3, R30, R3 ;  /* 0x0000001e031e7223 */ /* 0x000fe20000000003 */
[----:B---3--:R-:W-:-:S03]  /*d660*/  MOV R3, UR4 ;  /* 0x0000000400037c02 */ /* 0x008fc60008000f00 */
[----:B-1----:R-:W-:Y:S01]  /*d670*/  FFMA R5, R30, UR4, RZ ;  /* 0x000000041e057c23 */ /* 0x002fe200080000ff */
[----:B------:R-:W1:Y:S03]  /*d680*/  FCHK P0, R3, R24 ;  /* 0x0000001803007302 */ /* 0x000e660000000000 */
[----:B------:R-:W-:-:S04]  /*d690*/  FFMA R0, -R24, R5, UR4 ;  /* 0x0000000418007e23 */ /* 0x000fc80008000105 */
[----:B------:R-:W-:Y:S01]  /*d6a0*/  FFMA R30, R30, R0, R5 ;  /* 0x000000001e1e7223 */ /* 0x000fe20000000005 */
[----:B-1----:R-:W-:Y:S05]  /*d6b0*/  @!P0 BRA `(.L_x_222) ;  /* 0x00000000000c8947 */ /* 0x002fea0003800000 */
[----:B------:R-:W-:Y:S02]  /*d6c0*/  MOV R4, 0xd6e0 ;  /* 0x0000d6e000047802 */ /* 0x000fe40000000f00 */
[----:B--2-4-:R-:W-:Y:S05]  /*d6d0*/  CALL.REL.NOINC `($__internal_3_$__cuda_sm3x_div_rn_noftz_f32_slowpath) ;  /* 0x000000c4004c7944 */ /* 0x014fea0003c00000 */
[----:B------:R-:W-:Y:S02]  /*d6e0*/  MOV R30, R0 ;  /* 0x00000000001e7202 */ /* 0x000fe40000000f00 */
.L_x_222:
[----:B------:R-:W-:Y:S05]  /*d6f0*/  BSYNC.RECONVERGENT B2 ;  /* 0x0000000000027941 */ /* 0x000fea0003800200 */
.L_x_221:
[----:B------:R-:W-:Y:S01]  /*d700*/  VIADD R4, R22, 0x100 ;  /* 0x0000010016047836 */ /* 0x000fe20000000000 */
[----:B------:R-:W-:Y:S01]  /*d710*/  SHF.R.U32.HI R0, RZ, 0x5, R2 ;  /* 0x00000005ff007819 */ /* 0x000fe20000011602 */
[C---:B------:R-:W-:Y:S02]  /*d720*/  IMAD.SHL.U32 R3, R2.reuse, 0x80, RZ ;  /* 0x0000008002037824 */ /* 0x040fe400078e00ff */
[----:B------:R-:W-:Y:S01]  /*d730*/  IMAD.SHL.U32 R6, R2, 0x40, RZ ;  /* 0x0000004002067824 */ /* 0x000fe200078e00ff */
[----:B------:R-:W-:Y:S01]  /*d740*/  SHF.R.U32.HI R4, RZ, 0x15, R4 ;  /* 0x00000015ff047819 */ /* 0x000fe20000011604 */
[C---:B------:R-:W-:Y:S01]  /*d750*/  IMAD.SHL.U32 R26, R0.reuse, 0x1000, RZ ;  /* 0x00001000001a7824 */ /* 0x040fe200078e00ff */
[----:B------:R-:W-:Y:S02]  /*d760*/  LOP3.LUT R27, R0, 0x3, RZ, 0xc0, !PT ;  /* 0x00000003001b7812 */ /* 0x000fe400078ec0ff */
[----:B------:R-:W-:Y:S02]  /*d770*/  LOP3.LUT R3, R3, 0xc00, RZ, 0xc0, !PT ;  /* 0x00000c0003037812 */ /* 0x000fe400078ec0ff */
[----:B------:R-:W-:-:S02]  /*d780*/  ISETP.NE.AND P0, PT, R27, R4, PT ;  /* 0x000000041b00720c */ /* 0x000fc40003f05270 */
[----:B------:R-:W-:-:S04]  /*d790*/  LOP3.LUT R3, R3, 0x1c0, R6, 0xf8, !PT ;  /* 0x000001c003037812 */ /* 0x000fc800078ef806 */
[----:B------:R-:W-:-:S07]  /*d7a0*/  LOP3.LUT R26, R3, 0x3000, R26, 0xf8, !PT ;  /* 0x00003000031a7812 */ /* 0x000fce00078ef81a */
[----:B------:R-:W-:Y:S05]  /*d7b0*/  @!P0 BRA `(.L_x_223) ;  /* 0x0000000000408947 */ /* 0x000fea0003800000 */
[----:B------:R-:W-:Y:S01]  /*d7c0*/  MOV R14, 0x8 ;  /* 0x00000008000e7802 */ /* 0x000fe20000000f00 */
[----:B------:R-:W1:Y:S01]  /*d7d0*/  LDCU.64 UR6, c[0x4][0xb0] ;  /* 0x01001600ff0677ac */ /* 0x000e620008000a00 */
[----:B------:R-:W-:Y:S02]  /*d7e0*/  HFMA2 R12, -RZ, RZ, 0, 5.9604644775390625e-08 ;  /* 0x00000001ff0c7431 */ /* 0x000fe400000001ff */
[----:B------:R-:W-:Y:S01]  /*d7f0*/  IMAD.MOV.U32 R8, RZ, RZ, 0x192 ;  /* 0x00000192ff087424 */ /* 0x000fe200078e00ff */
[----:B------:R-:W3:Y:S01]  /*d800*/  LDCU.64 UR4, c[0x4][0xb8] ;  /* 0x01001700ff0477ac */ /* 0x000ee20008000a00 */
[----:B------:R-:W5:Y:S01]  /*d810*/  LDC.64 R14, c[0x4][R14] ;  /* 0x010000000e0e7b82 */ /* 0x000f620000000a00 */
[----:B------:R-:W-:Y:S01]  /*d820*/  IMAD.MOV.U32 R13, RZ, RZ, RZ ;  /* 0x000000ffff0d7224 */ /* 0x000fe200078e00ff */
[----:B------:R-:W2:Y:S01]  /*d830*/  LDCU.64 UR8, c[0x4][0x40] ;  /* 0x01000800ff0877ac */ /* 0x000ea20008000a00 */
[----:B-1----:R-:W-:Y:S01]  /*d840*/  IMAD.U32 R4, RZ, RZ, UR6 ;  /* 0x00000006ff047e24 */ /* 0x002fe2000f8e00ff */
[----:B------:R-:W-:Y:S01]  /*d850*/  MOV R5, UR7 ;  /* 0x0000000700057c02 */ /* 0x000fe20008000f00 */
[----:B---3--:R-:W-:Y:S01]  /*d860*/  IMAD.U32 R6, RZ, RZ, UR4 ;  /* 0x00000004ff067e24 */ /* 0x008fe2000f8e00ff */
[----:B------:R-:W-:Y:S01]  /*d870*/  MOV R7, UR5 ;  /* 0x0000000500077c02 */ /* 0x000fe20008000f00 */
[----:B--2---:R-:W-:Y:S01]  /*d880*/  IMAD.U32 R10, RZ, RZ, UR8 ;  /* 0x00000008ff0a7e24 */ /* 0x004fe2000f8e00ff */
[----:B------:R-:W-:-:S02]  /*d890*/  MOV R11, UR9 ;  /* 0x00000009000b7c02 */ /* 0x000fc40008000f00 */
[----:B------:R-:W-:-:S07]  /*d8a0*/  LEPC R20, `(.L_x_223) ;  /* 0x000000001014794e */ /* 0x000fce0000000000 */
[----:B----45:R-:W-:Y:S05]  /*d8b0*/  CALL.ABS.NOINC R14 ;  /* 0x000000000e007343 */ /* 0x030fea0003c00000 */
.L_x_223:
[----:B------:R-:W1:Y:S01]  /*d8c0*/  S2UR UR4, SR_SWINHI ;  /* 0x00000000000479c3 */ /* 0x000e620000002f00 */
[----:B------:R-:W-:Y:S01]  /*d8d0*/  UMOV UR6, UR40 ;  /* 0x0000002800067c82 */ /* 0x000fe20008000000 */
[----:B-1----:R-:W-:Y:S01]  /*d8e0*/  UMOV UR7, UR4 ;  /* 0x0000000400077c82 */ /* 0x002fe20008000000 */
[----:B------:R-:W-:-:S05]  /*d8f0*/  LEA R26, P0, R26, UR6, 0x1 ;  /* 0x000000061a1a7c11 */ /* 0x000fca000f8008ff */
[----:B------:R-:W-:Y:S01]  /*d900*/  IMAD.X R29, RZ, RZ, UR7, P0 ;  /* 0x00000007ff1d7e24 */ /* 0x000fe200080e06ff */
[----:B------:R-:W-:Y:S05]  /*d910*/  WARPSYNC.ALL ;  /* 0x0000000000007948 */ /* 0x000fea0003800000 */
[----:B------:R-:W-:Y:S02]  /*d920*/  R2UR UR4, R22 ;  /* 0x00000000160472ca */ /* 0x000fe400000e0000 */
[----:B------:R-:W-:-:S05]  /*d930*/  IADD3 R3, P0, PT, R26, 0x10, RZ ;  /* 0x000000101a037810 */ /* 0x000fca0007f1e0ff */
[----:B------:R-:W-:-:S05]  /*d940*/  IMAD.X R37, RZ, RZ, R29, P0 ;  /* 0x000000ffff257224 */ /* 0x000fca00000e061d */
[C---:B------:R-:W-:Y:S01]  /*d950*/  SHF.R.U64 R0, R3.reuse, 0x3, R37 ;  /* 0x0000000303007819 */ /* 0x040fe20000001225 */
[----:B------:R-:W1:Y:S03]  /*d960*/  LDTM.x16 R4, tmem[UR4+0x100] ;  /* 0x00010004000479ee */ /* 0x000e660008240000 */
[----:B------:R-:W-:Y:S01]  /*d970*/  LOP3.LUT R36, R3, 0x70, R0, 0x78, !PT ;  /* 0x0000007003247812 */ /* 0x000fe200078e7800 */
[----:B------:R-:W-:Y:S01]  /*d980*/  VIADD R0, R22, 0x110 ;  /* 0x0000011016007836 */ /* 0x000fe20000000000 */
[----:B------:R-:W-:-:S04]  /*d990*/  SHF.R.U64 R3, R26, 0x3, R29 ;  /* 0x000000031a037819 */ /* 0x000fc8000000121d */
[----:B------:R-:W-:Y:S02]  /*d9a0*/  LOP3.LUT R28, R26, 0x70, R3, 0x78, !PT ;  /* 0x000000701a1c7812 */ /* 0x000fe400078e7803 */
[----:B------:R-:W-:-:S04]  /*d9b0*/  SHF.R.U32.HI R0, RZ, 0x15, R0 ;  /* 0x00000015ff007819 */ /* 0x000fc80000011600 */
[----:B------:R-:W-:Y:S01]  /*d9c0*/  ISETP.NE.AND P0, PT, R27, R0, PT ;  /* 0x000000001b00720c */ /* 0x000fe20003f05270 */
[C---:B-1----:R-:W-:Y:S02]  /*d9d0*/  FMUL2 R4, R30.reuse.F32, R4.F32x2.HI_LO ;  /* 0x000000041e04724a */ /* 0x042fe40000040000 */
[C---:B------:R-:W-:Y:S02]  /*d9e0*/  FMUL2 R6, R30.reuse.F32, R6.F32x2.HI_LO ;  /* 0x000000061e06724a */ /* 0x040fe40000040000 */
[C---:B------:R-:W-:Y:S01]  /*d9f0*/  FMUL2 R20, R30.reuse.F32, R8.F32x2.HI_LO ;  /* 0x000000081e14724a */ /* 0x040fe20000040000 */
[----:B------:R-:W-:Y:S01]  /*da00*/  F2FP.F16.F32.PACK_AB R8, R5, R4 ;  /* 0x000000040508723e */ /* 0x000fe200000000ff */
        /* <DEDUP_REMOVED lines=8> */
[----:B------:R-:W-:Y:S01]  /*da90*/  FMUL2 R18, R30.F32, R18.F32x2.HI_LO ;  /* 0x000000121e12724a */ /* 0x000fe20000040000 */
[----:B------:R-:W-:Y:S01]  /*daa0*/  F2FP.F16.F32.PACK_AB R5, R15, R14 ;  /* 0x0000000e0f05723e */ /* 0x000fe200000000ff */
[----:B------:R1:W-:Y:S01]  /*dab0*/  ST.E.128 desc[UR48][R28.64], R8 ;  /* 0x000000081c007985 */ /* 0x0003e2000c101d30 */
[----:B------:R-:W-:-:S02]  /*dac0*/  F2FP.F16.F32.PACK_AB R6, R17, R16 ;  /* 0x000000101106723e */ /* 0x000fc400000000ff */
[----:B------:R-:W-:-:S05]  /*dad0*/  F2FP.F16.F32.PACK_AB R7, R19, R18 ;  /* 0x000000121307723e */ /* 0x000fca00000000ff */
[----:B------:R1:W-:Y:S01]  /*dae0*/  ST.E.128 desc[UR48][R36.64], R4 ;  /* 0x0000000424007985 */ /* 0x0003e2000c101d30 */
[----:B------:R-:W-:Y:S05]  /*daf0*/  @!P0 BRA `(.L_x_224) ;  /* 0x0000000000408947 */ /* 0x000fea0003800000 */
[----:B------:R-:W-:Y:S01]  /*db00*/  MOV R14, 0x8 ;  /* 0x00000008000e7802 */ /* 0x000fe20000000f00 */
[----:B------:R-:W3:Y:S01]  /*db10*/  LDCU.64 UR8, c[0x4][0xb0] ;  /* 0x01001600ff0877ac */ /* 0x000ee20008000a00 */
[----:B------:R-:W-:Y:S02]  /*db20*/  HFMA2 R12, -RZ, RZ, 0, 5.9604644775390625e-08 ;  /* 0x00000001ff0c7431 */ /* 0x000fe400000001ff */
[----:B-1----:R-:W-:Y:S01]  /*db30*/  IMAD.MOV.U32 R8, RZ, RZ, 0x192 ;  /* 0x00000192ff087424 */ /* 0x002fe200078e00ff */
[----:B------:R-:W1:Y:S01]  /*db40*/  LDCU.64 UR6, c[0x4][0xb8] ;  /* 0x01001700ff0677ac */ /* 0x000e620008000a00 */
[----:B------:R-:W5:Y:S01]  /*db50*/  LDC.64 R14, c[0x4][R14] ;  /* 0x010000000e0e7b82 */ /* 0x000f620000000a00 */
[----:B------:R-:W-:Y:S01]  /*db60*/  IMAD.MOV.U32 R13, RZ, RZ, RZ ;  /* 0x000000ffff0d7224 */ /* 0x000fe200078e00ff */
[----:B------:R-:W2:Y:S01]  /*db70*/  LDCU.64 UR4, c[0x4][0x40] ;  /* 0x01000800ff0477ac */ /* 0x000ea20008000a00 */
[----:B---3--:R-:W-:Y:S01]  /*db80*/  IMAD.U32 R4, RZ, RZ, UR8 ;  /* 0x00000008ff047e24 */ /* 0x008fe2000f8e00ff */
[----:B------:R-:W-:Y:S01]  /*db90*/  MOV R5, UR9 ;  /* 0x0000000900057c02 */ /* 0x000fe20008000f00 */
[----:B-1----:R-:W-:Y:S01]  /*dba0*/  IMAD.U32 R6, RZ, RZ, UR6 ;  /* 0x00000006ff067e24 */ /* 0x002fe2000f8e00ff */
[----:B------:R-:W-:Y:S01]  /*dbb0*/  MOV R7, UR7 ;  /* 0x0000000700077c02 */ /* 0x000fe20008000f00 */
[----:B--2---:R-:W-:Y:S01]  /*dbc0*/  IMAD.U32 R10, RZ, RZ, UR4 ;  /* 0x00000004ff0a7e24 */ /* 0x004fe2000f8e00ff */
[----:B------:R-:W-:-:S02]  /*dbd0*/  MOV R11, UR5 ;  /* 0x00000005000b7c02 */ /* 0x000fc40008000f00 */
[----:B------:R-:W-:-:S07]  /*dbe0*/  LEPC R20, `(.L_x_224) ;  /* 0x000000001014794e */ /* 0x000fce0000000000 */
[----:B----45:R-:W-:Y:S05]  /*dbf0*/  CALL.ABS.NOINC R14 ;  /* 0x000000000e007343 */ /* 0x030fea0003c00000 */
.L_x_224:
[----:B------:R-:W-:Y:S05]  /*dc00*/  WARPSYNC.ALL ;  /* 0x0000000000007948 */ /* 0x000fea0003800000 */
[----:B------:R-:W-:Y:S02]  /*dc10*/  R2UR UR4, R22 ;  /* 0x00000000160472ca */ /* 0x000fe400000e0000 */
[C---:B------:R-:W-:Y:S02]  /*dc20*/  IADD3 R31, P0, PT, R26.reuse, 0x30, RZ ;  /* 0x000000301a1f7810 */ /* 0x040fe40007f1e0ff */
[----:B------:R-:W-:-:S03]  /*dc30*/  IADD3 R3, P1, PT, R26, 0x20, RZ ;  /* 0x000000201a037810 */ /* 0x000fc60007f3e0ff */
[--C-:B------:R-:W-:Y:S02]  /*dc40*/  IMAD.X R39, RZ, RZ, R29.reuse, P0 ;  /* 0x000000ffff277224 */ /* 0x100fe400000e061d */
[----:B-1----:R-:W-:-:S04]  /*dc50*/  IMAD.X R37, RZ, RZ, R29, P1 ;  /* 0x000000ffff257224 */ /* 0x002fc800008e061d */
[----:B------:R-:W1:Y:S01]  /*dc60*/  LDTM.x16 R4, tmem[UR4+0x110] ;  /* 0x00011004000479ee */ /* 0x000e620008240000 */
[----:B------:R-:W-:-:S04]  /*dc70*/  SHF.R.U64 R0, R3, 0x3, R37 ;  /* 0x0000000303007819 */ /* 0x000fc80000001225 */
[----:B------:R-:W-:Y:S01]  /*dc80*/  LOP3.LUT R36, R3, 0x70, R0, 0x78, !PT ;  /* 0x0000007003247812 */ /* 0x000fe200078e7800 */
[----:B------:R-:W-:-:S05]  /*dc90*/  VIADD R0, R22, 0x120 ;  /* 0x0000012016007836 */ /* 0x000fca0000000000 */
[----:B------:R-:W-:-:S04]  /*dca0*/  SHF.R.U32.HI R0, RZ, 0x15, R0 ;  /* 0x00000015ff007819 */ /* 0x000fc80000011600 */
[----:B------:R-:W-:Y:S01]  /*dcb0*/  ISETP.NE.AND P0, PT, R27, R0, PT ;  /* 0x000000001b00720c */ /* 0x000fe20003f05270 */
[C---:B-1----:R-:W-:Y:S01]  /*dcc0*/  FMUL2 R20, R30.reuse.F32, R8.F32x2.HI_LO ;  /* 0x000000081e14724a */ /* 0x042fe20000040000 */
[C---:B------:R-:W-:Y:S01]  /*dcd0*/  SHF.R.U64 R8, R31.reuse, 0x3, R39 ;  /* 0x000000031f087819 */ /* 0x040fe20000001227 */
[C---:B------:R-:W-:Y:S02]  /*dce0*/  FMUL2 R4, R30.reuse.F32, R4.F32x2.HI_LO ;  /* 0x000000041e04724a */ /* 0x040fe40000040000 */
[C---:B------:R-:W-:Y:S01]  /*dcf0*/  FMUL2 R6, R30.reuse.F32, R6.F32x2.HI_LO ;  /* 0x000000061e06724a */ /* 0x040fe20000040000 */
[----:B------:R-:W-:Y:S01]  /*dd00*/  LOP3.LUT R38, R31, 0x70, R8, 0x78, !PT ;  /* 0x000000701f267812 */ /* 0x000fe200078e7808 */
        /* <DEDUP_REMOVED lines=9> */
[----:B------:R-:W-:-:S02]  /*dda0*/  F2FP.F16.F32.PACK_AB R4, R13, R12 ;  /* 0x0000000c0d04723e */ /* 0x000fc400000000ff */
[----:B------:R-:W-:Y:S01]  /*ddb0*/  F2FP.F16.F32.PACK_AB R5, R15, R14 ;  /* 0x0000000e0f05723e */ /* 0x000fe200000000ff */
[----:B------:R1:W-:Y:S01]  /*ddc0*/  ST.E.128 desc[UR48][R36.64], R8 ;  /* 0x0000000824007985 */ /* 0x0003e2000c101d30 */
[----:B------:R-:W-:Y:S02]  /*ddd0*/  F2FP.F16.F32.PACK_AB R6, R17, R16 ;  /* 0x000000101106723e */ /* 0x000fe400000000ff */
        /* <DEDUP_REMOVED lines=19> */
.L_x_225:
[----:B------:R-:W-:Y:S05]  /*df10*/  WARPSYNC.ALL ;  /* 0x0000000000007948 */ /* 0x000fea0003800000 */
[----:B------:R-:W-:Y:S02]  /*df20*/  R2UR UR4, R22 ;  /* 0x00000000160472ca */ /* 0x000fe400000e0000 */
[C---:B------:R-:W-:Y:S02]  /*df30*/  IADD3 R31, P0, PT, R26.reuse, 0x50, RZ ;  /* 0x000000501a1f7810 */ /* 0x040fe40007f1e0ff */
[----:B------:R-:W-:-:S03]  /*df40*/  IADD3 R3, P1, PT, R26, 0x40, RZ ;  /* 0x000000401a037810 */ /* 0x000fc60007f3e0ff */
[--C-:B-1----:R-:W-:Y:S02]  /*df50*/  IMAD.X R39, RZ, RZ, R29.reuse, P0 ;  /* 0x000000ffff277224 */ /* 0x102fe400000e061d */
[----:B------:R-:W-:-:S04]  /*df60*/  IMAD.X R37, RZ, RZ, R29, P1 ;  /* 0x000000ffff257224 */ /* 0x000fc800008e061d */
        /* <DEDUP_REMOVED lines=43> */
.L_x_226:
        /* <DEDUP_REMOVED lines=49> */
.L_x_227:
        /* <DEDUP_REMOVED lines=49> */
.L_x_228:
        /* <DEDUP_REMOVED lines=49> */
.L_x_229:
        /* <DEDUP_REMOVED lines=49> */
.L_x_230:
[----:B------:R-:W-:Y:S05]  /*ee60*/  WARPSYNC.ALL ;  /* 0x0000000000007948 */ /* 0x000fea0003800000 */
[----:B------:R-:W-:Y:S01]  /*ee70*/  R2UR UR4, R22 ;  /* 0x00000000160472ca */ /* 0x000fe200000e0000 */
[----:B------:R-:W3:Y:S01]  /*ee80*/  S2R R32, SR_CTAID.X ;  /* 0x0000000000207919 */ /* 0x000ee20000002500 */
[C---:B------:R-:W-:Y:S02]  /*ee90*/  IADD3 R31, P0, PT, R26.reuse, 0x470, RZ ;  /* 0x000004701a1f7810 */ /* 0x040fe40007f1e0ff */
[----:B------:R-:W-:-:S03]  /*eea0*/  IADD3 R3, P1, PT, R26, 0x460, RZ ;  /* 0x000004601a037810 */ /* 0x000fc60007f3e0ff */
[--C-:B-1----:R-:W-:Y:S02]  /*eeb0*/  IMAD.X R39, RZ, RZ, R29.reuse, P0 ;  /* 0x000000ffff277224 */ /* 0x102fe400000e061d */
[----:B------:R-:W-:-:S04]  /*eec0*/  IMAD.X R37, RZ, RZ, R29, P1 ;  /* 0x000000ffff257224 */ /* 0x000fc800008e061d */
[----:B------:R-:W1:Y:S01]  /*eed0*/  LDTM.x16 R4, tmem[UR4+0x170] ;  /* 0x00017004000479ee */ /* 0x000e620008240000 */
[----:B------:R-:W5:Y:S01]  /*eee0*/  LDCU.64 UR4, c[0x0][0x880] ;  /* 0x00011000ff0477ac */ /* 0x000f620008000a00 */
[----:B------:R-:W-:-:S04]  /*eef0*/  SHF.R.U64 R0, R3, 0x3, R37 ;  /* 0x0000000303007819 */ /* 0x000fc80000001225 */
[----:B------:R-:W-:Y:S01]  /*ef00*/  LOP3.LUT R36, R3, 0x70, R0, 0x78, !PT ;  /* 0x0000007003247812 */ /* 0x000fe200078e7800 */
[----:B-----5:R-:W-:-:S04]  /*ef10*/  UISETP.NE.U32.AND UP0, UPT, UR4, URZ, UPT ;  /* 0x000000ff0400728c */ /* 0x020fc8000bf05070 */
[----:B------:R-:W-:Y:S01]  /*ef20*/  UISETP.NE.AND.EX UP0, UPT, UR5, URZ, UPT, UP0 ;  /* 0x000000ff0500728c */ /* 0x000fe2000bf05300 */
        /* <DEDUP_REMOVED lines=15> */
[----:B------:R-:W1:Y:S01]  /*f020*/  S2R R31, SR_CTAID.Y ;  /* 0x00000000001f7919 */ /* 0x000e620000002600 */
[----:B------:R-:W-:-:S02]  /*f030*/  F2FP.F16.F32.PACK_AB R5, R15, R14 ;  /* 0x0000000e0f05723e */ /* 0x000fc400000000ff */
[----:B------:R-:W-:Y:S01]  /*f040*/  F2FP.F16.F32.PACK_AB R6, R17, R16 ;  /* 0x000000101106723e */ /* 0x000fe200000000ff */
[----:B------:R5:W-:Y:S01]  /*f050*/  ST.E.128 desc[UR48][R36.64], R8 ;  /* 0x0000000824007985 */ /* 0x000be2000c101d30 */
[----:B------:R-:W-:Y:S01]  /*f060*/  F2FP.F16.F32.PACK_AB R7, R19, R18 ;  /* 0x000000121307723e */ /* 0x000fe200000000ff */
[----:B------:R-:W1:Y:S04]  /*f070*/  S2R R30, SR_CTAID.Z ;  /* 0x00000000001e7919 */ /* 0x000e680000002700 */
[----:B------:R5:W-:Y:S01]  /*f080*/  ST.E.128 desc[UR48][R38.64], R4 ;  /* 0x0000000426007985 */ /* 0x000be2000c101d30 */
[----:B------:R-:W-:Y:S01]  /*f090*/  @!PT LDS RZ, [RZ] ;  /* 0x00000000fffff984 */ /* 0x000fe20000000800 */
[----:B------:R-:W-:Y:S01]  /*f0a0*/  @!PT LDS RZ, [RZ] ;  /* 0x00000000fffff984 */ /* 0x000fe20000000800 */
[----:B------:R-:W-:Y:S01]  /*f0b0*/  @!PT LDS RZ, [RZ] ;  /* 0x00000000fffff984 */ /* 0x000fe20000000800 */
[----:B------:R-:W-:Y:S01]  /*f0c0*/  @!PT LDS RZ, [RZ] ;  /* 0x00000000fffff984 */ /* 0x000fe20000000800 */
[----:B------:R2:W-:Y:S06]  /*f0d0*/  MEMBAR.ALL.CTA ;  /* 0x0000000000007992 */ /* 0x0005ec0000008000 */
[----:B--2---:R-:W2:Y:S01]  /*f0e0*/  FENCE.VIEW.ASYNC.S ;  /* 0x00000000000073c6 */ /* 0x004ea20000000000 */
[----:B---3--:R-:W-:Y:S05]  /*f0f0*/  BRA.U !UP0, `(.L_x_231) ;  /* 0x0000000508007547 */ /* 0x008fea000b800000 */
[C---:B------:R-:W-:Y:S01]  /*f100*/  FSETP.GEU.AND P0, PT, R24.reuse, 1.175494350822287508e-38, PT ;  /* 0x008000001800780b */ /* 0x040fe20003f0e000 */
[----:B------:R-:W3:Y:S01]  /*f110*/  LDCU UR4, c[0x0][0x380] ;  /* 0x00007000ff0477ac */ /* 0x000ee20008000800 */
[----:B------:R-:W-:Y:S01]  /*f120*/  MOV R0, 0x3e055027 ;  /* 0x3e05502700007802 */ /* 0x000fe20000000f00 */
[----:B------:R-:W-:Y:S01]  /*f130*/  BSSY.RECONVERGENT B0, `(.L_x_231) ;  /* 0x000003c000007945 */ /* 0x000fe20003800200 */
[----:B-----5:R-:W-:Y:S01]  /*f140*/  FSEL R5, RZ, -23, P0 ;  /* 0xc1b80000ff057808 */ /* 0x020fe20000000000 */
[----:B------:R-:W5:Y:S08]  /*f150*/  LDCU UR5, c[0x0][0x700] ;  /* 0x0000e000ff0577ac */ /* 0x000f700008000800 */
[----:B------:R-:W-:-:S05]  /*f160*/  @!P0 FMUL R24, R24, 8388608 ;  /* 0x4b00000018188820 */ /* 0x000fca0000400000 */
[C---:B------:R-:W-:Y:S02]  /*f170*/  IADD3 R7, PT, PT, R24.reuse, -0x3f2aaaab, RZ ;  /* 0xc0d5555518077810 */ /* 0x040fe40007ffe0ff */
[C---:B------:R-:W-:Y:S02]  /*f180*/  ISETP.GT.U32.AND P0, PT, R24.reuse, 0x7f7fffff, PT ;  /* 0x7f7fffff1800780c */ /* 0x040fe40003f04070 */
[----:B------:R-:W-:Y:S02]  /*f190*/  LOP3.LUT R7, R7, 0xff800000, RZ, 0xc0, !PT ;  /* 0xff80000007077812 */ /* 0x000fe400078ec0ff */
[C---:B------:R-:W-:Y:S02]  /*f1a0*/  FSETP.NEU.AND P1, PT, R24.reuse, RZ, PT ;  /* 0x000000ff1800720b */ /* 0x040fe40003f2d000 */
[-C--:B------:R-:W-:Y:S02]  /*f1b0*/  IADD3 R3, PT, PT, R24, -R7.reuse, RZ ;  /* 0x8000000718037210 */ /* 0x080fe40007ffe0ff */
[----:B------:R-:W-:-:S03]  /*f1c0*/  I2FP.F32.S32 R4, R7 ;  /* 0x0000000700047245 */ /* 0x000fc60000201400 */
[----:B------:R-:W-:Y:S02]  /*f1d0*/  FADD R3, R3, -1 ;  /* 0xbf80000003037421 */ /* 0x000fe40000000000 */
[----:B------:R-:W-:Y:S02]  /*f1e0*/  FFMA R4, R4, 1.1920928955078125e-07, R5 ;  /* 0x3400000004047823 */ /* 0x000fe40000000005 */
[----:B------:R-:W-:-:S04]  /*f1f0*/  FFMA R0, R3, -R0, 0.14084610342979431152 ;  /* 0x3e1039f603007423 */ /* 0x000fc80000000800 */
[----:B------:R-:W-:-:S04]  /*f200*/  FFMA R0, R3, R0, -0.12148627638816833496 ;  /* 0xbdf8cdcc03007423 */ /* 0x000fc80000000000 */
[----:B------:R-:W-:-:S04]  /*f210*/  FFMA R0, R3, R0, 0.13980610668659210205 ;  /* 0x3e0f295503007423 */ /* 0x000fc80000000000 */
[----:B------:R-:W-:-:S04]  /*f220*/  FFMA R0, R3, R0, -0.16684235632419586182 ;  /* 0xbe2ad8b903007423 */ /* 0x000fc80000000000 */
[----:B------:R-:W-:-:S04]  /*f230*/  FFMA R0, R3, R0, 0.20012299716472625732 ;  /* 0x3e4ced0b03007423 */ /* 0x000fc80000000000 */
[----:B------:R-:W-:-:S04]  /*f240*/  FFMA R0, R3, R0, -0.24999669194221496582 ;  /* 0xbe7fff2203007423 */ /* 0x000fc80000000000 */
[----:B------:R-:W-:-:S04]  /*f250*/  FFMA R0, R3, R0, 0.33333182334899902344 ;  /* 0x3eaaaa7803007423 */ /* 0x000fc80000000000 */
[----:B------:R-:W-:-:S04]  /*f260*/  FFMA R0, R3, R0, -0.5 ;  /* 0xbf00000003007423 */ /* 0x000fc80000000000 */
[----:B------:R-:W-:-:S04]  /*f270*/  FMUL R0, R3, R0 ;  /* 0x0000000003007220 */ /* 0x000fc80000400000 */
[----:B------:R-:W-:Y:S01]  /*f280*/  FFMA R5, R3, R0, R3 ;  /* 0x0000000003057223 */ /* 0x000fe20000000003 */
[----:B------:R-:W-:-:S03]  /*f290*/  MOV R3, 0x7f800000 ;  /* 0x7f80000000037802 */ /* 0x000fc60000000f00 */
[----:B------:R-:W-:Y:S01]  /*f2a0*/  FFMA R4, R4, 0.69314718246459960938, R5 ;  /* 0x3f31721804047823 */ /* 0x000fe20000000005 */
[----:B------:R-:W-:Y:S01]  /*f2b0*/  LOP3.LUT R5, R2, 0x7f, RZ, 0xc0, !PT ;  /* 0x0000007f02057812 */ /* 0x000fe200078ec0ff */
[----:B------:R-:W-:-:S03]  /*f2c0*/  @P0 FFMA R4, R24, R3, +INF ;  /* 0x7f80000018040423 */ /* 0x000fc60000000003 */
[----:B------:R-:W-:Y:S02]  /*f2d0*/  LEA R5, R32, R5, 0x8 ;  /* 0x0000000520057211 */ /* 0x000fe400078e40ff */
[----:B------:R-:W-:Y:S02]  /*f2e0*/  FSEL R4, R4, -INF , P1 ;  /* 0xff80000004047808 */ /* 0x000fe40000800000 */
[----:B---3--:R-:W-:-:S03]  /*f2f0*/  ISETP.GE.AND P0, PT, R5, UR4, PT ;  /* 0x0000000405007c0c */ /* 0x008fc6000bf06270 */
[----:B-----5:R-:W-:-:S10]  /*f300*/  FFMA R25, R25, UR5, R4 ;  /* 0x0000000519197c23 */ /* 0x020fd40008000004 */
[----:B------:R-:W-:Y:S05]  /*f310*/  @P0 BRA `(.L_x_232) ;  /* 0x0000000000740947 */ /* 0x000fea0003800000 */
[----:B------:R-:W3:Y:S01]  /*f320*/  LDCU UR7, c[0x0][0x38c] ;  /* 0x00007180ff0777ac */ /* 0x000ee20008000800 */
[----:B------:R-:W1:Y:S01]  /*f330*/  LDCU UR6, c[0x0][0x890] ;  /* 0x00011200ff0677ac */ /* 0x000e620008000800 */
[----:B------:R-:W5:Y:S01]  /*f340*/  LDCU.64 UR4, c[0x0][0x888] ;  /* 0x00011100ff0477ac */ /* 0x000f620008000a00 */
[----:B---3--:R-:W3:Y:S01]  /*f350*/  I2F.U32.RP R8, UR7 ;  /* 0x0000000700087d06 */ /* 0x008ee20008209000 */
[----:B------:R-:W-:Y:S01]  /*f360*/  ISETP.NE.U32.AND P0, PT, RZ, UR7, PT ;  /* 0x00000007ff007c0c */ /* 0x000fe2000bf05070 */
[----:B-1----:R-:W-:-:S06]  /*f370*/  IMAD R5, R30, UR6, R5 ;  /* 0x000000061e057c24 */ /* 0x002fcc000f8e0205 */
[----:B---3--:R-:W1:Y:S02]  /*f380*/  MUFU.RCP R6, R8 ;  /* 0x0000000800067308 */ /* 0x008e640000001000 */
[----:B-1----:R-:W-:-:S06]  /*f390*/  IADD3 R6, PT, PT, R6, 0xffffffe, RZ ;  /* 0x0ffffffe06067810 */ /* 0x002fcc0007ffe0ff */
[----:B------:R1:W3:Y:S02]  /*f3a0*/  F2I.FTZ.U32.TRUNC.NTZ R7, R6 ;  /* 0x0000000600077305 */ /* 0x0002e4000021f000 */
[----:B-1----:R-:W-:Y:S01]  /*f3b0*/  HFMA2 R6, -RZ, RZ, 0, 0 ;  /* 0x00000000ff067431 */ /* 0x002fe200000001ff */
[----:B---3--:R-:W-:-:S05]  /*f3c0*/  IADD3 R0, PT, PT, RZ, -R7, RZ ;  /* 0x80000007ff007210 */ /* 0x008fca0007ffe0ff */
[----:B------:R-:W-:-:S04]  /*f3d0*/  IMAD R3, R0, UR7, RZ ;  /* 0x0000000700037c24 */ /* 0x000fc8000f8e02ff */
[----:B------:R-:W-:Y:S02]  /*f3e0*/  IMAD.HI.U32 R0, R7, R3, R6 ;  /* 0x0000000307007227 */ /* 0x000fe400078e0006 */
[----:B------:R-:W1:Y:S04]  /*f3f0*/  LDC.64 R6, c[0x0][0x880] ;  /* 0x00022000ff067b82 */ /* 0x000e680000000a00 */
[----:B------:R-:W-:-:S05]  /*f400*/  IMAD.HI.U32 R0, R0, R31, RZ ;  /* 0x0000001f00007227 */ /* 0x000fca00078e00ff */
[----:B------:R-:W-:-:S05]  /*f410*/  IADD3 R4, PT, PT, -R0, RZ, RZ ;  /* 0x000000ff00047210 */ /* 0x000fca0007ffe1ff */
[----:B------:R-:W-:-:S05]  /*f420*/  IMAD R3, R4, UR7, R31 ;  /* 0x0000000704037c24 */ /* 0x000fca000f8e021f */
[----:B------:R-:W-:-:S13]  /*f430*/  ISETP.GE.U32.AND P2, PT, R3, UR7, PT ;  /* 0x0000000703007c0c */ /* 0x000fda000bf46070 */
[----:B------:R-:W-:Y:S02]  /*f440*/  @P2 IADD3 R3, PT, PT, R3, -UR7, RZ ;  /* 0x8000000703032c10 */ /* 0x000fe4000fffe0ff */
[----:B------:R-:W-:Y:S02]  /*f450*/  @P2 IADD3 R0, PT, PT, R0, 0x1, RZ ;  /* 0x0000000100002810 */ /* 0x000fe40007ffe0ff */
[----:B------:R-:W-:-:S13]  /*f460*/  ISETP.GE.U32.AND P1, PT, R3, UR7, PT ;  /* 0x0000000703007c0c */ /* 0x000fda000bf26070 */
[----:B------:R-:W-:Y:S02]  /*f470*/  @P1 IADD3 R0, PT, PT, R0, 0x1, RZ ;  /* 0x0000000100001810 */ /* 0x000fe40007ffe0ff */
[----:B------:R-:W-:-:S04]  /*f480*/  @!P0 LOP3.LUT R0, RZ, UR7, RZ, 0x33, !PT ;  /* 0x00000007ff008c12 */ /* 0x000fc8000f8e33ff */
[C---:B------:R-:W-:Y:S01]  /*f490*/  IADD3 R4, PT, PT, -R0.reuse, RZ, RZ ;  /* 0x000000ff00047210 */ /* 0x040fe20007ffe1ff */
[----:B-----5:R-:W-:-:S04]  /*f4a0*/  IMAD R5, R0, UR5, R5 ;  /* 0x0000000500057c24 */ /* 0x020fc8000f8e0205 */
[----:B------:R-:W-:-:S04]  /*f4b0*/  IMAD R4, R4, UR7, R31 ;  /* 0x0000000704047c24 */ /* 0x000fc8000f8e021f */
[----:B------:R-:W-:-:S04]  /*f4c0*/  IMAD R5, R4, UR4, R5 ;  /* 0x0000000404057c24 */ /* 0x000fc8000f8e0205 */
[----:B-1----:R-:W-:-:S05]  /*f4d0*/  IMAD.WIDE.U32 R6, R5, 0x4, R6 ;  /* 0x0000000405067825 */ /* 0x002fca00078e0006 */
[----:B------:R3:W-:Y:S02]  /*f4e0*/  STG.E desc[UR48][R6.64], R25 ;  /* 0x0000001906007986 */ /* 0x0007e4000c101930 */
.L_x_232:
[----:B------:R-:W-:Y:S05]  /*f4f0*/  BSYNC.RECONVERGENT B0 ;  /* 0x0000000000007941 */ /* 0x000fea0003800200 */
.L_x_231:
[----:B------:R-:W-:Y:S01]  /*f500*/  UISETP.NE.AND UP0, UPT, UR38, URZ, UPT ;  /* 0x000000ff2600728c */ /* 0x000fe2000bf05270 */
[----:B------:R-:W-:-:S08]  /*f510*/  NOP ;  /* 0x0000000000007918 */ /* 0x000fd00000000000 */
[----:B------:R-:W-:Y:S05]  /*f520*/  BRA.U UP0, `(.L_x_233) ;  /* 0x0000000100087547 */ /* 0x000fea000b800000 */
[----:B------:R-:W-:Y:S05]  /*f530*/  BPT.TRAP 0x1 ;  /* 0x000000040000795c */ /* 0x000fea0000300000 */
[----:B------:R-:W-:Y:S05]  /*f540*/  BPT.TRAP 0x1 ;  /* 0x000000040000795c */ /* 0x000fea0000300000 */
.L_x_233:
[----:B------:R-:W-:Y:S02]  /*f550*/  UIADD3 UR4, UPT, UPT, UR40, 0x1c0a0, URZ ;  /* 0x0001c0a028047890 */ /* 0x000fe4000fffe0ff */
[----:B------:R-:W-:Y:S02]  /*f560*/  UISETP.NE.AND UP0, UPT, UR38, URZ, UPT ;  /* 0x000000ff2600728c */ /* 0x000fe4000bf05270 */
[----:B------:R-:W-:-:S09]  /*f570*/  UPRMT UR4, UR41, 0x654, UR4 ;  /* 0x0000065429047896 */ /* 0x000fd20008000004 */
[----:B--2---:R-:W-:Y:S01]  /*f580*/  SYNCS.ARRIVE.TRANS64.RED.A1T0 RZ, [UR4], RZ ;  /* 0x000000ffffff79a7 */ /* 0x004fe20008100404 */
[----:B------:R-:W-:Y:S05]  /*f590*/  BRA.U UP0, `(.L_x_234) ;  /* 0x0000000100047547 */ /* 0x000fea000b800000 */
[----:B------:R-:W-:Y:S05]  /*f5a0*/  BPT.TRAP 0x1 ;  /* 0x000000040000795c */ /* 0x000fea0000300000 */
.L_x_234:
[----:B------:R-:W-:Y:S01]  /*f5b0*/  SYNCS.ARRIVE.TRANS64.A1T0 RZ, [UR40+0x1c0b0], RZ ;  /* 0x01c0b0ffffff79a7 */ /* 0x000fe20008100028 */
[----:B------:R-:W-:-:S09]  /*f5c0*/  UISETP.NE.AND UP0, UPT, UR36, URZ, UPT ;  /* 0x000000ff2400728c */ /* 0x000fd2000bf05270 */
[----:B------:R-:W-:Y:S05]  /*f5d0*/  BRA.U !UP0, `(.L_x_235) ;  /* 0x0000000108047547 */ /* 0x000fea000b800000 */
[----:B------:R-:W-:Y:S05]  /*f5e0*/  BPT.TRAP 0x1 ;  /* 0x000000040000795c */ /* 0x000fea0000300000 */
.L_x_235:
[----:B------:R-:W-:Y:S01]  /*f5f0*/  IMAD.U32 R3, RZ, RZ, UR44 ;  /* 0x0000002cff037e24 */ /* 0x000fe2000f8e00ff */
[----:B------:R-:W-:-:S04]  /*f600*/  SHF.R.U32.HI R0, RZ, 0x15, R23 ;  /* 0x00000015ff007819 */ /* 0x000fc80000011617 */
[----:B------:R-:W-:Y:S02]  /*f610*/  SHF.L.U32 R3, R3, 0x1f, RZ ;  /* 0x0000001f03037819 */ /* 0x000fe400000006ff */
[----:B------:R-:W-:Y:S02]  /*f620*/  ISETP.NE.AND P0, PT, R27, R0, PT ;  /* 0x000000001b00720c */ /* 0x000fe40003f05270 */
[----:B------:R-:W2:Y:S02]  /*f630*/  SYNCS.PHASECHK.TRANS64.TRYWAIT P1, [UR40+0x1c080], R3 ;  /* 0x01c08003ff0075a7 */ /* 0x000ea40008021128 */
[----:B--2---:R-:W-:Y:S09]  /*f640*/  @!P1 BRA `(.L_x_236) ;  /* 0x0000009800f49947 */ /* 0x004ff20003800000 */
.L_x_415:
[----:B------:R-:W-:Y:S05]  /*f650*/  @!P0 BRA `(.L_x_237) ;  /* 0x0000000000408947 */ /* 0x000fea0003800000 */
[----:B------:R-:W-:Y:S01]  /*f660*/  MOV R14, 0x8 ;  /* 0x00000008000e7802 */ /* 0x000fe20000000f00 */
[----:B------:R-:W1:Y:S01]  /*f670*/  LDCU.64 UR8, c[0x4][0xb0] ;  /* 0x01001600ff0877ac */ /* 0x000e620008000a00 */
[----:B------:R-:W-:Y:S02]  /*f680*/  HFMA2 R12, -RZ, RZ, 0, 5.9604644775390625e-08 ;  /* 0x00000001ff0c7431 */ /* 0x000fe400000001ff */
[----:B-----5:R-:W-:Y:S01]  /*f690*/  IMAD.MOV.U32 R8, RZ, RZ, 0x192 ;  /* 0x00000192ff087424 */ /* 0x020fe200078e00ff */
        /* <DEDUP_REMOVED lines=12> */
.L_x_237:
[----:B------:R-:W-:Y:S05]  /*f760*/  WARPSYNC.ALL ;  /* 0x0000000000007948 */ /* 0x000fea0003800000 */
[----:B------:R-:W-:Y:S01]  /*f770*/  R2UR UR4, R23 ;  /* 0x00000000170472ca */ /* 0x000fe200000e0000 */
[----:B------:R-:W-:-:S12]  /*f780*/  UISETP.NE.AND UP0, UPT, UR36, URZ, UPT ;  /* 0x000000ff2400728c */ /* 0x000fd8000bf05270 */
[----:B---3--:R-:W3:Y:S02]  /*f790*/  LDTM.x2 R24, tmem[UR4] ;  /* 0x00000004001879ee */ /* 0x008ee400080c0000 */
[----:B---3--:R-:W-:Y:S05]  /*f7a0*/  BRA.U !UP0, `(.L_x_238) ;  /* 0x0000000108047547 */ /* 0x008fea000b800000 */
[----:B------:R-:W-:Y:S05]  /*f7b0*/  BPT.TRAP 0x1 ;  /* 0x000000040000795c */ /* 0x000fea0000300000 */
.L_x_238:
[----:B------:R-:W-:Y:S02]  /*f7c0*/  UPRMT UR39, UR41, 0x654, UR39 ;  /* 0x0000065429277896 */ /* 0x000fe40008000027 */
[----:B------:R-:W-:-:S07]  /*f7d0*/  UISETP.NE.AND UP0, UPT, UR38, URZ, UPT ;  /* 0x000000ff2600728c */ /* 0x000fce000bf05270 */
[----:B------:R-:W-:Y:S02]  /*f7e0*/  SYNCS.ARRIVE.TRANS64.RED.A1T0 RZ, [UR39], RZ ;  /* 0x000000ffffff79a7 */ /* 0x000fe40008100427 */
[----:B------:R-:W-:Y:S05]  /*f7f0*/  BRA.U UP0, `(.L_x_239) ;  /* 0x0000000100047547 */ /* 0x000fea000b800000 */
[----:B------:R-:W-:Y:S05]  /*f800*/  BPT.TRAP 0x1 ;  /* 0x000000040000795c */ /* 0x000fea0000300000 */
.L_x_239:
[----:B--2---:R-:W-:-:S04]  /*f810*/  MOV R3, UR45 ;  /* 0x0000002d00037c02 */ /* 0x004fc80008000f00 */
[----:B------:R-:W-:-:S04]  /*f820*/  SHF.L.U32 R3, R3, 0x1f, RZ ;  /* 0x0000001f03037819 */ /* 0x000fc800000006ff */
[----:B------:R-:W2:Y:S02]  /*f830*/  SYNCS.PHASECHK.TRANS64.TRYWAIT P0, [UR40+0x1c098], R3 ;  /* 0x01c09803ff0075a7 */ /* 0x000ea40008001128 */
[----:B--2---:R-:W-:Y:S05]  /*f840*/  @!P0 BRA `(.L_x_240) ;  /* 0x00000098008c8947 */ /* 0x004fea0003800000 */
.L_x_416:
[----:B------:R-:W-:-:S09]  /*f850*/  UISETP.NE.AND UP0, UPT, UR38, URZ, UPT ;  /* 0x000000ff2600728c */ /* 0x000fd2000bf05270 */
[----:B------:R-:W-:Y:S05]  /*f860*/  BRA.U UP0, `(.L_x_241) ;  /* 0x0000000100047547 */ /* 0x000fea000b800000 */
[----:B------:R-:W-:Y:S05]  /*f870*/  BPT.TRAP 0x1 ;  /* 0x000000040000795c */ /* 0x000fea0000300000 */
.L_x_241:
[----:B--2---:R-:W-:Y:S01]  /*f880*/  MOV R3, 0x1 ;  /* 0x0000000100037802 */ /* 0x004fe20000000f00 */
[----:B-----5:R2:W3:Y:S03]  /*f890*/  MUFU.RCP R5, R24 ;  /* 0x0000001800057308 */ /* 0x0204e60000001000 */
[----:B------:R-:W-:-:S04]  /*f8a0*/  SHF.L.U32 R3, R3, 0x1f, RZ ;  /* 0x0000001f03037819 */ /* 0x000fc800000006ff */
[----:B------:R-:W5:Y:S02]  /*f8b0*/  SYNCS.PHASECHK.TRANS64.TRYWAIT P0, [UR40+0x1c0c8], R3 ;  /* 0x01c0c803ff0075a7 */ /* 0x000f640008001128 */
[----:B--23-5:R-:W-:Y:S05]  /*f8c0*/  @!P0 BRA `(.L_x_242) ;  /* 0x0000009800848947 */ /* 0x02cfea0003800000 */
.L_x_417:
[----:B------:R-:W3:Y:S01]  /*f8d0*/  LDCU UR4, c[0x0][0x708] ;  /* 0x0000e100ff0477ac */ /* 0x000ee20008000800 */
[----:B--2---:R-:W-:Y:S01]  /*f8e0*/  FFMA R0, -R24, R5, 1 ;  /* 0x3f80000018007423 */ /* 0x004fe20000000105 */
[----:B------:R-:W-:Y:S03]  /*f8f0*/  BSSY.RECONVERGENT B2, `(.L_x_243) ;  /* 0x000000b000027945 */ /* 0x000fe60003800200 */
[----:B------:R-:W-:Y:S01]  /*f900*/  FFMA R0, R5, R0, R5 ;  /* 0x0000000005007223 */ /* 0x000fe20000000005 */
[----:B---3--:R-:W-:-:S03]  /*f910*/  MOV R3, UR4 ;  /* 0x0000000400037c02 */ /* 0x008fc60008000f00 */
[----:B------:R-:W-:Y:S01]  /*f920*/  FFMA R23, R0, UR4, RZ ;  /* 0x0000000400177c23 */ /* 0x000fe200080000ff */
[----:B------:R-:W2:Y:S03]  /*f930*/  FCHK P0, R3, R24 ;  /* 0x0000001803007302 */ /* 0x000ea60000000000 */
[----:B------:R-:W-:-:S04]  /*f940*/  FFMA R4, -R24, R23, UR4 ;  /* 0x0000000418047e23 */ /* 0x000fc80008000117 */
[----:B------:R-:W-:Y:S01]  /*f950*/  FFMA R23, R0, R4, R23 ;  /* 0x0000000400177223 */ /* 0x000fe20000000017 */
[----:B--2---:R-:W-:Y:S06]  /*f960*/  @!P0 BRA `(.L_x_244) ;  /* 0x00000000000c8947 */ /* 0x004fec0003800000 */
[----:B------:R-:W-:Y:S02]  /*f970*/  MOV R4, 0xf990 ;  /* 0x0000f99000047802 */ /* 0x000fe40000000f00 */
[----:B-1--4-:R-:W-:Y:S05]  /*f980*/  CALL.REL.NOINC `($__internal_3_$__cuda_sm3x_div_rn_noftz_f32_slowpath) ;  /* 0x000000a000a07944 */ /* 0x012fea0003c00000 */
[----:B------:R-:W-:Y:S02]  /*f990*/  MOV R23, R0 ;  /* 0x0000000000177202 */ /* 0x000fe40000000f00 */
.L_x_244:
[----:B------:R-:W-:Y:S05]  /*f9a0*/  BSYNC.RECONVERGENT B2 ;  /* 0x0000000000027941 */ /* 0x000fea0003800200 */
.L_x_243:
[----:B------:R-:W-:-:S05]  /*f9b0*/  VIADD R0, R22, 0x180 ;  /* 0x0000018016007836 */ /* 0x000fca0000000000 */
[----:B------:R-:W-:-:S04]  /*f9c0*/  SHF.R.U32.HI R0, RZ, 0x15, R0 ;  /* 0x00000015ff007819 */ /* 0x000fc80000011600 */
[----:B------:R-:W-:-:S13]  /*f9d0*/  ISETP.NE.AND P0, PT, R27, R0, PT ;  /* 0x000000001b00720c */ /* 0x000fda0003f05270 */
[----:B------:R-:W-:Y:S05]  /*f9e0*/  @!P0 BRA `(.L_x_245) ;  /* 0x0000000000408947 */ /* 0x000fea0003800000 */
[----:B------:R-:W-:Y:S01]  /*f9f0*/  MOV R14, 0x8 ;  /* 0x00000008000e7802 */ /* 0x000fe20000000f00 */
[----:B------:R-:W2:Y:S01]  /*fa00*/  LDCU.64 UR8, c[0x4][0xb0] ;  /* 0x01001600ff0877ac */ /* 0x000ea20008000a00 */
[----:B------:R-:W-:Y:S02]  /*fa10*/  HFMA2 R12, -RZ, RZ, 0, 5.9604644775390625e-08 ;  /* 0x00000001ff0c7431 */ /* 0x000fe400000001ff */
[----:B------:R-:W-:Y:S01]  /*fa20*/  IMAD.MOV.U32 R8, RZ, RZ, 0x192 ;  /* 0x00000192ff087424 */ /* 0x000fe200078e00ff */
[----:B------:R-:W3:Y:S01]  /*fa30*/  LDCU.64 UR6, c[0x4][0xb8] ;  /* 0x01001700ff0677ac */ /* 0x000ee20008000a00 */
[----:B------:R-:W5:Y:S01]  /*fa40*/  LDC.64 R14, c[0x4][R14] ;  /* 0x010000000e0e7b82 */ /* 0x000f620000000a00 */
[----:B------:R-:W-:Y:S01]  /*fa50*/  IMAD.MOV.U32 R13, RZ, RZ, RZ ;  /* 0x000000ffff0d7224 */ /* 0x000fe200078e00ff */
[----:B------:R-:W1:Y:S01]  /*fa60*/  LDCU.64 UR4, c[0x4][0x40] ;  /* 0x01000800ff0477ac */ /* 0x000e620008000a00 */
[----:B--2---:R-:W-:Y:S01]  /*fa70*/  IMAD.U32 R4, RZ, RZ, UR8 ;  /* 0x00000008ff047e24 */ /* 0x004fe2000f8e00ff */
[----:B------:R-:W-:Y:S01]  /*fa80*/  MOV R5, UR9 ;  /* 0x0000000900057c02 */ /* 0x000fe20008000f00 */
[----:B---3--:R-:W-:Y:S01]  /*fa90*/  IMAD.U32 R6, RZ, RZ, UR6 ;  /* 0x00000006ff067e24 */ /* 0x008fe2000f8e00ff */
[----:B------:R-:W-:Y:S01]  /*faa0*/  MOV R7, UR7 ;  /* 0x0000000700077c02 */ /* 0x000fe20008000f00 */
[----:B-1----:R-:W-:Y:S01]  /*fab0*/  IMAD.U32 R10, RZ, RZ, UR4 ;  /* 0x00000004ff0a7e24 */ /* 0x002fe2000f8e00ff */
[----:B------:R-:W-:-:S02]  /*fac0*/  MOV R11, UR5 ;  /* 0x00000005000b7c02 */ /* 0x000fc40008000f00 */
[----:B------:R-:W-:-:S07]  /*fad0*/  LEPC R20, `(.L_x_245) ;  /* 0x000000001014794e */ /* 0x000fce0000000000 */
[----:B----45:R-:W-:Y:S05]  /*fae0*/  CALL.ABS.NOINC R14 ;  /* 0x000000000e007343 */ /* 0x030fea0003c00000 */
.L_x_245:
[----:B------:R-:W-:Y:S05]  /*faf0*/  WARPSYNC.ALL ;  /* 0x0000000000007948 */ /* 0x000fea0003800000 */
[----:B------:R-:W-:Y:S02]  /*fb00*/  R2UR UR4, R22 ;  /* 0x00000000160472ca */ /* 0x000fe400000e0000 */
[C---:B----4-:R-:W-:Y:S02]  /*fb10*/  IADD3 R33, P0, PT, R26.reuse, 0x8010, RZ ;  /* 0x000080101a217810 */ /* 0x050fe40007f1e0ff */
[----:B------:R-:W-:-:S03]  /*fb20*/  IADD3 R3, P1, PT, R26, 0x8000, RZ ;  /* 0x000080001a037810 */ /* 0x000fc60007f3e0ff */
[--C-:B------:R-:W-:Y:S02]  /*fb30*/  IMAD.X R39, RZ, RZ, R29.reuse, P0 ;  /* 0x000000ffff277224 */ /* 0x100fe400000e061d */
[----:B------:R-:W-:-:S04]  /*fb40*/  IMAD.X R37, RZ, RZ, R29, P1 ;  /* 0x000000ffff257224 */ /* 0x000fc800008e061d */
[----:B------:R-:W2:Y:S01]  /*fb50*/  LDTM.x16 R4, tmem[UR4+0x180] ;  /* 0x00018004000479ee */ /* 0x000ea20008240000 */
[----:B------:R-:W-:-:S04]  /*fb60*/  SHF.R.U64 R0, R3, 0x3, R37 ;  /* 0x0000000303007819 */ /* 0x000fc80000001225 */
[----:B------:R-:W-:Y:S01]  /*fb70*/  LOP3.LUT R36, R3, 0x70, R0, 0x78, !PT ;  /* 0x0000007003247812 */ /* 0x000fe200078e7800 */
[----:B------:R-:W-:-:S05]  /*fb80*/  VIADD R0, R22, 0x190 ;  /* 0x0000019016007836 */ /* 0x000fca0000000000 */
[----:B------:R-:W-:-:S04]  /*fb90*/  SHF.R.U32.HI R0, RZ, 0x15, R0 ;  /* 0x00000015ff007819 */ /* 0x000fc80000011600 */
[----:B------:R-:W-:Y:S01]  /*fba0*/  ISETP.NE.AND P0, PT, R27, R0, PT ;  /* 0x000000001b00720c */ /* 0x000fe20003f05270 */
[----:B--2---:R-:W-:Y:S01]  /*fbb0*/  FMUL2 R20, R23.F32, R8.F32x2.HI_LO ;  /* 0x000000081714724a */ /* 0x004fe20000040000 */
[----:B------:R-:W-:Y:S01]  /*fbc0*/  SHF.R.U64 R8, R33, 0x3, R39 ;  /* 0x0000000321087819 */ /* 0x000fe20000001227 */
[C---:B------:R-:W-:Y:S02]  /*fbd0*/  FMUL2 R4, R23.reuse.F32, R4.F32x2.HI_LO ;  /* 0x000000041704724a */ /* 0x040fe40000040000 */
[----:B------:R-:W-:Y:S01]  /*fbe0*/  FMUL2 R6, R23.F32, R6.F32x2.HI_LO ;  /* 0x000000061706724a */ /* 0x000fe20000040000 */
[----:B------:R-:W-:Y:S01]  /*fbf0*/  LOP3.LUT R38, R33, 0x70, R8, 0x78, !PT ;  /* 0x0000007021267812 */ /* 0x000fe200078e7808 */
[----:B------:R-:W-:Y:S01]  /*fc00*/  FMUL2 R34, R23.F32, R10.F32x2.HI_LO ;  /* 0x0000000a1722724a */ /* 0x000fe20000040000 */
[----:B------:R-:W-:Y:S01]  /*fc10*/  F2FP.F16.F32.PACK_AB R8, R5, R4 ;  /* 0x000000040508723e */ /* 0x000fe200000000ff */
[----:B------:R-:W-:Y:S01]  /*fc20*/  FMUL2 R12, R23.F32, R12.F32x2.HI_LO ;  /* 0x0000000c170c724a */ /* 0x000fe20000040000 */
[----:B------:R-:W-:Y:S01]  /*fc30*/  F2FP.F16.F32.PACK_AB R9, R7, R6 ;  /* 0x000000060709723e */ /* 0x000fe200000000ff */
[----:B------:R-:W-:Y:S01]  /*fc40*/  FMUL2 R14, R23.F32, R14.F32x2.HI_LO ;  /* 0x0000000e170e724a */ /* 0x000fe20000040000 */
[----:B------:R-:W-:Y:S01]  /*fc50*/  F2FP.F16.F32.PACK_AB R10, R21, R20 ;  /* 0x00000014150a723e */ /* 0x000fe200000000ff */
[----:B------:R-:W-:Y:S01]  /*fc60*/  FMUL2 R16, R23.F32, R16.F32x2.HI_LO ;  /* 0x000000101710724a */ /* 0x000fe20000040000 */
        /* <DEDUP_REMOVED lines=12> */
[----:B--2---:R-:W-:Y:S01]  /*fd30*/  IMAD.MOV.U32 R8, RZ, RZ, 0x192 ;  /* 0x00000192ff087424 */ /* 0x004fe200078e00ff */
[----:B------:R-:W2:Y:S01]  /*fd40*/  LDCU.64 UR6, c[0x4][0xb8] ;  /* 0x01001700ff0677ac */ /* 0x000ea20008000a00 */
[----:B------:R-:W4:Y:S01]  /*fd50*/  LDC.64 R14, c[0x4][R14] ;  /* 0x010000000e0e7b82 */ /* 0x000f220000000a00 */
[----:B------:R-:W-:Y:S01]  /*fd60*/  IMAD.MOV.U32 R13, RZ, RZ, RZ ;  /* 0x000000ffff0d7224 */ /* 0x000fe200078e00ff */
[----:B------:R-:W5:Y:S01]  /*fd70*/  LDCU.64 UR4, c[0x4][0x40] ;  /* 0x01000800ff0477ac */ /* 0x000f620008000a00 */
[----:B---3--:R-:W-:Y:S01]  /*fd80*/  IMAD.U32 R4, RZ, RZ, UR8 ;  /* 0x00000008ff047e24 */ /* 0x008fe2000f8e00ff */
[----:B------:R-:W-:Y:S01]  /*fd90*/  MOV R5, UR9 ;  /* 0x0000000900057c02 */ /* 0x000fe20008000f00 */
[----:B--2---:R-:W-:Y:S01]  /*fda0*/  IMAD.U32 R6, RZ, RZ, UR6 ;  /* 0x00000006ff067e24 */ /* 0x004fe2000f8e00ff */
[----:B------:R-:W-:Y:S01]  /*fdb0*/  MOV R7, UR7 ;  /* 0x0000000700077c02 */ /* 0x000fe20008000f00 */
[----:B-----5:R-:W-:Y:S01]  /*fdc0*/  IMAD.U32 R10, RZ, RZ, UR4 ;  /* 0x00000004ff0a7e24 */ /* 0x020fe2000f8e00ff */
[----:B------:R-:W-:-:S02]  /*fdd0*/  MOV R11, UR5 ;  /* 0x00000005000b7c02 */ /* 0x000fc40008000f00 */
[----:B------:R-:W-:-:S07]  /*fde0*/  LEPC R20, `(.L_x_246) ;  /* 0x000000001014794e */ /* 0x000fce0000000000 */
[----:B-1--4-:R-:W-:Y:S05]  /*fdf0*/  CALL.ABS.NOINC R14 ;  /* 0x000000000e007343 */ /* 0x012fea0003c00000 */
.L_x_246:
[----:B------:R-:W-:Y:S05]  /*fe00*/  WARPSYNC.ALL ;  /* 0x0000000000007948 */ /* 0x000fea0003800000 */
[----:B------:R-:W-:Y:S02]  /*fe10*/  R2UR UR4, R22 ;  /* 0x00000000160472ca */ /* 0x000fe400000e0000 */
[C---:B------:R-:W-:Y:S02]  /*fe20*/  IADD3 R33, P0, PT, R26.reuse, 0x8030, RZ ;  /* 0x000080301a217810 */ /* 0x040fe40007f1e0ff */
[----:B------:R-:W-:-:S03]  /*fe30*/  IADD3 R3, P1, PT, R26, 0x8020, RZ ;  /* 0x000080201a037810 */ /* 0x000fc60007f3e0ff */
[--C-:B--2---:R-:W-:Y:S02]  /*fe40*/  IMAD.X R39, RZ, RZ, R29.reuse, P0 ;  /* 0x000000ffff277224 */ /* 0x104fe400000e061d */
        /* <DEDUP_REMOVED lines=44> */
.L_x_247:
        /* <DEDUP_REMOVED lines=49> */
.L_x_248:
        /* <DEDUP_REMOVED lines=49> */
.L_x_249:
        /* <DEDUP_REMOVED lines=49> */
.L_x_250:
        /* <DEDUP_REMOVED lines=49> */
.L_x_251:
        /* <DEDUP_REMOVED lines=49> */
.L_x_252:
[----:B------:R-:W3:Y:S01]  /*11060*/  LDCU.64 UR4, c[0x0][0x880] ;  /* 0x00011000ff0477ac */ /* 0x000ee20008000a00 */
[C---:B------:R-:W-:Y:S02]  /*11070*/  IADD3 R3, P2, PT, R26.reuse, 0x8460, RZ ;  /* 0x000084601a037810 */ /* 0x040fe40007f5e0ff */
[----:B------:R-:W-:-:S03]  /*11080*/  IADD3 R28, P1, PT, R26, 0x8470, RZ ;  /* 0x000084701a1c7810 */ /* 0x000fc60007f3e0ff */
[--C-:B------:R-:W-:Y:S02]  /*11090*/  IMAD.X R35, RZ, RZ, R29.reuse, P2 ;  /* 0x000000ffff237224 */ /* 0x100fe400010e061d */
[----:B------:R-:W-:-:S03]  /*110a0*/  IMAD.X R29, RZ, RZ, R29, P1 ;  /* 0x000000ffff1d7224 */ /* 0x000fc600008e061d */
[----:B------:R-:W-:-:S04]  /*110b0*/  SHF.R.U64 R0, R3, 0x3, R35 ;  /* 0x0000000303007819 */ /* 0x000fc80000001223 */
[----:B------:R-:W-:Y:S02]  /*110c0*/  LOP3.LUT R34, R3, 0x70, R0, 0x78, !PT ;  /* 0x0000007003227812 */ /* 0x000fe400078e7800 */
[----:B---3--:R-:W-:-:S04]  /*110d0*/  ISETP.NE.U32.AND P0, PT, RZ, UR4, PT ;  /* 0x00000004ff007c0c */ /* 0x008fc8000bf05070 */
[----:B------:R-:W-:Y:S01]  /*110e0*/  ISETP.NE.AND.EX P0, PT, RZ, UR5, PT, P0 ;  /* 0x00000005ff007c0c */ /* 0x000fe2000bf05300 */
[----:B------:R-:W-:Y:S05]  /*110f0*/  WARPSYNC.ALL ;  /* 0x0000000000007948 */ /* 0x000fea0003800000 */
[----:B------:R-:W-:-:S13]  /*11100*/  R2UR UR4, R22 ;  /* 0x00000000160472ca */ /* 0x000fda00000e0000 */
[----:B--2---:R-:W2:Y:S02]  /*11110*/  LDTM.x16 R4, tmem[UR4+0x1f0] ;  /* 0x0001f004000479ee */ /* 0x004ea40008240000 */
[C---:B--2---:R-:W-:Y:S01]  /*11120*/  FMUL2 R20, R23.reuse.F32, R8.F32x2.HI_LO ;  /* 0x000000081714724a */ /* 0x044fe20000040000 */
[C---:B------:R-:W-:Y:S01]  /*11130*/  SHF.R.U64 R9, R28.reuse, 0x3, R29 ;  /* 0x000000031c097819 */ /* 0x040fe2000000121d */
[C---:B------:R-:W-:Y:S02]  /*11140*/  FMUL2 R4, R23.reuse.F32, R4.F32x2.HI_LO ;  /* 0x000000041704724a */ /* 0x040fe40000040000 */
[C---:B------:R-:W-:Y:S01]  /*11150*/  FMUL2 R6, R23.reuse.F32, R6.F32x2.HI_LO ;  /* 0x000000061706724a */ /* 0x040fe20000040000 */
        /* <DEDUP_REMOVED lines=16> */
[----:B------:R-:W-:Y:S01]  /*11260*/  @!PT LDS RZ, [RZ] ;  /* 0x00000000fffff984 */ /* 0x000fe20000000800 */
[----:B------:R-:W-:Y:S01]  /*11270*/  @!PT LDS RZ, [RZ] ;  /* 0x00000000fffff984 */ /* 0x000fe20000000800 */
[----:B------:R-:W-:Y:S01]  /*11280*/  @!PT LDS RZ, [RZ] ;  /* 0x00000000fffff984 */ /* 0x000fe20000000800 */
[----:B------:R-:W-:Y:S01]  /*11290*/  @!PT LDS RZ, [RZ] ;  /* 0x00000000fffff984 */ /* 0x000fe20000000800 */
[----:B------:R3:W-:Y:S06]  /*112a0*/  MEMBAR.ALL.CTA ;  /* 0x0000000000007992 */ /* 0x0007ec0000008000 */
[----:B---3--:R-:W3:Y:S01]  /*112b0*/  FENCE.VIEW.ASYNC.S ;  /* 0x00000000000073c6 */ /* 0x008ee20000000000 */
[----:B------:R-:W-:Y:S05]  /*112c0*/  @!P0 BRA `(.L_x_253) ;  /* 0x0000000400048947 */ /* 0x000fea0003800000 */
[C---:B------:R-:W-:Y:S01]  /*112d0*/  FSETP.GEU.AND P0, PT, R24.reuse, 1.175494350822287508e-38, PT ;  /* 0x008000001800780b */ /* 0x040fe20003f0e000 */
[----:B------:R-:W4:Y:S01]  /*112e0*/  LDCU UR4, c[0x0][0x380] ;  /* 0x00007000ff0477ac */ /* 0x000f220008000800 */
[----:B------:R-:W-:Y:S01]  /*112f0*/  MOV R0, 0x3e055027 ;  /* 0x3e05502700007802 */ /* 0x000fe20000000f00 */
[----:B------:R-:W-:Y:S01]  /*11300*/  BSSY.RECONVERGENT B0, `(.L_x_253) ;  /* 0x000003d000007945 */ /* 0x000fe20003800200 */
[----:B--2---:R-:W-:Y:S01]  /*11310*/  FSEL R5, RZ, -23, P0 ;  /* 0xc1b80000ff057808 */ /* 0x004fe20000000000 */
[----:B------:R-:W2:Y:S08]  /*11320*/  LDCU UR5, c[0x0][0x700] ;  /* 0x0000e000ff0577ac */ /* 0x000eb00008000800 */
[----:B------:R-:W-:-:S05]  /*11330*/  @!P0 FMUL R24, R24, 8388608 ;  /* 0x4b00000018188820 */ /* 0x000fca0000400000 */
[C---:B------:R-:W-:Y:S02]  /*11340*/  IADD3 R7, PT, PT, R24.reuse, -0x3f2aaaab, RZ ;  /* 0xc0d5555518077810 */ /* 0x040fe40007ffe0ff */
[C---:B------:R-:W-:Y:S02]  /*11350*/  ISETP.GT.U32.AND P0, PT, R24.reuse, 0x7f7fffff, PT ;  /* 0x7f7fffff1800780c */ /* 0x040fe40003f04070 */
[----:B------:R-:W-:Y:S02]  /*11360*/  LOP3.LUT R7, R7, 0xff800000, RZ, 0xc0, !PT ;  /* 0xff80000007077812 */ /* 0x000fe400078ec0ff */
[C---:B------:R-:W-:Y:S02]  /*11370*/  FSETP.NEU.AND P1, PT, R24.reuse, RZ, PT ;  /* 0x000000ff1800720b */ /* 0x040fe40003f2d000 */
[-C--:B------:R-:W-:Y:S02]  /*11380*/  IADD3 R3, PT, PT, R24, -R7.reuse, RZ ;  /* 0x8000000718037210 */ /* 0x080fe40007ffe0ff */
[----:B------:R-:W-:-:S02]  /*11390*/  I2FP.F32.S32 R4, R7 ;  /* 0x0000000700047245 */ /* 0x000fc40000201400 */
[----:B------:R-:W-:Y:S01]  /*113a0*/  MOV R7, 0x7f800000 ;  /* 0x7f80000000077802 */ /* 0x000fe20000000f00 */
[----:B------:R-:W-:Y:S02]  /*113b0*/  FADD R3, R3, -1 ;  /* 0xbf80000003037421 */ /* 0x000fe40000000000 */
[----:B------:R-:W-:Y:S01]  /*113c0*/  FFMA R4, R4, 1.1920928955078125e-07, R5 ;  /* 0x3400000004047823 */ /* 0x000fe20000000005 */
[----:B------:R-:W-:Y:S01]  /*113d0*/  LOP3.LUT R5, R2, 0x7f, RZ, 0xc0, !PT ;  /* 0x0000007f02057812 */ /* 0x000fe200078ec0ff */
[----:B------:R-:W-:-:S03]  /*113e0*/  FFMA R0, R3, -R0, 0.14084610342979431152 ;  /* 0x3e1039f603007423 */ /* 0x000fc60000000800 */
[----:B------:R-:W-:Y:S01]  /*113f0*/  LEA R5, R32, R5, 0x8 ;  /* 0x0000000520057211 */ /* 0x000fe200078e40ff */
[----:B------:R-:W-:-:S03]  /*11400*/  FFMA R0, R3, R0, -0.12148627638816833496 ;  /* 0xbdf8cdcc03007423 */ /* 0x000fc60000000000 */
[----:B------:R-:W-:Y:S01]  /*11410*/  IADD3 R5, PT, PT, R5, 0x80, RZ ;  /* 0x0000008005057810 */ /* 0x000fe20007ffe0ff */
[----:B------:R-:W-:-:S04]  /*11420*/  FFMA R0, R3, R0, 0.13980610668659210205 ;  /* 0x3e0f295503007423 */ /* 0x000fc80000000000 */
[----:B------:R-:W-:-:S04]  /*11430*/  FFMA R0, R3, R0, -0.16684235632419586182 ;  /* 0xbe2ad8b903007423 */ /* 0x000fc80000000000 */
[----:B------:R-:W-:-:S04]  /*11440*/  FFMA R0, R3, R0, 0.20012299716472625732 ;  /* 0x3e4ced0b03007423 */ /* 0x000fc80000000000 */
[----:B------:R-:W-:-:S04]  /*11450*/  FFMA R0, R3, R0, -0.24999669194221496582 ;  /* 0xbe7fff2203007423 */ /* 0x000fc80000000000 */
[----:B------:R-:W-:-:S04]  /*11460*/  FFMA R0, R3, R0, 0.33333182334899902344 ;  /* 0x3eaaaa7803007423 */ /* 0x000fc80000000000 */
[----:B------:R-:W-:-:S04]  /*11470*/  FFMA R0, R3, R0, -0.5 ;  /* 0xbf00000003007423 */ /* 0x000fc80000000000 */
[----:B------:R-:W-:-:S04]  /*11480*/  FMUL R0, R3, R0 ;  /* 0x0000000003007220 */ /* 0x000fc80000400000 */
[----:B------:R-:W-:-:S04]  /*11490*/  FFMA R3, R3, R0, R3 ;  /* 0x0000000003037223 */ /* 0x000fc80000000003 */
[----:B------:R-:W-:Y:S01]  /*114a0*/  FFMA R3, R4, 0.69314718246459960938, R3 ;  /* 0x3f31721804037823 */ /* 0x000fe20000000003 */
[----:B------:R-:W-:Y:S01]  /*114b0*/  @P0 FFMA R3, R24, R7, +INF ;  /* 0x7f80000018030423 */ /* 0x000fe20000000007 */
[----:B----4-:R-:W-:-:S04]  /*114c0*/  ISETP.GE.AND P0, PT, R5, UR4, PT ;  /* 0x0000000405007c0c */ /* 0x010fc8000bf06270 */
[----:B------:R-:W-:-:S05]  /*114d0*/  FSEL R0, R3, -INF , P1 ;  /* 0xff80000003007808 */ /* 0x000fca0000800000 */
[----:B--2---:R-:W-:-:S04]  /*114e0*/  FFMA R25, R25, UR5, R0 ;  /* 0x0000000519197c23 */ /* 0x004fc80008000000 */
[----:B------:R-:W-:Y:S05]  /*114f0*/  @P0 BRA `(.L_x_254) ;  /* 0x0000000000740947 */ /* 0x000fea0003800000 */
[----:B------:R-:W2:Y:S01]  /*11500*/  LDCU UR7, c[0x0][0x38c] ;  /* 0x00007180ff0777ac */ /* 0x000ea20008000800 */
[----:B------:R-:W-:Y:S01]  /*11510*/  HFMA2 R2, -RZ, RZ, 0, 0 ;  /* 0x00000000ff027431 */ /* 0x000fe200000001ff */
[----:B------:R-:W1:Y:S01]  /*11520*/  LDCU UR6, c[0x0][0x890] ;  /* 0x00011200ff0677ac */ /* 0x000e620008000800 */
[----:B------:R-:W4:Y:S01]  /*11530*/  LDCU.64 UR4, c[0x0][0x888] ;  /* 0x00011100ff0477ac */ /* 0x000f220008000a00 */
[----:B--2---:R-:W2:Y:S01]  /*11540*/  I2F.U32.RP R4, UR7 ;  /* 0x0000000700047d06 */ /* 0x004ea20008209000 */
[----:B------:R-:W-:Y:S01]  /*11550*/  ISETP.NE.U32.AND P0, PT, RZ, UR7, PT ;  /* 0x00000007ff007c0c */ /* 0x000fe2000bf05070 */
[----:B-1----:R-:W-:-:S06]  /*11560*/  IMAD R5, R30, UR6, R5 ;  /* 0x000000061e057c24 */ /* 0x002fcc000f8e0205 */
[----:B--2---:R-:W1:Y:S02]  /*11570*/  MUFU.RCP R3, R4 ;  /* 0x0000000400037308 */ /* 0x004e640000001000 */
[----:B-1----:R-:W-:-:S06]  /*11580*/  IADD3 R3, PT, PT, R3, 0xffffffe, RZ ;  /* 0x0ffffffe03037810 */ /* 0x002fcc0007ffe0ff */
[----:B------:R-:W1:Y:S02]  /*11590*/  F2I.FTZ.U32.TRUNC.NTZ R3, R3 ;  /* 0x0000000300037305 */ /* 0x000e64000021f000 */
[----:B-1----:R-:W-:-:S05]  /*115a0*/  IADD3 R0, PT, PT, RZ, -R3, RZ ;  /* 0x80000003ff007210 */ /* 0x002fca0007ffe0ff */
[----:B------:R-:W-:-:S04]  /*115b0*/  IMAD R7, R0, UR7, RZ ;  /* 0x0000000700077c24 */ /* 0x000fc8000f8e02ff */
[----:B------:R-:W-:-:S06]  /*115c0*/  IMAD.HI.U32 R0, R3, R7, R2 ;  /* 0x0000000703007227 */ /* 0x000fcc00078e0002 */
[----:B------:R-:W-:-:S05]  /*115d0*/  IMAD.HI.U32 R0, R0, R31, RZ ;  /* 0x0000001f00007227 */ /* 0x000fca00078e00ff */
[----:B------:R-:W-:-:S05]  /*115e0*/  IADD3 R2, PT, PT, -R0, RZ, RZ ;  /* 0x000000ff00027210 */ /* 0x000fca0007ffe1ff */
[----:B------:R-:W-:-:S05]  /*115f0*/  IMAD R2, R2, UR7, R31 ;  /* 0x0000000702027c24 */ /* 0x000fca000f8e021f */
[----:B------:R-:W-:-:S13]  /*11600*/  ISETP.GE.U32.AND P2, PT, R2, UR7, PT ;  /* 0x0000000702007c0c */ /* 0x000fda000bf46070 */
[----:B------:R-:W-:Y:S02]  /*11610*/  @P2 IADD3 R2, PT, PT, R2, -UR7, RZ ;  /* 0x8000000702022c10 */ /* 0x000fe4000fffe0ff */
[----:B------:R-:W-:Y:S02]  /*11620*/  @P2 IADD3 R0, PT, PT, R0, 0x1, RZ ;  /* 0x0000000100002810 */ /* 0x000fe40007ffe0ff */
[----:B------:R-:W-:Y:S02]  /*11630*/  ISETP.GE.U32.AND P1, PT, R2, UR7, PT ;  /* 0x0000000702007c0c */ /* 0x000fe4000bf26070 */
[----:B------:R-:W1:Y:S11]  /*11640*/  LDC.64 R2, c[0x0][0x880] ;  /* 0x00022000ff027b82 */ /* 0x000e760000000a00 */
[----:B------:R-:W-:-:S02]  /*11650*/  @P1 IADD3 R0, PT, PT, R0, 0x1, RZ ;  /* 0x0000000100001810 */ /* 0x000fc40007ffe0ff */
[----:B------:R-:W-:-:S04]  /*11660*/  @!P0 LOP3.LUT R0, RZ, UR7, RZ, 0x33, !PT ;  /* 0x00000007ff008c12 */ /* 0x000fc8000f8e33ff */
[C---:B------:R-:W-:Y:S01]  /*11670*/  IADD3 R4, PT, PT, -R0.reuse, RZ, RZ ;  /* 0x000000ff00047210 */ /* 0x040fe20007ffe1ff */
[----:B----4-:R-:W-:-:S04]  /*11680*/  IMAD R5, R0, UR5, R5 ;  /* 0x0000000500057c24 */ /* 0x010fc8000f8e0205 */
[----:B------:R-:W-:-:S04]  /*11690*/  IMAD R4, R4, UR7, R31 ;  /* 0x0000000704047c24 */ /* 0x000fc8000f8e021f */
[----:B------:R-:W-:-:S04]  /*116a0*/  IMAD R5, R4, UR4, R5 ;  /* 0x0000000404057c24 */ /* 0x000fc8000f8e0205 */
[----:B-1----:R-:W-:-:S05]  /*116b0*/  IMAD.WIDE.U32 R2, R5, 0x4, R2 ;  /* 0x0000000405027825 */ /* 0x002fca00078e0002 */
[----:B------:R2:W-:Y:S02]  /*116c0*/  STG.E desc[UR48][R2.64], R25 ;  /* 0x0000001902007986 */ /* 0x0005e4000c101930 */
.L_x_254:
[----:B------:R-:W-:Y:S05]  /*116d0*/  BSYNC.RECONVERGENT B0 ;  /* 0x0000000000007941 */ /* 0x000fea0003800200 */
.L_x_253:
[----:B------:R-:W-:Y:S01]  /*116e0*/  UISETP.NE.AND UP0, UPT, UR38, URZ, UPT ;  /* 0x000000ff2600728c */ /* 0x000fe2000bf05270 */
[----:B------:R-:W-:-:S08]  /*116f0*/  NOP ;  /* 0x0000000000007918 */ /* 0x000fd00000000000 */
[----:B------:R-:W-:Y:S05]  /*11700*/  BRA.U UP0, `(.L_x_255) ;  /* 0x0000000100087547 */ /* 0x000fea000b800000 */
[----:B------:R-:W-:Y:S05]  /*11710*/  BPT.TRAP 0x1 ;  /* 0x000000040000795c */ /* 0x000fea0000300000 */
[----:B------:R-:W-:Y:S05]  /*11720*/  BPT.TRAP 0x1 ;  /* 0x000000040000795c */ /* 0x000fea0000300000 */
.L_x_255:
[----:B------:R-:W-:Y:S02]  /*11730*/  UIADD3 UR4, UPT, UPT, UR40, 0x1c0a8, URZ ;  /* 0x0001c0a828047890 */ /* 0x000fe4000fffe0ff */
[----:B------:R-:W-:Y:S02]  /*11740*/  UISETP.NE.AND UP0, UPT, UR38, URZ, UPT ;  /* 0x000000ff2600728c */ /* 0x000fe4000bf05270 */
[----:B------:R-:W-:-:S09]  /*11750*/  UPRMT UR4, UR41, 0x654, UR4 ;  /* 0x0000065429047896 */ /* 0x000fd20008000004 */
[----:B---3--:R-:W-:Y:S01]  /*11760*/  SYNCS.ARRIVE.TRANS64.RED.A1T0 RZ, [UR4], RZ ;  /* 0x000000ffffff79a7 */ /* 0x008fe20008100404 */
[----:B------:R-:W-:Y:S05]  /*11770*/  BRA.U UP0, `(.L_x_256) ;  /* 0x0000000100047547 */ /* 0x000fea000b800000 */
[----:B------:R-:W-:Y:S05]  /*11780*/  BPT.TRAP 0x1 ;  /* 0x000000040000795c */ /* 0x000fea0000300000 */
.L_x_256:
[----:B------:R-:W-:Y:S01]  /*11790*/  SYNCS.ARRIVE.TRANS64.A1T0 RZ, [UR40+0x1c0b8], RZ ;  /* 0x01c0b8ffffff79a7 */ /* 0x000fe20008100028 */
[----:B------:R-:W-:Y:S05]  /*117a0*/  EXIT ;  /* 0x000000000000794d */ /* 0x000fea0003800000 */
.L_x_27:
[----:B------:R-:W-:-:S08]  /*117b0*/  NOP ;  /* 0x0000000000007918 */ /* 0x000fd00000000000 */
[----:B------:R-:W1:Y:S02]  /*117c0*/  USETMAXREG.TRY_ALLOC.CTAPOOL UP0, 0xc0 ;  /* 0x000000c0000079c8 */ /* 0x000e640008000600 */
[----:B-1----:R-:W-:Y:S05]  /*117d0*/  BRA.U !UP0, `(.L_x_27) ;  /* 0xfffffffd08f47547 */ /* 0x002fea000b83ffff */
[----:B------:R-:W1:Y:S01]  /*117e0*/  S2UR UR8, SR_CTAID.X ;  /* 0x00000000000879c3 */ /* 0x000e620000002500 */
[----:B------:R-:W2:Y:S02]  /*117f0*/  LDCU.64 UR4, c[0x0][0x380] ;  /* 0x00007000ff0477ac */ /* 0x000ea40008000a00 */
[----:B--2---:R-:W-:Y:S02]  /*11800*/  UISETP.NE.AND UP0, UPT, UR5, URZ, UPT ;  /* 0x000000ff0500728c */ /* 0x004fe4000bf05270 */
[----:B-1----:R-:W-:-:S04]  /*11810*/  USHF.L.U32 UR8, UR8, 0x8, URZ ;  /* 0x0000000808087899 */ /* 0x002fc800080006ff */
[----:B------:R-:W-:-:S06]  /*11820*/  UISETP.GE.U32.OR UP0, UPT, UR8, UR4, !UP0 ;  /* 0x000000040800728c */ /* 0x000fcc000c706470 */
[----:B------:R-:W-:-:S13]  /*11830*/  PLOP3.LUT P0, PT, PT, PT, UP0, 0x80, 0x8 ;  /* 0x000000000008781c */ /* 0x000fda0003f0f008 */
[----:B------:R-:W-:Y:S05]  /*11840*/  @P0 EXIT ;  /* 0x000000000000094d */ /* 0x000fea0003800000 */
[----:B------:R-:W-:-:S04]  /*11850*/  UISETP.NE.AND UP0, UPT, UR57, URZ, UPT ;  /* 0x000000ff3900728c */ /* 0x000fc8000bf05270 */
[----:B------:R-:W-:-:S04]  /*11860*/  USEL UR46, UR7, UR6, UP0 ;  /* 0x00000006072e7287 */ /* 0x000fc80008000000 */
[----:B------:R-:W-:-:S04]  /*11870*/  ULOP3.LUT UR46, UR46, 0x1, URZ, 0xc0, !UPT ;  /* 0x000000012e2e7892 */ /* 0x000fc8000f8ec0ff */
[----:B------:R-:W-:-:S09]  /*11880*/  UISETP.NE.U32.AND UP0, UPT, UR46, 0x1, UPT ;  /* 0x000000012e00788c */ /* 0x000fd2000bf05070 */
[----:B------:R-:W-:Y:S05]  /*11890*/  BRA.U !UP0, `(.L_x_257) ;  /* 0x0000000108047547 */ /* 0x000fea000b800000 */
[----:B------:R-:W-:Y:S05]  /*118a0*/  BPT.TRAP 0x1 ;  /* 0x000000040000795c */ /* 0x000fea0000300000 */
.L_x_257:
[----:B------:R-:W1:Y:S01]  /*118b0*/  S2UR UR38, SR_CgaCtaId ;  /* 0x00000000002679c3 */ /* 0x000e620000008800 */
[----:B------:R-:W-:Y:S01]  /*118c0*/  UISETP.NE.AND UP0, UPT, UR57, URZ, UPT ;  /* 0x000000ff3900728c */ /* 0x000fe2000bf05270 */
[----:B------:R-:W-:Y:S01]  /*118d0*/  MOV R3, 0x1 ;  /* 0x0000000100037802 */ /* 0x000fe20000000f00 */
[----:B------:R-:W-:-:S03]  /*118e0*/  UMOV UR37, 0x400 ;  /* 0x0000040000257882 */ /* 0x000fc60000000000 */
[----:B------:R-:W-:Y:S01]  /*118f0*/  SHF.L.U32 R3, R3, 0x1f, RZ ;  /* 0x0000001f03037819 */ /* 0x000fe200000006ff */
[----:B-1----:R-:W-:-:S04]  /*11900*/  ULEA UR37, UR38, UR37, 0x18 ;  /* 0x0000002526257291 */ /* 0x002fc8000f8ec0ff */
[----:B------:R-:W-:Y:S02]  /*11910*/  UIADD3 UR55, UPT, UPT, UR37, 0x1c078, URZ ;  /* 0x0001c07825377890 */ /* 0x000fe4000fffe0ff */
[----:B------:R-:W-:-:S09]  /*11920*/  @!UP0 UIADD3 UR55, UPT, UPT, UR37, 0x1c088, URZ ;  /* 0x0001c08825378890 */ /* 0x000fd2000fffe0ff */
[----:B------:R-:W1:Y:S02]  /*11930*/  SYNCS.PHASECHK.TRANS64.TRYWAIT P0, [UR55], R3 ;  /* 0x00000003ff0075a7 */ /* 0x000e640008001137 */
[----:B-1----:R-:W-:Y:S05]  /*11940*/  @!P0 BRA `(.L_x_258) ;  /* 0x00000078007c8947 */ /* 0x002fea0003800000 */
.L_x_418:
[----:B------:R-:W-:Y:S01]  /*11950*/  UISETP.GE.AND UP0, UPT, UR5, 0x1, UPT ;  /* 0x000000010500788c */ /* 0x000fe2000bf06270 */
[----:B------:R-:W-:Y:S01]  /*11960*/  UMOV UR54, 0x1 ;  /* 0x0000000100367882 */ /* 0x000fe20000000000 */
[----:B------:R-:W-:-:S07]  /*11970*/  UMOV UR53, 0x1 ;  /* 0x0000000100357882 */ /* 0x000fce0000000000 */
[----:B------:R-:W-:Y:S05]  /*11980*/  BRA.U !UP0, `(.L_x_259) ;  /* 0x0000002508807547 */ /* 0x000fea000b800000 */
[----:B------:R-:W2:Y:S01]  /*11990*/  S2R R118, SR_TID.X ;  /* 0x0000000000767919 */ /* 0x000ea20000002100 */
[----:B------:R-:W-:Y:S01]  /*119a0*/  UISETP.NE.AND UP0, UPT, UR57, URZ, UPT ;  /* 0x000000ff3900728c */ /* 0x000fe2000bf05270 */
[----:B------:R-:W-:Y:S01]  /*119b0*/  IMAD.U32 R119, R2, 0x10000, RZ ;  /* 0x0001000002777824 */ /* 0x000fe200078e00ff */
[----:B------:R-:W-:Y:S01]  /*119c0*/  UIADD3 UR5, UPT, UPT, UR5, 0x3f, URZ ;  /* 0x0000003f05057890 */ /* 0x000fe2000fffe0ff */
[----:B------:R-:W-:Y:S01]  /*119d0*/  IMAD.MOV.U32 R18, RZ, RZ, RZ ;  /* 0x000000ffff127224 */ /* 0x000fe200078e00ff */
[----:B------:R-:W-:Y:S01]  /*119e0*/  USEL UR4, URZ, 0x80, UP0 ;  /* 0x00000080ff047887 */ /* 0x000fe20008000000 */
[----:B------:R-:W-:Y:S01]  /*119f0*/  IMAD.MOV.U32 R16, RZ, RZ, -0x800000 ;  /* 0xff800000ff107424 */ /* 0x000fe200078e00ff */
[----:B------:R-:W-:Y:S01]  /*11a00*/  LOP3.LUT R119, R119, 0x600000, RZ, 0xc0, !PT ;  /* 0x0060000077777812 */ /* 0x000fe200078ec0ff */
[----:B------:R-:W-:Y:S02]  /*11a10*/  USHF.R.S32.HI UR51, URZ, 0x1f, UR5 ;  /* 0x0000001fff337899 */ /* 0x000fe40008011405 */
[----:B------:R-:W-:Y:S01]  /*11a20*/  UIADD3 UR42, UPT, UPT, UR37, 0x1c0d0, URZ ;  /* 0x0001c0d0252a7890 */ /* 0x000fe2000fffe0ff */
[----:B------:R-:W-:Y:S01]  /*11a30*/  LOP3.LUT R121, R119, UR4, RZ, 0xfc, !PT ;  /* 0x0000000477797c12 */ /* 0x000fe2000f8efcff */
[----:B------:R-:W-:Y:S01]  /*11a40*/  ULEA.HI UR51, UR51, UR5, URZ, 0x6 ;  /* 0x0000000533337291 */ /* 0x000fe2000f8f30ff */
[----:B------:R-:W-:Y:S01]  /*11a50*/  SHF.R.U32.HI R123, RZ, 0x15, R119 ;  /* 0x00000015ff7b7819 */ /* 0x000fe20000011677 */
[----:B------:R-:W-:Y:S01]  /*11a60*/  UMOV UR45, 0x20 ;  /* 0x00000020002d7882 */ /* 0x000fe20000000000 */
[----:B------:R-:W-:Y:S01]  /*11a70*/  LOP3.LUT R120, R121, 0x20, RZ, 0xfc, !PT ;  /* 0x0000002079787812 */ /* 0x000fe200078efcff */
[----:B------:R-:W-:-:S02]  /*11a80*/  UIADD3 UR52, UPT, UPT, UR37, 0x1c0d8, URZ ;  /* 0x0001c0d825347890 */ /* 0x000fc4000fffe0ff */
[----:B------:R-:W-:Y:S02]  /*11a90*/  UIADD3 UR43, UPT, UPT, UR37, 0x1c060, URZ ;  /* 0x0001c060252b7890 */ /* 0x000fe4000fffe0ff */
[----:B------:R-:W-:Y:S02]  /*11aa0*/  @!UP4 UIADD3 UR52, UPT, UPT, UR42, URZ, URZ ;  /* 0x000000ff2a34c290 */ /* 0x000fe4000fffe0ff */
[----:B------:R-:W-:Y:S01]  /*11ab0*/  USEL UR44, UR48, UR47, UP0 ;  /* 0x0000002f302c7287 */ /* 0x000fe20008000000 */
[----:B------:R-:W-:Y:S01]  /*11ac0*/  UMOV UR50, URZ ;  /* 0x000000ff00327c82 */ /* 0x000fe20008000000 */
[----:B------:R-:W-:Y:S01]  /*11ad0*/  UMOV UR53, 0x1 ;  /* 0x0000000100357882 */ /* 0x000fe20000000000 */
[----:B------:R-:W3:Y:S01]  /*11ae0*/  LDCU UR36, c[0x0][0x704] ;  /* 0x0000e080ff2477ac */ /* 0x000ee20008000800 */
[----:B------:R-:W-:Y:S01]  /*11af0*/  USEL UR45, UR45, 0xa0, UP0 ;  /* 0x000000a02d2d7887 */ /* 0x000fe20008000000 */
[----:B--2---:R-:W-:Y:S01]  /*11b00*/  SHF.R.U32.HI R118, RZ, 0x5, R118 ;  /* 0x00000005ff767819 */ /* 0x004fe20000011676 */
[----:B------:R-:W-:-:S02]  /*11b10*/  @UP0 UIADD3 UR43, UPT, UPT, UR37, 0x1c050, URZ ;  /* 0x0001c050252b0890 */ /* 0x000fc4000fffe0ff */
[----:B------:R-:W-:Y:S01]  /*11b20*/  ULEA UR42, UR56, UR42, 0x3 ;  /* 0x0000002a382a7291 */ /* 0x000fe2000f8e18ff */
[----:B------:R-:W-:Y:S01]  /*11b30*/  LOP3.LUT R2, R118, 0x3, RZ, 0xc0, !PT ;  /* 0x0000000376027812 */ /* 0x000fe200078ec0ff */
[----:B------:R-:W-:Y:S01]  /*11b40*/  ULEA.HI.SX32 UR51, UR51, 0xffffffff, 0x1a ;  /* 0xffffffff33337891 */ /* 0x000fe2000f8fd2ff */
[----:B------:R-:W-:Y:S01]  /*11b50*/  UMOV UR54, 0x1 ;  /* 0x0000000100367882 */ /* 0x000fe20000000000 */
[----:B------:R-:W-:-:S10]  /*11b60*/  UMOV UR49, URZ ;  /* 0x000000ff00317c82 */ /* 0x000fd40008000000 */
.L_x_277:
[----:B-12---:R-:W-:Y:S01]  /*11b70*/  IADD3 R0, PT, PT, R119, UR45, RZ ;  /* 0x0000002d77007c10 */ /* 0x006fe2000fffe0ff */
[----:B------:R-:W-:-:S04]  /*11b80*/  UISETP.NE.AND UP0, UPT, UR57, URZ, UPT ;  /* 0x000000ff3900728c */ /* 0x000fc8000bf05270 */
[----:B------:R-:W-:Y:S01]  /*11b90*/  USEL UR40, UR49, UR50, UP0 ;  /* 0x0000003231287287 */ /* 0x000fe20008000000 */
[----:B------:R-:W1:Y:S01]  /*11ba0*/  SHFL.IDX PT, R0, R0, RZ, 0x1f ;  /* 0x00001fff00007589 */ /* 0x000e6200000e0000 */
[----:B------:R-:W-:Y:S01]  /*11bb0*/  UISETP.GT.U32.AND UP0, UPT, UR44, 0x1, UPT ;  /* 0x000000012c00788c */ /* 0x000fe2000bf04070 */
[----:B-1----:R-:W-:-:S08]  /*11bc0*/  R2UR UR41, R0 ;  /* 0x00000000002972ca */ /* 0x002fd000000e0000 */
[----:B---3--:R-:W-:Y:S07]  /*11bd0*/  BRA.U UP0, `(.L_x_260) ;  /* 0x0000000100047547 */ /* 0x008fee000b800000 */
[----:B---3--:R-:W-:Y:S05]  /*11be0*/  BPT.TRAP 0x1 ;  /* 0x000000040000795c */ /* 0x008fea0000300000 */
.L_x_260:
[----:B------:R-:W-:Y:S01]  /*11bf0*/  IMAD.U32 R3, RZ, RZ, UR40 ;  /* 0x00000028ff037e24 */ /* 0x000fe2000f8e00ff */
[----:B------:R-:W-:-:S04]  /*11c00*/  ISETP.NE.AND P0, PT, R2, R123, PT ;  /* 0x0000007b0200720c */ /* 0x000fc80003f05270 */
[----:B------:R-:W-:-:S04]  /*11c10*/  SHF.L.U32 R3, R3, 0x1f, RZ ;  /* 0x0000001f03037819 */ /* 0x000fc800000006ff */
[----:B------:R-:W1:Y:S02]  /*11c20*/  SYNCS.PHASECHK.TRANS64.TRYWAIT P1, [UR43], R3 ;  /* 0x00000003ff0075a7 */ /* 0x000e64000802112b */
[----:B-1----:R-:W-:Y:S05]  /*11c30*/  @!P1 BRA `(.L_x_261) ;  /* 0x0000007400d89947 */ /* 0x002fea0003800000 */
.L_x_419:
[----:B------:R-:W-:Y:S05]  /*11c40*/  @!P0 BRA `(.L_x_262) ;  /* 0x0000000000408947 */ /* 0x000fea0003800000 */
        /* <DEDUP_REMOVED lines=16> */
.L_x_262:
[----:B------:R-:W-:Y:S05]  /*11d50*/  WARPSYNC.ALL ;  /* 0x0000000000007948 */ /* 0x000fea0003800000 */
[----:B------:R-:W-:Y:S02]  /*11d60*/  R2UR UR4, R121 ;  /* 0x00000000790472ca */ /* 0x000fe400000e0000 */
[----:B------:R-:W-:-:S11]  /*11d70*/  ISETP.NE.AND P0, PT, R2, R123, PT ;  /* 0x0000007b0200720c */ /* 0x000fd60003f05270 */
[----:B------:R-:W2:Y:S02]  /*11d80*/  LDTM.x32 R56, tmem[UR4] ;  /* 0x00000004003879ee */ /* 0x000ea400082c0000 */
        /* <DEDUP_REMOVED lines=17> */
.L_x_263:
[----:B------:R-:W-:Y:S05]  /*11ea0*/  WARPSYNC.ALL ;  /* 0x0000000000007948 */ /* 0x000fea0003800000 */
[----:B------:R-:W-:Y:S02]  /*11eb0*/  R2UR UR4, R120 ;  /* 0x00000000780472ca */ /* 0x000fe400000e0000 */
[C---:B-1----:R-:W-:Y:S02]  /*11ec0*/  FMNMX3 R3, R16.reuse, R56, R60, !PT ;  /* 0x0000003810037276 */ /* 0x042fe4000780003c */
[C---:B------:R-:W-:Y:S02]  /*11ed0*/  FMNMX3 R0, R16.reuse, R57, R61, !PT ;  /* 0x0000003910007276 */ /* 0x040fe4000780003d */
[----:B------:R-:W-:-:S02]  /*11ee0*/  FMNMX3 R5, R16, R58, R62, !PT ;  /* 0x0000003a10057276 */ /* 0x000fc4000780003e */
[----:B------:R-:W-:Y:S02]  /*11ef0*/  FMNMX3 R3, R3, R64, R68, !PT ;  /* 0x0000004003037276 */ /* 0x000fe40007800044 */
[----:B------:R-:W-:Y:S02]  /*11f00*/  FMNMX3 R0, R0, R65, R69, !PT ;  /* 0x0000004100007276 */ /* 0x000fe40007800045 */
[----:B------:R-:W-:Y:S01]  /*11f10*/  FMNMX3 R6, R16, R59, R63, !PT ;  /* 0x0000003b10067276 */ /* 0x000fe2000780003f */
[----:B------:R-:W1:Y:S01]  /*11f20*/  LDTM.x32 R24, tmem[UR4] ;  /* 0x00000004001879ee */ /* 0x000e6200082c0000 */
[----:B------:R-:W-:Y:S02]  /*11f30*/  FMNMX3 R5, R5, R66, R70, !PT ;  /* 0x0000004205057276 */ /* 0x000fe40007800046 */
[----:B------:R-:W-:Y:S02]  /*11f40*/  FMNMX3 R3, R3, R72, R76, !PT ;  /* 0x0000004803037276 */ /* 0x000fe4000780004c */
[----:B------:R-:W-:-:S02]  /*11f50*/  FMNMX3 R0, R0, R73, R77, !PT ;  /* 0x0000004900007276 */ /* 0x000fc4000780004d */
[----:B------:R-:W-:Y:S02]  /*11f60*/  FMNMX3 R6, R6, R67, R71, !PT ;  /* 0x0000004306067276 */ /* 0x000fe40007800047 */
[----:B------:R-:W-:Y:S02]  /*11f70*/  FMNMX3 R5, R5, R74, R78, !PT ;  /* 0x0000004a05057276 */ /* 0x000fe4000780004e */
[----:B------:R-:W-:Y:S02]  /*11f80*/  FMNMX3 R3, R3, R80, R84, !PT ;  /* 0x0000005003037276 */ /* 0x000fe40007800054 */
[----:B------:R-:W-:Y:S02]  /*11f90*/  FMNMX3 R0, R0, R81, R85, !PT ;  /* 0x0000005100007276 */ /* 0x000fe40007800055 */
[----:B------:R-:W-:Y:S02]  /*11fa0*/  FMNMX3 R6, R6, R75, R79, !PT ;  /* 0x0000004b06067276 */ /* 0x000fe4000780004f */
[----:B------:R-:W-:-:S02]  /*11fb0*/  FMNMX3 R5, R5, R82, R86, !PT ;  /* 0x0000005205057276 */ /* 0x000fc40007800056 */
[----:B------:R-:W-:Y:S02]  /*11fc0*/  FMNMX3 R6, R6, R83, R87, !PT ;  /* 0x0000005306067276 */ /* 0x000fe40007800057 */
[----:B------:R-:W-:Y:S02]  /*11fd0*/  ISETP.NE.AND P0, PT, R2, R123, PT ;  /* 0x0000007b0200720c */ /* 0x000fe40003f05270 */
[----:B-1----:R-:W-:Y:S02]  /*11fe0*/  FMNMX3 R3, R3, R24, R28, !PT ;  /* 0x0000001803037276 */ /* 0x002fe4000780001c */
        /* <DEDUP_REMOVED lines=15> */
[----:B------:R-:W-:-:S04]  /*120e0*/  FMNMX3 R0, R4, R3, R0, !PT ;  /* 0x0000000304007276 */ /* 0x000fc80007800000 */
[----:B------:R-:W-:-:S04]  /*120f0*/  FMNMX R19, R19, R0, !PT ;  /* 0x0000000013137209 */ /* 0x000fc80007800000 */
[----:B------:R-:W-:-:S04]  /*12100*/  FSETP.NEU.AND P1, PT, R19, -INF , PT ;  /* 0xff8000001300780b */ /* 0x000fc80003f2d000 */
[----:B------:R-:W-:Y:S01]  /*12110*/  FSEL R17, R19, RZ, P1 ;  /* 0x000000ff13117208 */ /* 0x000fe20000800000 */
[----:B------:R-:W-:Y:S08]  /*12120*/  @!P0 BRA `(.L_x_264) ;  /* 0x0000000000408947 */ /* 0x000ff00003800000 */
[----:B------:R-:W-:Y:S01]  /*12130*/  MOV R14, 0x8 ;  /* 0x00000008000e7802 */ /* 0x000fe20000000f00 */
[----:B------:R-:W1:Y:S01]  /*12140*/  LDCU.64 UR6, c[0x4][0xb0] ;  /* 0x01001600ff0677ac */ /* 0x000e620008000a00 */
[----:B------:R-:W-:Y:S02]  /*12150*/  HFMA2 R12, -RZ, RZ, 0, 5.9604644775390625e-08 ;  /* 0x00000001ff0c7431 */ /* 0x000fe400000001ff */
[----:B------:R-:W-:Y:S01]  /*12160*/  IMAD.MOV.U32 R8, RZ, RZ, 0x1be ;  /* 0x000001beff087424 */ /* 0x000fe200078e00ff */
[----:B------:R-:W2:Y:S01]  /*12170*/  LDCU.64 UR4, c[0x4][0xb8] ;  /* 0x01001700ff0477ac */ /* 0x000ea20008000a00 */
[----:B------:R-:W4:Y:S01]  /*12180*/  LDC.64 R14, c[0x4][R14] ;  /* 0x010000000e0e7b82 */ /* 0x000f220000000a00 */
[----:B------:R-:W-:Y:S01]  /*12190*/  IMAD.MOV.U32 R13, RZ, RZ, RZ ;  /* 0x000000ffff0d7224 */ /* 0x000fe200078e00ff */
[----:B------:R-:W5:Y:S01]  /*121a0*/  LDCU.64 UR8, c[0x4][0x18] ;  /* 0x01000300ff0877ac */ /* 0x000f620008000a00 */
[----:B-1----:R-:W-:Y:S01]  /*121b0*/  IMAD.U32 R4, RZ, RZ, UR6 ;  /* 0x00000006ff047e24 */ /* 0x002fe2000f8e00ff */
[----:B------:R-:W-:Y:S01]  /*121c0*/  MOV R5, UR7 ;  /* 0x0000000700057c02 */ /* 0x000fe20008000f00 */
[----:B--2---:R-:W-:Y:S01]  /*121d0*/  IMAD.U32 R6, RZ, RZ, UR4 ;  /* 0x00000004ff067e24 */ /* 0x004fe2000f8e00ff */
[----:B------:R-:W-:Y:S01]  /*121e0*/  MOV R7, UR5 ;  /* 0x0000000500077c02 */ /* 0x000fe20008000f00 */
[----:B-----5:R-:W-:Y:S01]  /*121f0*/  IMAD.U32 R10, RZ, RZ, UR8 ;  /* 0x00000008ff0a7e24 */ /* 0x020fe2000f8e00ff */
[----:B------:R-:W-:-:S02]  /*12200*/  MOV R11, UR9 ;  /* 0x00000009000b7c02 */ /* 0x000fc40008000f00 */
[----:B------:R-:W-:-:S07]  /*12210*/  LEPC R20, `(.L_x_264) ;  /* 0x000000001014794e */ /* 0x000fce0000000000 */
[----:B---34-:R-:W-:Y:S05]  /*12220*/  CALL.ABS.NOINC R14 ;  /* 0x000000000e007343 */ /* 0x018fea0003c00000 */
.L_x_264:
[----:B------:R-:W-:Y:S05]  /*12230*/  WARPSYNC.ALL ;  /* 0x0000000000007948 */ /* 0x000fea0003800000 */
[----:B------:R-:W-:Y:S02]  /*12240*/  R2UR UR4, R121 ;  /* 0x00000000790472ca */ /* 0x000fe400000e0000 */
[----:B------:R-:W-:-:S11]  /*12250*/  ISETP.NE.AND P0, PT, RZ, UR46, PT ;  /* 0x0000002eff007c0c */ /* 0x000fd6000bf05270 */
[----:B------:R1:W-:Y:S02]  /*12260*/  STTM.x2 tmem[UR4], R16 ;  /* 0x00000010000079ed */ /* 0x0003e400080c0004 */
[----:B------:R-:W-:Y:S05]  /*12270*/  @P0 BRA `(.L_x_265) ;  /* 0x0000000000040947 */ /* 0x000fea0003800000 */
[----:B---3--:R-:W-:Y:S05]  /*12280*/  BPT.TRAP 0x1 ;  /* 0x000000040000795c */ /* 0x008fea0000300000 */
.L_x_265:
[----:B------:R-:W-:Y:S01]  /*12290*/  UISETP.NE.AND UP0, UPT, UR57, URZ, UPT ;  /* 0x000000ff3900728c */ /* 0x000fe2000bf05270 */
[----:B------:R-:W-:Y:S01]  /*122a0*/  MOV R3, UR56 ;  /* 0x0000003800037c02 */ /* 0x000fe20008000f00 */
[----:B------:R-:W-:Y:S01]  /*122b0*/  UIADD3 UR4, UPT, UPT, UR37, 0x1c080, URZ ;  /* 0x0001c08025047890 */ /* 0x000fe2000fffe0ff */
[----:B---3--:R-:W-:Y:S01]  /*122c0*/  FMUL R0, R17, -UR36 ;  /* 0x8000002411007c20 */ /* 0x008fe20008400000 */
[----:B------:R-:W-:Y:S01]  /*122d0*/  USEL UR39, UR54, UR53, UP0 ;  /* 0x0000003536277287 */ /* 0x000fe20008000000 */
[----:B------:R-:W-:Y:S02]  /*122e0*/  SHF.L.U32 R3, R3, 0x1f, RZ ;  /* 0x0000001f03037819 */ /* 0x000fe400000006ff */
[--C-:B------:R-:W-:Y:S01]  /*122f0*/  FFMA2 R22, R56.F32x2.HI_LO, UR36.F32, R0.reuse.F32 ;  /* 0x0000002438167c49 */ /* 0x100fe20009200000 */
[----:B------:R-:W-:Y:S01]  /*12300*/  ULOP3.LUT UR39, UR39, 0x1, URZ, 0x3c, !UPT ;  /* 0x0000000127277892 */ /* 0x000fe2000f8e3cff */
[--C-:B------:R-:W-:Y:S02]  /*12310*/  FFMA2 R56, R58.F32x2.HI_LO, UR36.F32, R0.reuse.F32 ;  /* 0x000000243a387c49 */ /* 0x100fe40009200000 */
[----:B------:R-:W-:Y:S01]  /*12320*/  @UP0 UIADD3 UR4, UPT, UPT, UR37, 0x1c070, URZ ;  /* 0x0001c07025040890 */ /* 0x000fe2000fffe0ff */
[----:B------:R-:W-:Y:S01]  /*12330*/  FSETP.GEU.AND P1, PT, R22, -126, PT ;  /* 0xc2fc00001600780b */ /* 0x000fe20003f2e000 */
[--C-:B------:R-:W-:Y:S01]  /*12340*/  FFMA2 R58, R60.F32x2.HI_LO, UR36.F32, R0.reuse.F32 ;  /* 0x000000243c3a7c49 */ /* 0x100fe20009200000 */
[----:B------:R-:W-:Y:S01]  /*12350*/  FSETP.GEU.AND P0, PT, R23, -126, PT ;  /* 0xc2fc00001700780b */ /* 0x000fe20003f0e000 */
[----:B------:R-:W-:Y:S01]  /*12360*/  FFMA2 R60, R62.F32x2.HI_LO, UR36.F32, R0.F32 ;  /* 0x000000243e3c7c49 */ /* 0x000fe20009200000 */
[----:B------:R-:W-:-:S02]  /*12370*/  FSETP.GEU.AND P6, PT, R56, -126, PT ;  /* 0xc2fc00003800780b */ /* 0x000fc40003fce000 */
[----:B------:R-:W-:Y:S02]  /*12380*/  FSETP.GEU.AND P5, PT, R57, -126, PT ;  /* 0xc2fc00003900780b */ /* 0x000fe40003fae000 */
[----:B------:R-:W-:Y:S01]  /*12390*/  SYNCS.ARRIVE.TRANS64.A1T0 RZ, [UR4], RZ ;  /* 0x000000ffffff79a7 */ /* 0x000fe20008100004 */
[----:B------:R-:W-:Y:S02]  /*123a0*/  FSETP.GEU.AND P4, PT, R58, -126, PT ;  /* 0xc2fc00003a00780b */ /* 0x000fe40003f8e000 */
[----:B------:R-:W-:Y:S02]  /*123b0*/  FSETP.GEU.AND P3, PT, R59, -126, PT ;  /* 0xc2fc00003b00780b */ /* 0x000fe40003f6e000 */
[----:B------:R-:W-:Y:S02]  /*123c0*/  @!P1 FMUL R22, R22, 0.5 ;  /* 0x3f00000016169820 */ /* 0x000fe40000400000 */
[----:B------:R-:W-:Y:S01]  /*123d0*/  @!P0 FMUL R23, R23, 0.5 ;  /* 0x3f00000017178820 */ /* 0x000fe20000400000 */
[----:B------:R-:W2:Y:S01]  /*123e0*/  SYNCS.PHASECHK.TRANS64.TRYWAIT P2, [UR52], R3 ;  /* 0x00000003ff0075a7 */ /* 0x000ea20008041134 */
[----:B------:R-:W-:-:S02]  /*123f0*/  @!P6 FMUL R56, R56, 0.5 ;  /* 0x3f0000003838e820 */ /* 0x000fc40000400000 */
[----:B------:R-:W-:Y:S01]  /*12400*/  @!P5 FMUL R57, R57, 0.5 ;  /* 0x3f0000003939d820 */ /* 0x000fe20000400000 */
[----:B------:R-:W3:Y:S08]  /*12410*/  MUFU.EX2 R22, R22 ;  /* 0x0000001600167308 */ /* 0x000ef00000000800 */
[----:B------:R-:W4:Y:S08]  /*12420*/  MUFU.EX2 R23, R23 ;  /* 0x0000001700177308 */ /* 0x000f300000000800 */
[----:B------:R-:W5:Y:S08]  /*12430*/  MUFU.EX2 R56, R56 ;  /* 0x0000003800387308 */ /* 0x000f700000000800 */
[----:B------:R-:W1:Y:S02]  /*12440*/  MUFU.EX2 R57, R57 ;  /* 0x0000003900397308 */ /* 0x000e640000000800 */
[----:B-12345:R-:W-:Y:S05]  /*12450*/  @!P2 BRA `(.L_x_266) ;  /* 0x0000006c00e8a947 */ /* 0x03efea0003800000 */
.L_x_420:
[----:B------:R-:W-:Y:S01]  /*12460*/  @!P1 FMUL R22, R22, R22 ;  /* 0x0000001616169220 */ /* 0x000fe20000400000 */
[----:B------:R-:W-:Y:S01]  /*12470*/  FSETP.GEU.AND P2, PT, R60, -126, PT ;  /* 0xc2fc00003c00780b */ /* 0x000fe20003f4e000 */
[----:B------:R-:W-:Y:S01]  /*12480*/  @!P4 FMUL R58, R58, 0.5 ;  /* 0x3f0000003a3ac820 */ /* 0x000fe20000400000 */
[----:B------:R-:W-:Y:S01]  /*12490*/  FSETP.GEU.AND P1, PT, R61, -126, PT ;  /* 0xc2fc00003d00780b */ /* 0x000fe20003f2e000 */
[----:B------:R-:W-:Y:S01]  /*124a0*/  @!P3 FMUL R59, R59, 0.5 ;  /* 0x3f0000003b3bb820 */ /* 0x000fe20000400000 */
[--C-:B------:R-:W-:Y:S01]  /*124b0*/  FFMA2 R62, R64.F32x2.HI_LO, UR36.F32, R0.reuse.F32 ;  /* 0x00000024403e7c49 */ /* 0x100fe20009200000 */
[----:B------:R-:W-:Y:S01]  /*124c0*/  USHF.R.U32.HI UR4, URZ, 0x15, UR41 ;  /* 0x00000015ff047899 */ /* 0x000fe20008011629 */
[----:B------:R-:W-:Y:S01]  /*124d0*/  @!P0 FMUL R23, R23, R23 ;  /* 0x0000001717178220 */ /* 0x000fe20000400000 */
[----:B------:R-:W2:Y:S01]  /*124e0*/  MUFU.EX2 R58, R58 ;  /* 0x0000003a003a7308 */ /* 0x000ea20000000800 */
[--C-:B------:R-:W-:Y:S01]  /*124f0*/  FFMA2 R64, R66.F32x2.HI_LO, UR36.F32, R0.reuse.F32 ;  /* 0x0000002442407c49 */ /* 0x100fe20009200000 */
[----:B------:R-:W-:Y:S01]  /*12500*/  FSETP.GEU.AND P0, PT, R62, -126, PT ;  /* 0xc2fc00003e00780b */ /* 0x000fe20003f0e000 */
[--C-:B------:R-:W-:Y:S01]  /*12510*/  FFMA2 R66, R68.F32x2.HI_LO, UR36.F32, R0.reuse.F32 ;  /* 0x0000002444427c49 */ /* 0x100fe20009200000 */
[----:B-1----:R-:W-:Y:S01]  /*12520*/  MOV R3, UR4 ;  /* 0x0000000400037c02 */ /* 0x002fe20008000f00 */
[--C-:B------:R-:W-:Y:S01]  /*12530*/  FFMA2 R68, R70.F32x2.HI_LO, UR36.F32, R0.reuse.F32 ;  /* 0x0000002446447c49 */ /* 0x100fe20009200000 */
[----:B------:R-:W-:Y:S01]  /*12540*/  UISETP.NE.AND UP0, UPT, UR57, URZ, UPT ;  /* 0x000000ff3900728c */ /* 0x000fe2000bf05270 */
[----:B------:R-:W-:Y:S01]  /*12550*/  @!P2 FMUL R60, R60, 0.5 ;  /* 0x3f0000003c3ca820 */ /* 0x000fe20000400000 */
[----:B------:R-:W-:Y:S01]  /*12560*/  @!P1 FMUL R61, R61, 0.5 ;  /* 0x3f0000003d3d9820 */ /* 0x000fe20000400000 */
[----:B------:R-:W1:Y:S01]  /*12570*/  MUFU.EX2 R59, R59 ;  /* 0x0000003b003b7308 */ /* 0x000e620000000800 */
[----:B------:R-:W-:Y:S01]  /*12580*/  @!P6 FMUL R56, R56, R56 ;  /* 0x000000383838e220 */ /* 0x000fe20000400000 */
[----:B------:R-:W-:Y:S01]  /*12590*/  @!P5 FMUL R57, R57, R57 ;  /* 0x000000393939d220 */ /* 0x000fe20000400000 */
[----:B------:R-:W-:Y:S01]  /*125a0*/  FSETP.GEU.AND P6, PT, R63, -126, PT ;  /* 0xc2fc00003f00780b */ /* 0x000fe20003fce000 */
[--C-:B------:R-:W-:Y:S01]  /*125b0*/  FFMA2 R70, R72.F32x2.HI_LO, UR36.F32, R0.reuse.F32 ;  /* 0x0000002448467c49 */ /* 0x100fe20009200000 */
[----:B------:R-:W-:Y:S01]  /*125c0*/  FSETP.GEU.AND P5, PT, R64, -126, PT ;  /* 0xc2fc00004000780b */ /* 0x000fe20003fae000 */
[----:B------:R-:W-:Y:S01]  /*125d0*/  @!P0 FMUL R62, R62, 0.5 ;  /* 0x3f0000003e3e8820 */ /* 0x000fe20000400000 */
[--C-:B------:R-:W-:Y:S01]  /*125e0*/  FFMA2 R72, R74.F32x2.HI_LO, UR36.F32, R0.reuse.F32 ;  /* 0x000000244a487c49 */ /* 0x100fe20009200000 */
[----:B------:R-:W3:Y:S01]  /*125f0*/  MUFU.EX2 R60, R60 ;  /* 0x0000003c003c7308 */ /* 0x000ee20000000800 */
[----:B--2---:R-:W-:Y:S01]  /*12600*/  @!P4 FMUL R58, R58, R58 ;  /* 0x0000003a3a3ac220 */ /* 0x004fe20000400000 */
[----:B------:R-:W-:Y:S01]  /*12610*/  FSETP.GEU.AND P4, PT, R65, -126, PT ;  /* 0xc2fc00004100780b */ /* 0x000fe20003f8e000 */
[--C-:B------:R-:W-:Y:S01]  /*12620*/  FFMA2 R74, R76.F32x2.HI_LO, UR36.F32, R0.reuse.F32 ;  /* 0x000000244c4a7c49 */ /* 0x100fe20009200000 */
[----:B------:R-:W-:Y:S01]  /*12630*/  USEL UR54, UR39, UR54, UP0 ;  /* 0x0000003627367287 */ /* 0x000fe20008000000 */
[--C-:B------:R-:W-:Y:S01]  /*12640*/  FFMA2 R76, R78.F32x2.HI_LO, UR36.F32, R0.reuse.F32 ;  /* 0x000000244e4c7c49 */ /* 0x100fe20009200000 */
[----:B------:R-:W-:Y:S01]  /*12650*/  USEL UR53, UR53, UR39, UP0 ;  /* 0x0000002735357287 */ /* 0x000fe20008000000 */
[--C-:B------:R-:W-:Y:S01]  /*12660*/  FFMA2 R78, R80.F32x2.HI_LO, UR36.F32, R0.reuse.F32 ;  /* 0x00000024504e7c49 */ /* 0x100fe20009200000 */
[----:B------:R-:W2:Y:S01]  /*12670*/  MUFU.EX2 R61, R61 ;  /* 0x0000003d003d7308 */ /* 0x000ea20000000800 */
[----:B-1----:R-:W-:Y:S01]  /*12680*/  @!P3 FMUL R59, R59, R59 ;  /* 0x0000003b3b3bb220 */ /* 0x002fe20000400000 */
[----:B------:R-:W-:Y:S01]  /*12690*/  FSETP.GEU.AND P3, PT, R66, -126, PT ;  /* 0xc2fc00004200780b */ /* 0x000fe20003f6e000 */
[----:B------:R-:W-:Y:S01]  /*126a0*/  @!P6 FMUL R63, R63, 0.5 ;  /* 0x3f0000003f3fe820 */ /* 0x000fe20000400000 */
[----:B------:R-:W-:Y:S01]  /*126b0*/  @!P5 FMUL R64, R64, 0.5 ;  /* 0x3f0000004040d820 */ /* 0x000fe20000400000 */
[--C-:B------:R-:W-:Y:S01]  /*126c0*/  FFMA2 R80, R82.F32x2.HI_LO, UR36.F32, R0.reuse.F32 ;  /* 0x0000002452507c49 */ /* 0x100fe20009200000 */
[----:B------:R-:W-:Y:S01]  /*126d0*/  SYNCS.ARRIVE.TRANS64.A1T0 RZ, [UR42], RZ ;  /* 0x000000ffffff79a7 */ /* 0x000fe2000810002a */
[----:B------:R-:W-:Y:S01]  /*126e0*/  @!P4 FMUL R65, R65, 0.5 ;  /* 0x3f0000004141c820 */ /* 0x000fe20000400000 */
[----:B------:R-:W1:Y:S01]  /*126f0*/  MUFU.EX2 R62, R62 ;  /* 0x0000003e003e7308 */ /* 0x000e620000000800 */
[----:B---3--:R-:W-:Y:S01]  /*12700*/  @!P2 FMUL R60, R60, R60 ;  /* 0x0000003c3c3ca220 */ /* 0x008fe20000400000 */
[----:B------:R-:W-:Y:S01]  /*12710*/  FSETP.GEU.AND P2, PT, R67, -126, PT ;  /* 0xc2fc00004300780b */ /* 0x000fe20003f4e000 */
[----:B------:R-:W-:-:S02]  /*12720*/  FFMA2 R82, R84.F32x2.HI_LO, UR36.F32, R0.F32 ;  /* 0x0000002454527c49 */ /* 0x000fc40009200000 */
[--C-:B------:R-:W-:Y:S02]  /*12730*/  FFMA2 R84, R86.F32x2.HI_LO, UR36.F32, R0.reuse.F32 ;  /* 0x0000002456547c49 */ /* 0x100fe40009200000 */
[----:B------:R-:W-:Y:S01]  /*12740*/  @!P3 FMUL R66, R66, 0.5 ;  /* 0x3f0000004242b820 */ /* 0x000fe20000400000 */
[----:B------:R-:W3:Y:S01]  /*12750*/  MUFU.EX2 R63, R63 ;  /* 0x0000003f003f7308 */ /* 0x000ee20000000800 */
[----:B--2---:R-:W-:Y:S01]  /*12760*/  @!P1 FMUL R61, R61, R61 ;  /* 0x0000003d3d3d9220 */ /* 0x004fe20000400000 */
[----:B------:R-:W-:Y:S01]  /*12770*/  FSETP.GEU.AND P1, PT, R68, -126, PT ;  /* 0xc2fc00004400780b */ /* 0x000fe20003f2e000 */
[--C-:B------:R-:W-:Y:S02]  /*12780*/  FFMA2 R24, R24.F32x2.HI_LO, UR36.F32, R0.reuse.F32 ;  /* 0x0000002418187c49 */ /* 0x100fe40009200000 */
[--C-:B------:R-:W-:Y:S02]  /*12790*/  FFMA2 R26, R26.F32x2.HI_LO, UR36.F32, R0.reuse.F32 ;  /* 0x000000241a1a7c49 */ /* 0x100fe40009200000 */
[----:B------:R-:W-:Y:S01]  /*127a0*/  @!P2 FMUL R67, R67, 0.5 ;  /* 0x3f0000004343a820 */ /* 0x000fe20000400000 */
[----:B------:R-:W2:Y:S01]  /*127b0*/  MUFU.EX2 R64, R64 ;  /* 0x0000004000407308 */ /* 0x000ea20000000800 */
[----:B-1----:R-:W-:Y:S01]  /*127c0*/  @!P0 FMUL R62, R62, R62 ;  /* 0x0000003e3e3e8220 */ /* 0x002fe20000400000 */
[----:B------:R-:W-:Y:S01]  /*127d0*/  FSETP.GEU.AND P0, PT, R69, -126, PT ;  /* 0xc2fc00004500780b */ /* 0x000fe20003f0e000 */
[----:B------:R-:W-:-:S02]  /*127e0*/  FFMA2 R28, R28.F32x2.HI_LO, UR36.F32, R0.F32 ;  /* 0x000000241c1c7c49 */ /* 0x000fc40009200000 */
[--C-:B------:R-:W-:Y:S02]  /*127f0*/  FFMA2 R30, R30.F32x2.HI_LO, UR36.F32, R0.reuse.F32 ;  /* 0x000000241e1e7c49 */ /* 0x100fe40009200000 */
[----:B------:R-:W-:Y:S01]  /*12800*/  @!P1 FMUL R68, R68, 0.5 ;  /* 0x3f00000044449820 */ /* 0x000fe20000400000 */
[----:B------:R-:W1:Y:S01]  /*12810*/  MUFU.EX2 R65, R65 ;  /* 0x0000004100417308 */ /* 0x000e620000000800 */
[----:B---3--:R-:W-:Y:S01]  /*12820*/  @!P6 FMUL R63, R63, R63 ;  /* 0x0000003f3f3fe220 */ /* 0x008fe20000400000 */
[----:B------:R-:W-:Y:S01]  /*12830*/  FSETP.GEU.AND P6, PT, R70, -126, PT ;  /* 0xc2fc00004600780b */ /* 0x000fe20003fce000 */
[--C-:B------:R-:W-:Y:S02]  /*12840*/  FFMA2 R32, R32.F32x2.HI_LO, UR36.F32, R0.reuse.F32 ;  /* 0x0000002420207c49 */ /* 0x100fe40009200000 */
[--C-:B------:R-:W-:Y:S02]  /*12850*/  FFMA2 R34, R34.F32x2.HI_LO, UR36.F32, R0.reuse.F32 ;  /* 0x0000002422227c49 */ /* 0x100fe40009200000 */
[----:B------:R-:W-:Y:S01]  /*12860*/  @!P0 FMUL R69, R69, 0.5 ;  /* 0x3f00000045458820 */ /* 0x000fe20000400000 */
[----:B------:R-:W3:Y:S01]  /*12870*/  MUFU.EX2 R66, R66 ;  /* 0x0000004200427308 */ /* 0x000ee20000000800 */
[----:B--2---:R-:W-:Y:S01]  /*12880*/  @!P5 FMUL R64, R64, R64 ;  /* 0x000000404040d220 */ /* 0x004fe20000400000 */
[----:B------:R-:W-:Y:S01]  /*12890*/  FSETP.GEU.AND P5, PT, R71, -126, PT ;  /* 0xc2fc00004700780b */ /* 0x000fe20003fae000 */
[----:B------:R-:W-:-:S02]  /*128a0*/  FFMA2 R36, R36.F32x2.HI_LO, UR36.F32, R0.F32 ;  /* 0x0000002424247c49 */ /* 0x000fc40009200000 */
[--C-:B------:R-:W-:Y:S02]  /*128b0*/  FFMA2 R38, R38.F32x2.HI_LO, UR36.F32, R0.reuse.F32 ;  /* 0x0000002426267c49 */ /* 0x100fe40009200000 */
[----:B------:R-:W-:Y:S01]  /*128c0*/  @!P6 FMUL R70, R70, 0.5 ;  /* 0x3f0000004646e820 */ /* 0x000fe20000400000 */
[----:B------:R-:W2:Y:S01]  /*128d0*/  MUFU.EX2 R67, R67 ;  /* 0x0000004300437308 */ /* 0x000ea20000000800 */
[----:B-1----:R-:W-:Y:S01]  /*128e0*/  @!P4 FMUL R65, R65, R65 ;  /* 0x000000414141c220 */ /* 0x002fe20000400000 */
[----:B------:R-:W-:Y:S01]  /*128f0*/  FSETP.GEU.AND P4, PT, R72, -126, PT ;  /* 0xc2fc00004800780b */ /* 0x000fe20003f8e000 */
[--C-:B------:R-:W-:Y:S02]  /*12900*/  FFMA2 R40, R40.F32x2.HI_LO, UR36.F32, R0.reuse.F32 ;  /* 0x0000002428287c49 */ /* 0x100fe40009200000 */
[--C-:B------:R-:W-:Y:S02]  /*12910*/  FFMA2 R42, R42.F32x2.HI_LO, UR36.F32, R0.reuse.F32 ;  /* 0x000000242a2a7c49 */ /* 0x100fe40009200000 */
        /* <DEDUP_REMOVED lines=17> */
[----:B------:R-:W-:Y:S02]  /*12a30*/  FFMA2 R54, R54.F32x2.HI_LO, UR36.F32, R0.F32 ;  /* 0x0000002436367c49 */ /* 0x000fe40009200000 */
[----:B------:R-:W-:Y:S01]  /*12a40*/  @!P2 FMUL R74, R74, 0.5 ;  /* 0x3f0000004a4aa820 */ /* 0x000fe20000400000 */
[----:B------:R-:W1:Y:S01]  /*12a50*/  MUFU.EX2 R71, R71 ;  /* 0x0000004700477308 */ /* 0x000e620000000800 */
[----:B---3--:R-:W-:Y:S01]  /*12a60*/  @!P0 FMUL R69, R69, R69 ;  /* 0x0000004545458220 */ /* 0x008fe20000400000 */
[----:B------:R-:W-:-:S05]  /*12a70*/  FSETP.GEU.AND P0, PT, R76, -126, PT ;  /* 0xc2fc00004c00780b */ /* 0x000fca0003f0e000 */
[----:B------:R-:W-:Y:S01]  /*12a80*/  @!P1 FMUL R75, R75, 0.5 ;  /* 0x3f0000004b4b9820 */ /* 0x000fe20000400000 */
[----:B------:R-:W3:Y:S01]  /*12a90*/  MUFU.EX2 R72, R72 ;  /* 0x0000004800487308 */ /* 0x000ee20000000800 */
[----:B--2---:R-:W-:Y:S01]  /*12aa0*/  @!P6 FMUL R70, R70, R70 ;  /* 0x000000464646e220 */ /* 0x004fe20000400000 */
[----:B------:R-:W-:-:S05]  /*12ab0*/  FSETP.GEU.AND P6, PT, R77, -126, PT ;  /* 0xc2fc00004d00780b */ /* 0x000fca0003fce000 */
[----:B------:R-:W-:Y:S01]  /*12ac0*/  @!P0 FMUL R76, R76, 0.5 ;  /* 0x3f0000004c4c8820 */ /* 0x000fe20000400000 */
[----:B------:R-:W2:Y:S01]  /*12ad0*/  MUFU.EX2 R73, R73 ;  /* 0x0000004900497308 */ /* 0x000ea20000000800 */
[----:B-1----:R-:W-:Y:S01]  /*12ae0*/  @!P5 FMUL R71, R71, R71 ;  /* 0x000000474747d220 */ /* 0x002fe20000400000 */
[----:B------:R-:W-:-:S05]  /*12af0*/  FSETP.GEU.AND P5, PT, R78, -126, PT ;  /* 0xc2fc00004e00780b */ /* 0x000fca0003fae000 */
        /* <DEDUP_REMOVED lines=59> */
[----:B------:R-:W-:Y:S02]  /*12eb0*/  FSETP.GEU.AND P4, PT, R31, -126, PT ;  /* 0xc2fc00001f00780b */ /* 0x000fe40003f8e000 */
[----:B------:R-:W-:-:S03]  /*12ec0*/  F2FP.BF16.F32.PACK_AB R24, R23, R22 ;  /* 0x000000161718723e */ /* 0x000fc600000010ff */
[----:B------:R-:W-:Y:S01]  /*12ed0*/  @!P5 FMUL R30, R30, 0.5 ;  /* 0x3f0000001e1ed820 */ /* 0x000fe20000400000 */
[----:B------:R-:W1:Y:S01]  /*12ee0*/  MUFU.EX2 R89, R27 ;  /* 0x0000001b00597308 */ /* 0x000e620000000800 */
[----:B---3--:R-:W-:Y:S01]  /*12ef0*/  @!P3 FMUL R87, R87, R87 ;  /* 0x000000575757b220 */ /* 0x008fe20000400000 */
[----:B------:R-:W-:Y:S02]  /*12f00*/  FSETP.GEU.AND P3, PT, R32, -126, PT ;  /* 0xc2fc00002000780b */ /* 0x000fe40003f6e000 */
[----:B------:R-:W-:-:S03]  /*12f10*/  F2FP.BF16.F32.PACK_AB R25, R57, R56 ;  /* 0x000000383919723e */ /* 0x000fc600000010ff */
[----:B------:R-:W-:Y:S01]  /*12f20*/  @!P4 FMUL R31, R31, 0.5 ;  /* 0x3f0000001f1fc820 */ /* 0x000fe20000400000 */
[----:B------:R-:W3:Y:S01]  /*12f30*/  MUFU.EX2 R90, R28 ;  /* 0x0000001c005a7308 */ /* 0x000ee20000000800 */
[----:B--2---:R-:W-:Y:S01]  /*12f40*/  @!P2 FMUL R88, R88, R88 ;  /* 0x000000585858a220 */ /* 0x004fe20000400000 */
[----:B------:R-:W-:Y:S02]  /*12f50*/  FSETP.GEU.AND P2, PT, R33, -126, PT ;  /* 0xc2fc00002100780b */ /* 0x000fe40003f4e000 */
[----:B------:R-:W-:-:S03]  /*12f60*/  F2FP.BF16.F32.PACK_AB R26, R59, R58 ;  /* 0x0000003a3b1a723e */ /* 0x000fc600000010ff */
        /* <DEDUP_REMOVED lines=113> */
[----:B------:R-:W-:Y:S02]  /*13680*/  LOP3.LUT P0, RZ, R3, 0x3, R118, 0x48, !PT ;  /* 0x0000000303ff7812 */ /* 0x000fe40007804876 */
[----:B------:R-:W-:-:S03]  /*13690*/  F2FP.BF16.F32.PACK_AB R49, R105, R104 ;  /* 0x000000686931723e */ /* 0x000fc600000010ff */
[----:B------:R-:W-:Y:S01]  /*136a0*/  @!P1 FMUL R55, R55, 0.5 ;  /* 0x3f00000037379820 */ /* 0x000fe20000400000 */
[----:B------:R-:W3:Y:S01]  /*136b0*/  MUFU.EX2 R116, R52 ;  /* 0x0000003400747308 */ /* 0x000ee20000000800 */
[----:B--2---:R-:W-:Y:S01]  /*136c0*/  @!P6 FMUL R112, R112, R112 ;  /* 0x000000707070e220 */ /* 0x004fe20000400000 */
[----:B------:R-:W-:-:S06]  /*136d0*/  F2FP.BF16.F32.PACK_AB R50, R107, R106 ;  /* 0x0000006a6b32723e */ /* 0x000fcc00000010ff */
[----:B------:R-:W2:Y:S01]  /*136e0*/  MUFU.EX2 R117, R53 ;  /* 0x0000003500757308 */ /* 0x000ea20000000800 */
[----:B-1----:R-:W-:Y:S01]  /*136f0*/  @!P5 FMUL R113, R113, R113 ;  /* 0x000000717171d220 */ /* 0x002fe20000400000 */
[----:B------:R-:W-:-:S06]  /*13700*/  F2FP.BF16.F32.PACK_AB R51, R109, R108 ;  /* 0x0000006c6d33723e */ /* 0x000fcc00000010ff */
[----:B------:R-:W1:Y:S01]  /*13710*/  MUFU.EX2 R114, R54 ;  /* 0x0000003600727308 */ /* 0x000e620000000800 */
[----:B---3--:R-:W-:Y:S01]  /*13720*/  @!P4 FMUL R116, R116, R116 ;  /* 0x000000747474c220 */ /* 0x008fe20000400000 */
[----:B------:R-:W-:-:S06]  /*13730*/  F2FP.BF16.F32.PACK_AB R52, R111, R110 ;  /* 0x0000006e6f34723e */ /* 0x000fcc00000010ff */
[----:B------:R-:W3:Y:S01]  /*13740*/  MUFU.EX2 R115, R55 ;  /* 0x0000003700737308 */ /* 0x000ee20000000800 */
[----:B--2---:R-:W-:Y:S01]  /*13750*/  @!P3 FMUL R117, R117, R117 ;  /* 0x000000757575b220 */ /* 0x004fe20000400000 */
[----:B------:R-:W-:Y:S01]  /*13760*/  F2FP.BF16.F32.PACK_AB R53, R113, R112 ;  /* 0x000000707135723e */ /* 0x000fe200000010ff */
[----:B-1----:R-:W-:-:S03]  /*13770*/  @!P2 FMUL R114, R114, R114 ;  /* 0x000000727272a220 */ /* 0x002fc60000400000 */
[----:B------:R-:W-:Y:S01]  /*13780*/  F2FP.BF16.F32.PACK_AB R54, R117, R116 ;  /* 0x000000747536723e */ /* 0x000fe200000010ff */
[----:B---3--:R-:W-:-:S05]  /*13790*/  @!P1 FMUL R115, R115, R115 ;  /* 0x0000007373739220 */ /* 0x008fca0000400000 */
[----:B------:R-:W-:Y:S01]  /*137a0*/  F2FP.BF16.F32.PACK_AB R55, R115, R114 ;  /* 0x000000727337723e */ /* 0x000fe200000010ff */
[----:B------:R-:W-:Y:S06]  /*137b0*/  @!P0 BRA `(.L_x_267) ;  /* 0x0000000000408947 */ /* 0x000fec0003800000 */
[----:B------:R-:W-:Y:S01]  /*137c0*/  MOV R14, 0x8 ;  /* 0x00000008000e7802 */ /* 0x000fe20000000f00 */
[----:B------:R-:W1:Y:S01]  /*137d0*/  LDCU.64 UR6, c[0x4][0xb0] ;  /* 0x01001600ff0677ac */ /* 0x000e620008000a00 */
[----:B------:R-:W-:Y:S02]  /*137e0*/  HFMA2 R12, -RZ, RZ, 0, 5.9604644775390625e-08 ;  /* 0x00000001ff0c7431 */ /* 0x000fe400000001ff */
[----:B------:R-:W-:Y:S01]  /*137f0*/  IMAD.MOV.U32 R8, RZ, RZ, 0x1be ;  /* 0x000001beff087424 */ /* 0x000fe200078e00ff */
[----:B------:R-:W2:Y:S01]  /*13800*/  LDCU.64 UR4, c[0x4][0xb8] ;  /* 0x01001700ff0477ac */ /* 0x000ea20008000a00 */
[----:B------:R-:W3:Y:S01]  /*13810*/  LDC.64 R14, c[0x4][R14] ;  /* 0x010000000e0e7b82 */ /* 0x000ee20000000a00 */
[----:B------:R-:W-:Y:S01]  /*13820*/  IMAD.MOV.U32 R13, RZ, RZ, RZ ;  /* 0x000000ffff0d7224 */ /* 0x000fe200078e00ff */
[----:B------:R-:W4:Y:S01]  /*13830*/  LDCU.64 UR8, c[0x4][0x20] ;  /* 0x01000400ff0877ac */ /* 0x000f220008000a00 */
[----:B-1----:R-:W-:Y:S01]  /*13840*/  IMAD.U32 R4, RZ, RZ, UR6 ;  /* 0x00000006ff047e24 */ /* 0x002fe2000f8e00ff */
[----:B------:R-:W-:Y:S01]  /*13850*/  MOV R5, UR7 ;  /* 0x0000000700057c02 */ /* 0x000fe20008000f00 */
[----:B--2---:R-:W-:Y:S01]  /*13860*/  IMAD.U32 R6, RZ, RZ, UR4 ;  /* 0x00000004ff067e24 */ /* 0x004fe2000f8e00ff */
[----:B------:R-:W-:Y:S01]  /*13870*/  MOV R7, UR5 ;  /* 0x0000000500077c02 */ /* 0x000fe20008000f00 */
[----:B----4-:R-:W-:Y:S01]  /*13880*/  IMAD.U32 R10, RZ, RZ, UR8 ;  /* 0x00000008ff0a7e24 */ /* 0x010fe2000f8e00ff */
[----:B------:R-:W-:-:S02]  /*13890*/  MOV R11, UR9 ;  /* 0x00000009000b7c02 */ /* 0x000fc40008000f00 */
[----:B------:R-:W-:-:S07]  /*138a0*/  LEPC R20, `(.L_x_267) ;  /* 0x000000001014794e */ /* 0x000fce0000000000 */
[----:B---3--:R-:W-:Y:S05]  /*138b0*/  CALL.ABS.NOINC R14 ;  /* 0x000000000e007343 */ /* 0x008fea0003c00000 */
.L_x_267:
[----:B------:R-:W-:Y:S01]  /*138c0*/  MOV R0, UR44 ;  /* 0x0000002c00007c02 */ /* 0x000fe20008000f00 */
[----:B------:R-:W-:Y:S05]  /*138d0*/  WARPSYNC.ALL ;  /* 0x0000000000007948 */ /* 0x000fea0003800000 */
[----:B------:R-:W-:Y:S01]  /*138e0*/  ISETP.GT.U32.AND P0, PT, R0, 0x1, PT ;  /* 0x000000010000780c */ /* 0x000fe20003f04070 */
[----:B------:R1:W-:Y:S01]  /*138f0*/  STTM.x32 tmem[UR41], R24 ;  /* 0x00000018000079ed */ /* 0x0003e200082c0029 */
[----:B------:R-:W2:Y:S11]  /*13900*/  FENCE.VIEW.ASYNC.T ;  /* 0x00000000000073c6 */ /* 0x000eb60000000200 */
[----:B------:R-:W-:Y:S05]  /*13910*/  @P0 BRA `(.L_x_268) ;  /* 0x0000000000080947 */ /* 0x000fea0003800000 */
[----:B------:R-:W-:Y:S05]  /*13920*/  BPT.TRAP 0x1 ;  /* 0x000000040000795c */ /* 0x000fea0000300000 */
[----:B------:R-:W-:Y:S05]  /*13930*/  BPT.TRAP 0x1 ;  /* 0x000000040000795c */ /* 0x000fea0000300000 */
.L_x_268:
[----:B------:R-:W-:Y:S02]  /*13940*/  UISETP.NE.AND UP0, UPT, UR57, URZ, UPT ;  /* 0x000000ff3900728c */ /* 0x000fe4000bf05270 */
[----:B------:R-:W-:Y:S02]  /*13950*/  UIADD3 UR4, UPT, UPT, UR37, 0x1c058, URZ ;  /* 0x0001c05825047890 */ /* 0x000fe4000fffe0ff */
[----:B------:R-:W-:-:S07]  /*13960*/  ULOP3.LUT UR40, UR40, 0x1, URZ, 0x3c, !UPT ;  /* 0x0000000128287892 */ /* 0x000fce000f8e3cff */
[----:B------:R-:W-:Y:S02]  /*13970*/  @!UP0 UIADD3 UR4, UPT, UPT, UR37, 0x1c068, URZ ;  /* 0x0001c06825048890 */ /* 0x000fe4000fffe0ff */
[----:B------:R-:W-:Y:S02]  /*13980*/  UISETP.NE.AND UP0, UPT, UR46, URZ, UPT ;  /* 0x000000ff2e00728c */ /* 0x000fe4000bf05270 */
[----:B------:R-:W-:-:S09]  /*13990*/  UPRMT UR4, UR38, 0x654, UR4 ;  /* 0x0000065426047896 */ /* 0x000fd20008000004 */
[----:B--2---:R-:W-:Y:S01]  /*139a0*/  SYNCS.ARRIVE.TRANS64.RED.A1T0 RZ, [UR4], RZ ;  /* 0x000000ffffff79a7 */ /* 0x004fe20008100404 */
[----:B------:R-:W-:Y:S05]  /*139b0*/  BRA.U UP0, `(.L_x_269) ;  /* 0x0000000100047547 */ /* 0x000fea000b800000 */
[----:B------:R-:W-:Y:S05]  /*139c0*/  BPT.TRAP 0x1 ;  /* 0x000000040000795c */ /* 0x000fea0000300000 */
.L_x_269:
[----:B------:R-:W-:Y:S01]  /*139d0*/  MOV R0, UR39 ;  /* 0x0000002700007c02 */ /* 0x000fe20008000f00 */
[----:B------:R-:W-:Y:S01]  /*139e0*/  FADD2 R56, R56.F32x2.HI_LO, RZ.F32 ;  /* 0x000000ff3838724b */ /* 0x000fe20000200000 */
[----:B------:R-:W-:Y:S01]  /*139f0*/  FSETP.NEU.AND P1, PT, R16, R17, PT ;  /* 0x000000111000720b */ /* 0x000fe20003f2d000 */
[----:B------:R-:W-:Y:S01]  /*13a00*/  FADD2 R58, R58.F32x2.HI_LO, RZ.F32 ;  /* 0x000000ff3a3a724b */ /* 0x000fe20000200000 */
[----:B------:R-:W-:Y:S01]  /*13a10*/  SHF.L.U32 R0, R0, 0x1f, RZ ;  /* 0x0000001f00007819 */ /* 0x000fe200000006ff */
[----:B------:R-:W-:Y:S02]  /*13a20*/  FADD2 R56, R56.F32x2.HI_LO, R64.F32x2.HI_LO ;  /* 0x000000403838724b */ /* 0x000fe40000000000 */
[----:B------:R-:W-:Y:S01]  /*13a30*/  FADD2 R60, R60.F32x2.HI_LO, RZ.F32 ;  /* 0x000000ff3c3c724b */ /* 0x000fe20000200000 */
[----:B------:R-:W2:Y:S01]  /*13a40*/  SYNCS.PHASECHK.TRANS64.TRYWAIT P2, [UR55], R0 ;  /* 0x00000000ff0075a7 */ /* 0x000ea20008041137 */
[----:B------:R-:W-:Y:S02]  /*13a50*/  FADD2 R58, R58.F32x2.HI_LO, R66.F32x2.HI_LO ;  /* 0x000000423a3a724b */ /* 0x000fe40000000000 */
[----:B------:R-:W-:-:S02]  /*13a60*/  FADD2 R60, R60.F32x2.HI_LO, R68.F32x2.HI_LO ;  /* 0x000000443c3c724b */ /* 0x000fc40000000000 */
[----:B------:R-:W-:Y:S02]  /*13a70*/  FADD2 R56, R56.F32x2.HI_LO, R72.F32x2.HI_LO ;  /* 0x000000483838724b */ /* 0x000fe40000000000 */
[----:B------:R-:W-:Y:S01]  /*13a80*/  FADD2 R58, R58.F32x2.HI_LO, R74.F32x2.HI_LO ;  /* 0x0000004a3a3a724b */ /* 0x000fe20000000000 */
[----:B--2---:R-:W-:Y:S06]  /*13a90*/  @!P2 BRA `(.L_x_270) ;  /* 0x000000580070a947 */ /* 0x004fec0003800000 */
.L_x_421:
[----:B------:R-:W-:Y:S01]  /*13aa0*/  BSSY.RECONVERGENT B0, `(.L_x_271) ;  /* 0x000000a000007945 */ /* 0x000fe20003800200 */
[----:B--2---:R-:W-:-:S03]  /*13ab0*/  MOV R3, 0x3f000000 ;  /* 0x3f00000000037802 */ /* 0x004fc60000000f00 */
[----:B------:R-:W-:Y:S05]  /*13ac0*/  @!P1 BRA `(.L_x_272) ;  /* 0x00000000001c9947 */ /* 0x000fea0003800000 */
[----:B------:R-:W-:-:S04]  /*13ad0*/  FADD R0, -R17, R16 ;  /* 0x0000001011007221 */ /* 0x000fc80000000100 */
[----:B------:R-:W-:-:S05]  /*13ae0*/  FMUL R0, R0, UR36 ;  /* 0x0000002400007c20 */ /* 0x000fca0008400000 */
[----:B------:R-:W-:-:S13]  /*13af0*/  FSETP.GEU.AND P1, PT, R0, -126, PT ;  /* 0xc2fc00000000780b */ /* 0x000fda0003f2e000 */
[----:B------:R-:W-:-:S04]  /*13b00*/  @!P1 FMUL R0, R0, 0.5 ;  /* 0x3f00000000009820 */ /* 0x000fc80000400000 */
[----:B------:R-:W2:Y:S02]  /*13b10*/  MUFU.EX2 R3, R0 ;  /* 0x0000000000037308 */ /* 0x000ea40000000800 */
[----:B--2---:R-:W-:-:S04]  /*13b20*/  @!P1 FMUL R3, R3, R3 ;  /* 0x0000000303039220 */ /* 0x004fc80000400000 */
[----:B------:R-:W-:Y:S02]  /*13b30*/  FMUL R3, R3, 0.5 ;  /* 0x3f00000003037820 */ /* 0x000fe40000400000 */
.L_x_272:
[----:B------:R-:W-:Y:S05]  /*13b40*/  BSYNC.RECONVERGENT B0 ;  /* 0x0000000000007941 */ /* 0x000fea0003800200 */
.L_x_271:
[----:B------:R-:W-:Y:S01]  /*13b50*/  FMUL R18, R3, R18 ;  /* 0x0000001203127220 */ /* 0x000fe20000400000 */
[----:B------:R-:W-:Y:S01]  /*13b60*/  FADD2 R60, R60.F32x2.HI_LO, R76.F32x2.HI_LO ;  /* 0x0000004c3c3c724b */ /* 0x000fe20000000000 */
[----:B------:R-:W-:Y:S01]  /*13b70*/  UISETP.NE.AND UP0, UPT, UR51, URZ, UPT ;  /* 0x000000ff3300728c */ /* 0x000fe2000bf05270 */
[----:B------:R-:W-:Y:S02]  /*13b80*/  FADD2 R56, R56.F32x2.HI_LO, R80.F32x2.HI_LO ;  /* 0x000000503838724b */ /* 0x000fe40000000000 */
[----:B------:R-:W-:Y:S02]  /*13b90*/  FADD2 R22, R18.F32, R22.F32x2.HI_LO ;  /* 0x000000161216724b */ /* 0x000fe40000040000 */
[----:B------:R-:W-:Y:S02]  /*13ba0*/  FADD2 R58, R58.F32x2.HI_LO, R82.F32x2.HI_LO ;  /* 0x000000523a3a724b */ /* 0x000fe40000000000 */
[----:B------:R-:W-:Y:S02]  /*13bb0*/  FADD2 R22, R22.F32x2.HI_LO, R62.F32x2.HI_LO ;  /* 0x0000003e1616724b */ /* 0x000fe40000000000 */
[----:B------:R-:W-:-:S02]  /*13bc0*/  FADD2 R60, R60.F32x2.HI_LO, R84.F32x2.HI_LO ;  /* 0x000000543c3c724b */ /* 0x000fc40000000000 */
[----:B------:R-:W-:Y:S02]  /*13bd0*/  FADD2 R22, R22.F32x2.HI_LO, R70.F32x2.HI_LO ;  /* 0x000000461616724b */ /* 0x000fe40000000000 */
[----:B------:R-:W-:Y:S02]  /*13be0*/  FADD2 R56, R56.F32x2.HI_LO, R88.F32x2.HI_LO ;  /* 0x000000583838724b */ /* 0x000fe40000000000 */
[----:B------:R-:W-:Y:S02]  /*13bf0*/  FADD2 R22, R22.F32x2.HI_LO, R78.F32x2.HI_LO ;  /* 0x0000004e1616724b */ /* 0x000fe40000000000 */
        /* <DEDUP_REMOVED lines=16> */
[----:B------:R-:W-:-:S04]  /*13d00*/  FADD2 R22, R22.F32x2.HI_LO, R56.F32x2.HI_LO ;  /* 0x000000381616724b */ /* 0x000fc80000000000 */
[----:B------:R-:W-:-:S04]  /*13d10*/  FADD2 R22, R22.F32x2.HI_LO, R58.F32x2.HI_LO ;  /* 0x0000003a1616724b */ /* 0x000fc80000000000 */
[----:B------:R-:W-:Y:S01]  /*13d20*/  FADD R18, R22, R23 ;  /* 0x0000001716127221 */ /* 0x000fe20000000000 */
[----:B------:R-:W-:Y:S06]  /*13d30*/  BRA.U UP0, `(.L_x_273) ;  /* 0x00000001006c7547 */ /* 0x000fec000b800000 */
[----:B------:R-:W-:Y:S05]  /*13d40*/  @P0 BRA `(.L_x_274) ;  /* 0x0000000000040947 */ /* 0x000fea0003800000 */
[----:B------:R-:W-:Y:S05]  /*13d50*/  BPT.TRAP 0x1 ;  /* 0x000000040000795c */ /* 0x000fea0000300000 */
.L_x_274:
[----:B------:R-:W-:Y:S01]  /*13d60*/  IMAD.U32 R3, RZ, RZ, UR40 ;  /* 0x00000028ff037e24 */ /* 0x000fe2000f8e00ff */
[----:B------:R-:W-:-:S04]  /*13d70*/  ISETP.NE.AND P0, PT, R2, R123, PT ;  /* 0x0000007b0200720c */ /* 0x000fc80003f05270 */
[----:B------:R-:W-:-:S04]  /*13d80*/  SHF.L.U32 R3, R3, 0x1f, RZ ;  /* 0x0000001f03037819 */ /* 0x000fc800000006ff */
[----:B------:R-:W2:Y:S02]  /*13d90*/  SYNCS.PHASECHK.TRANS64.TRYWAIT P1, [UR43], R3 ;  /* 0x00000003ff0075a7 */ /* 0x000ea4000802112b */
[----:B--2---:R-:W-:Y:S05]  /*13da0*/  @!P1 BRA `(.L_x_275) ;  /* 0x0000005400c49947 */ /* 0x004fea0003800000 */
.L_x_422:
        /* <DEDUP_REMOVED lines=17> */
.L_x_276:
[----:B------:R-:W-:Y:S05]  /*13ec0*/  WARPSYNC.ALL ;  /* 0x0000000000007948 */ /* 0x000fea0003800000 */
[----:B------:R-:W-:-:S13]  /*13ed0*/  R2UR UR4, R121 ;  /* 0x00000000790472ca */ /* 0x000fda00000e0000 */
[----:B------:R3:W-:Y:S02]  /*13ee0*/  STTM.x2 tmem[UR4], R18 ;  /* 0x00000012000079ed */ /* 0x0007e400080c0004 */
.L_x_273:
[----:B------:R-:W-:Y:S01]  /*13ef0*/  UISETP.NE.AND UP0, UPT, UR57, URZ, UPT ;  /* 0x000000ff3900728c */ /* 0x000fe2000bf05270 */
[----:B------:R-:W-:Y:S01]  /*13f00*/  MOV R16, R19 ;  /* 0x0000001300107202 */ /* 0x000fe20000000f00 */
[----:B------:R-:W-:Y:S02]  /*13f10*/  UIADD3 UR5, UPT, UPT, UR51, 0x1, URZ ;  /* 0x0000000133057890 */ /* 0x000fe4000fffe0ff */
[----:B------:R-:W-:Y:S02]  /*13f20*/  USEL UR50, UR50, UR40, UP0 ;  /* 0x0000002832327287 */ /* 0x000fe40008000000 */
[----:B------:R-:W-:Y:S02]  /*13f30*/  USEL UR49, UR40, UR49, UP0 ;  /* 0x0000003128317287 */ /* 0x000fe40008000000 */
[----:B------:R-:W-:Y:S02]  /*13f40*/  UISETP.GT.AND UP0, UPT, UR5, 0x1, UPT ;  /* 0x000000010500788c */ /* 0x000fe4000bf04270 */
[----:B------:R-:W-:-:S02]  /*13f50*/  UIADD3 UR4, UPT, UPT, UR51, -0x1, URZ ;  /* 0xffffffff33047890 */ /* 0x000fc4000fffe0ff */
[----:B------:R-:W-:-:S05]  /*13f60*/  ULOP3.LUT UR56, UR56, 0x1, URZ, 0x3c, !UPT ;  /* 0x0000000138387892 */ /* 0x000fca000f8e3cff */
[----:B------:R-:W-:Y:S01]  /*13f70*/  UMOV UR51, UR4 ;  /* 0x0000000400337c82 */ /* 0x000fe20008000000 */
[----:B------:R-:W-:Y:S06]  /*13f80*/  BRA.U UP0, `(.L_x_277) ;  /* 0xffffffd900f87547 */ /* 0x000fec000b83ffff */
.L_x_259:
[----:B------:R-:W-:-:S09]  /*13f90*/  UISETP.NE.AND UP0, UPT, UR46, URZ, UPT ;  /* 0x000000ff2e00728c */ /* 0x000fd2000bf05270 */
[----:B------:R-:W-:Y:S05]  /*13fa0*/  BRA.U UP0, `(.L_x_278) ;  /* 0x0000000100047547 */ /* 0x000fea000b800000 */
[----:B------:R-:W-:Y:S05]  /*13fb0*/  BPT.TRAP 0x1 ;  /* 0x000000040000795c */ /* 0x000fea0000300000 */
.L_x_278:
[----:B------:R-:W-:Y:S02]  /*13fc0*/  UISETP.NE.AND UP1, UPT, UR57, URZ, UPT ;  /* 0x000000ff3900728c */ /* 0x000fe4000bf25270 */
[----:B------:R-:W-:-:S09]  /*13fd0*/  UIADD3 UR4, UPT, UPT, UR37, 0x1c080, URZ ;  /* 0x0001c08025047890 */ /* 0x000fd2000fffe0ff */
[----:B------:R-:W-:-:S09]  /*13fe0*/  @UP1 UIADD3 UR4, UPT, UPT, UR37, 0x1c070, URZ ;  /* 0x0001c07025041890 */ /* 0x000fd2000fffe0ff */
[----:B------:R-:W-:Y:S01]  /*13ff0*/  SYNCS.ARRIVE.TRANS64.A1T0 RZ, [UR4], RZ ;  /* 0x000000ffffff79a7 */ /* 0x000fe20008100004 */
[----:B------:R-:W-:Y:S01]  /*14000*/  USEL UR4, UR54, UR53, UP1 ;  /* 0x0000003536047287 */ /* 0x000fe20008800000 */
[----:B------:R-:W-:Y:S11]  /*14010*/  BRA.U UP0, `(.L_x_279) ;  /* 0x0000000100047547 */ /* 0x000ff6000b800000 */
[----:B------:R-:W-:Y:S05]  /*14020*/  BPT.TRAP 0x1 ;  /* 0x000000040000795c */ /* 0x000fea0000300000 */
.L_x_279:
[----:B------:R-:W-:-:S06]  /*14030*/  ULOP3.LUT UR4, UR4, 0x1, URZ, 0x3c, !UPT ;  /* 0x0000000104047892 */ /* 0x000fcc000f8e3cff */
[----:B-12---:R-:W-:-:S04]  /*14040*/  MOV R3, UR4 ;  /* 0x0000000400037c02 */ /* 0x006fc80008000f00 */
[----:B------:R-:W-:-:S04]  /*14050*/  SHF.L.U32 R3, R3, 0x1f, RZ ;  /* 0x0000001f03037819 */ /* 0x000fc800000006ff */
[----:B------:R-:W1:Y:S02]  /*14060*/  SYNCS.PHASECHK.TRANS64.TRYWAIT P0, [UR55], R3 ;  /* 0x00000003ff0075a7 */ /* 0x000e640008001137 */
[----:B-1----:R-:W-:Y:S05]  /*14070*/  @!P0 BRA `(.L_x_280) ;  /* 0x0000005400288947 */ /* 0x002fea0003800000 */
.L_x_423:
[----:B------:R-:W-:-:S04]  /*14080*/  UISETP.NE.AND UP0, UPT, UR57, URZ, UPT ;  /* 0x000000ff3900728c */ /* 0x000fc8000bf05270 */
[----:B------:R-:W-:-:S04]  /*14090*/  USEL UR47, UR48, UR47, UP0 ;  /* 0x0000002f302f7287 */ /* 0x000fc80008000000 */
[----:B------:R-:W-:-:S09]  /*140a0*/  UISETP.GT.U32.AND UP0, UPT, UR47, 0x1, UPT ;  /* 0x000000012f00788c */ /* 0x000fd2000bf04070 */
[----:B------:R-:W-:Y:S05]  /*140b0*/  BRA.U UP0, `(.L_x_281) ;  /* 0x0000000100087547 */ /* 0x000fea000b800000 */
[----:B------:R-:W-:Y:S05]  /*140c0*/  BPT.TRAP 0x1 ;  /* 0x000000040000795c */ /* 0x000fea0000300000 */
[----:B------:R-:W-:Y:S05]  /*140d0*/  BPT.TRAP 0x1 ;  /* 0x000000040000795c */ /* 0x000fea0000300000 */
.L_x_281:
[----:B------:R-:W-:Y:S02]  /*140e0*/  UISETP.NE.AND UP0, UPT, UR57, URZ, UPT ;  /* 0x000000ff3900728c */ /* 0x000fe4000bf05270 */
[----:B------:R-:W-:-:S09]  /*140f0*/  UIADD3 UR4, UPT, UPT, UR37, 0x1c068, URZ ;  /* 0x0001c06825047890 */ /* 0x000fd2000fffe0ff */
[----:B------:R-:W-:-:S04]  /*14100*/  @UP0 UIADD3 UR4, UPT, UPT, UR37, 0x1c058, URZ ;  /* 0x0001c05825040890 */ /* 0x000fc8000fffe0ff */
[----:B------:R-:W-:-:S09]  /*14110*/  UPRMT UR4, UR38, 0x654, UR4 ;  /* 0x0000065426047896 */ /* 0x000fd20008000004 */
[----:B------:R-:W-:Y:S01]  /*14120*/  SYNCS.ARRIVE.TRANS64.RED.A1T0 RZ, [UR4], RZ ;  /* 0x000000ffffff79a7 */ /* 0x000fe20008100404 */
[----:B------:R-:W-:Y:S05]  /*14130*/  EXIT ;  /* 0x000000000000794d */ /* 0x000fea0003800000 */
.L_x_26:
[----:B------:R-:W-:-:S05]  /*14140*/  IMAD.MOV.U32 R0, RZ, RZ, -0x4 ;  /* 0xfffffffcff007424 */ /* 0x000fca00078e00ff */
[----:B------:R-:W-:-:S05]  /*14150*/  VIADDMNMX.U32 R0, R3, R0, 0x2, PT ;  /* 0x0000000203007446 */ /* 0x000fca0003800000 */
[----:B------:R-:W-:-:S04]  /*14160*/  IMAD.SHL.U32 R0, R0, 0x4, RZ ;  /* 0x0000000400007824 */ /* 0x000fc800078e00ff */
[----:B------:R-:W1:Y:S02]  /*14170*/  LDC R4, c[0x2][R0] ;  /* 0x0080000000047b82 */ /* 0x000e640000000800 */
[----:B-1----:R-:W-:-:S04]  /*14180*/  SHF.R.S32.HI R5, RZ, 0x1f, R4 ;  /* 0x0000001fff057819 */ /* 0x002fc80000011404 */
.L_x_468:
[----:B------:R-:W-:Y:S05]  /*14190*/  BRX R4 -0x141a0                                                                                                                                                                                                                                                                                                                                                                                                                                                                                                                                                                                       (*"BRANCH_TARGETS .L_x_469,.L_x_470,.L_x_471"*) ;  /* 0xfffffebc04987949 */ /* 0x000fea000383ffff */
.L_x_471:
[----:B------:R-:W-:-:S08]  /*141a0*/  NOP ;  /* 0x0000000000007918 */ /* 0x000fd00000000000 */
[----:B------:R-:W-:-:S00]  /*141b0*/  USETMAXREG.DEALLOC.CTAPOOL 0x18 ;  /* 0x00000018000079c8 */ /* 0x000fc000080e0500 */
[----:B------:R-:W-:Y:S05]  /*141c0*/  EXIT ;  /* 0x000000000000794d */ /* 0x000fea0003800000 */
.L_x_469:
[----:B------:R-:W-:-:S08]  /*141d0*/  NOP ;  /* 0x0000000000007918 */ /* 0x000fd00000000000 */
[----:B------:R-:W1:-:S00]  /*141e0*/  USETMAXREG.DEALLOC.CTAPOOL 0x20 ;  /* 0x00000020000079c8 */ /* 0x000e4000080e0500 */
[----:B------:R-:W2:Y:S01]  /*141f0*/  S2UR UR11, SR_CTAID.X ;  /* 0x00000000000b79c3 */ /* 0x000ea20000002500 */
[----:B------:R-:W3:Y:S07]  /*14200*/  LDCU.64 UR6, c[0x0][0x380] ;  /* 0x00007000ff0677ac */ /* 0x000eee0008000a00 */
[----:B------:R-:W4:Y:S01]  /*14210*/  S2UR UR45, SR_CTAID.Z ;  /* 0x00000000002d79c3 */ /* 0x000f220000002700 */
[----:B---3--:R-:W-:Y:S02]  /*14220*/  UISETP.NE.AND UP1, UPT, UR7, URZ, UPT ;  /* 0x000000ff0700728c */ /* 0x008fe4000bf25270 */
[----:B--2---:R-:W-:-:S04]  /*14230*/  USHF.L.U32 UR11, UR11, 0x8, URZ ;  /* 0x000000080b0b7899 */ /* 0x004fc800080006ff */
[----:B------:R-:W-:-:S06]  /*14240*/  UISETP.GE.U32.OR UP1, UPT, UR11, UR6, !UP1 ;  /* 0x000000060b00728c */ /* 0x000fcc000cf26470 */
[----:B------:R-:W-:-:S13]  /*14250*/  PLOP3.LUT P1, PT, PT, PT, UP1, 0x80, 0x8 ;  /* 0x000000000008781c */ /* 0x000fda0003f2f018 */
[----:B-1--4-:R-:W-:Y:S05]  /*14260*/  @P1 EXIT ;  /* 0x000000000000194d */ /* 0x012fea0003800000 */
[----:B------:R-:W1:Y:S01]  /*14270*/  LDCU UR12, c[0x0][0x38c] ;  /* 0x00007180ff0c77ac */ /* 0x000e620008000800 */
[----:B------:R-:W2:Y:S01]  /*14280*/  S2UR UR4, SR_CTAID.Y ;  /* 0x00000000000479c3 */ /* 0x000ea20000002600 */
[----:B------:R-:W-:Y:S01]  /*14290*/  BSSY.RECONVERGENT B0, `(.L_x_282) ;  /* 0x0000019000007945 */ /* 0x000fe20003800200 */
[----:B------:R-:W-:Y:S01]  /*142a0*/  UMOV UR8, URZ ;  /* 0x000000ff00087c82 */ /* 0x000fe20008000000 */
[----:B-1----:R-:W1:Y:S01]  /*142b0*/  I2F.U32.RP R3, UR12 ;  /* 0x0000000c00037d06 */ /* 0x002e620008209000 */
[----:B------:R-:W-:-:S07]  /*142c0*/  UISETP.NE.U32.AND UP1, UPT, UR12, URZ, UPT ;  /* 0x000000ff0c00728c */ /* 0x000fce000bf25070 */
[----:B-1----:R-:W1:Y:S02]  /*142d0*/  MUFU.RCP R0, R3 ;  /* 0x0000000300007308 */ /* 0x002e640000001000 */
[----:B-1----:R-:W-:-:S06]  /*142e0*/  IADD3 R0, PT, PT, R0, 0xffffffe, RZ ;  /* 0x0ffffffe00007810 */ /* 0x002fcc0007ffe0ff */
[----:B------:R-:W1:Y:S02]  /*142f0*/  F2I.FTZ.U32.TRUNC.NTZ R0, R0 ;  /* 0x0000000000007305 */ /* 0x000e64000021f000 */
[----:B-1----:R-:W-:-:S13]  /*14300*/  R2UR UR9, R0 ;  /* 0x00000000000972ca */ /* 0x002fda00000e0000 */
[----:B------:R-:W-:-:S04]  /*14310*/  UIADD3 UR5, UPT, UPT, URZ, -UR9, URZ ;  /* 0x80000009ff057290 */ /* 0x000fc8000fffe0ff */
[----:B------:R-:W-:-:S04]  /*14320*/  UIMAD UR5, UR5, UR12, URZ ;  /* 0x0000000c050572a4 */ /* 0x000fc8000f8e02ff */
[----:B------:R-:W-:-:S04]  /*14330*/  UIMAD.WIDE.U32 UR8, UR9, UR5, UR8 ;  /* 0x00000005090872a5 */ /* 0x000fc8000f8e0008 */
[----:B--2---:R-:W-:-:S07]  /*14340*/  UIMAD.WIDE.U32 UR8, UR9, UR4, URZ ;  /* 0x00000004090872a5 */ /* 0x004fce000f8e00ff */
[----:B------:R-:W-:Y:S02]  /*14350*/  UMOV UR44, UR9 ;  /* 0x00000009002c7c82 */ /* 0x000fe40008000000 */
[----:B------:R-:W-:-:S04]  /*14360*/  UIADD3 UR5, UPT, UPT, -UR44, URZ, URZ ;  /* 0x000000ff2c057290 */ /* 0x000fc8000fffe1ff */
[----:B------:R-:W-:-:S04]  /*14370*/  UIMAD UR5, UR12, UR5, UR4 ;  /* 0x000000050c0572a4 */ /* 0x000fc8000f8e0204 */
[----:B------:R-:W-:-:S11]  /*14380*/  UISETP.GE.U32.AND UP5, UPT, UR5, UR12, UPT ;  /* 0x0000000c0500728c */ /* 0x000fd6000bfa6070 */
[----:B------:R-:W-:Y:S02]  /*14390*/  @UP5 UIADD3 UR5, UPT, UPT, UR5, -UR12, URZ ;  /* 0x8000000c05055290 */ /* 0x000fe4000fffe0ff */
[----:B------:R-:W-:Y:S02]  /*143a0*/  @UP5 UIADD3 UR44, UPT, UPT, UR44, 0x1, URZ ;  /* 0x000000012c2c5890 */ /* 0x000fe4000fffe0ff */
[----:B------:R-:W-:-:S11]  /*143b0*/  UISETP.GE.U32.AND UP4, UPT, UR5, UR12, UPT ;  /* 0x0000000c0500728c */ /* 0x000fd6000bf86070 */
[----:B------:R-:W-:Y:S02]  /*143c0*/  @UP4 UIADD3 UR44, UPT, UPT, UR44, 0x1, URZ ;  /* 0x000000012c2c4890 */ /* 0x000fe4000fffe0ff */
[----:B------:R-:W-:-:S04]  /*143d0*/  @!UP1 ULOP3.LUT UR44, URZ, UR12, URZ, 0x33, !UPT ;  /* 0x0000000cff2c9292 */ /* 0x000fc8000f8e33ff */
[----:B------:R-:W-:-:S04]  /*143e0*/  UIADD3 UR5, UPT, UPT, -UR44, URZ, URZ ;  /* 0x000000ff2c057290 */ /* 0x000fc8000fffe1ff */
[----:B------:R-:W-:Y:S01]  /*143f0*/  UIMAD UR12, UR12, UR5, UR4 ;  /* 0x000000050c0c72a4 */ /* 0x000fe2000f8e0204 */
[----:B------:R-:W-:Y:S11]  /*14400*/  @!P3 BRA `(.L_x_283) ;  /* 0x000000000004b947 */ /* 0x000ff60003800000 */
[----:B------:R-:W-:Y:S05]  /*14410*/  BPT.TRAP 0x1 ;  /* 0x000000040000795c */ /* 0x000fea0000300000 */
.L_x_283:
[----:B------:R-:W-:Y:S05]  /*14420*/  BSYNC.RECONVERGENT B0 ;  /* 0x0000000000007941 */ /* 0x000fea0003800200 */
.L_x_282:
[----:B------:R-:W1:Y:S01]  /*14430*/  S2UR UR8, SR_CgaCtaId ;  /* 0x00000000000879c3 */ /* 0x000e620000008800 */
[----:B------:R-:W-:Y:S01]  /*14440*/  HFMA2 R3, -RZ, RZ, 0, 5.9604644775390625e-08 ;  /* 0x00000001ff037431 */ /* 0x000fe200000001ff */
[----:B------:R-:W-:-:S04]  /*14450*/  UMOV UR4, 0x400 ;  /* 0x0000040000047882 */ /* 0x000fc80000000000 */
[----:B------:R-:W-:Y:S01]  /*14460*/  SHF.L.U32 R3, R3, 0x1f, RZ ;  /* 0x0000001f03037819 */ /* 0x000fe200000006ff */
[----:B-1----:R-:W-:-:S09]  /*14470*/  ULEA UR8, UR8, UR4, 0x18 ;  /* 0x0000000408087291 */ /* 0x002fd2000f8ec0ff */
[----:B------:R-:W1:Y:S02]  /*14480*/  SYNCS.PHASECHK.TRANS64.TRYWAIT P1, [UR8+0x1c010], R3 ;  /* 0x01c01003ff0075a7 */ /* 0x000e640008021108 */
[----:B-1----:R-:W-:Y:S05]  /*14490*/  @!P1 BRA `(.L_x_284) ;  /* 0x0000005000389947 */ /* 0x002fea0003800000 */
.L_x_425:
[----:B------:R-:W-:Y:S01]  /*144a0*/  PLOP3.LUT P5, PT, P5, P6, PT, 0xf8, 0x8f ;  /* 0x00000000008f781c */ /* 0x000fe20002fadf70 */
[----:B------:R-:W-:Y:S01]  /*144b0*/  BSSY.RECONVERGENT B0, `(.L_x_285) ;  /* 0x0000005000007945 */ /* 0x000fe20003800200 */
[----:B-1----:R-:W-:-:S04]  /*144c0*/  @!P0 MOV R0, 0x8000 ;  /* 0x0000800000008802 */ /* 0x002fc80000000f00 */
[----:B------:R1:W-:Y:S07]  /*144d0*/  @!P0 SYNCS.ARRIVE.TRANS64 RZ, [UR8+0x1c000], R0 ;  /* 0x01c00000ffff89a7 */ /* 0x0003ee0008000008 */
[----:B------:R-:W-:Y:S05]  /*144e0*/  @!P5 BRA `(.L_x_286) ;  /* 0x000000000004d947 */ /* 0x000fea0003800000 */
[----:B------:R-:W-:Y:S05]  /*144f0*/  BPT.TRAP 0x1 ;  /* 0x000000040000795c */ /* 0x000fea0000300000 */
.L_x_286:
[----:B------:R-:W-:Y:S05]  /*14500*/  BSYNC.RECONVERGENT B0 ;  /* 0x0000000000007941 */ /* 0x000fea0003800200 */
.L_x_285:
[----:B------:R-:W-:Y:S01]  /*14510*/  LOP3.LUT P1, RZ, R2, 0x1f, RZ, 0xc0, !PT ;  /* 0x0000001f02ff7812 */ /* 0x000fe2000782c0ff */
[----:B------:R-:W-:Y:S03]  /*14520*/  BSSY.RECONVERGENT B0, `(.L_x_287) ;  /* 0x0000004000007945 */ /* 0x000fe60003800200 */
[----:B------:R-:W-:-:S13]  /*14530*/  PLOP3.LUT P1, PT, P1, P0, PT, 0x8f, 0xf8 ;  /* 0x0000000000f8781c */ /* 0x000fda0000f21177 */
[----:B------:R-:W-:Y:S05]  /*14540*/  @P1 BRA `(.L_x_288) ;  /* 0x0000000000041947 */ /* 0x000fea0003800000 */
[----:B------:R-:W-:Y:S05]  /*14550*/  BPT.TRAP 0x1 ;  /* 0x000000040000795c */ /* 0x000fea0000300000 */
.L_x_288:
[----:B------:R-:W-:Y:S05]  /*14560*/  BSYNC.RECONVERGENT B0 ;  /* 0x0000000000007941 */ /* 0x000fea0003800200 */
.L_x_287:
[----:B------:R-:W2:Y:S01]  /*14570*/  LDCU.64 UR16, c[0x0][0x348] ;  /* 0x00006900ff1077ac */ /* 0x000ea20008000a00 */
[----:B------:R-:W-:Y:S01]  /*14580*/  UIADD3 UR9, UPT, UPT, UR8, 0x1c000, URZ ;  /* 0x0001c00008097890 */ /* 0x000fe2000fffe0ff */
[----:B------:R-:W-:Y:S01]  /*14590*/  UMOV UR4, 0x0 ;  /* 0x0000000000047882 */ /* 0x000fe20000000000 */
[----:B------:R-:W-:Y:S01]  /*145a0*/  UMOV UR5, 0x10000000 ;  /* 0x1000000000057882 */ /* 0x000fe20000000000 */
[----:B------:R-:W-:Y:S01]  /*145b0*/  UMOV UR10, URZ ;  /* 0x000000ff000a7c82 */ /* 0x000fe20008000000 */
[----:B------:R-:W-:Y:S01]  /*145c0*/  UMOV UR13, UR44 ;  /* 0x0000002c000d7c82 */ /* 0x000fe20008000000 */
[----:B------:R-:W-:Y:S01]  /*145d0*/  UMOV UR14, UR45 ;  /* 0x0000002d000e7c82 */ /* 0x000fe20008000000 */
[----:B------:R-:W-:Y:S01]  /*145e0*/  UMOV UR18, 0x40 ;  /* 0x0000004000127882 */ /* 0x000fe20000000000 */
[----:B------:R-:W-:Y:S01]  /*145f0*/  UMOV UR19, UR11 ;  /* 0x0000000b00137c82 */ /* 0x000fe20008000000 */
[----:B------:R-:W-:Y:S01]  /*14600*/  UMOV UR20, UR12 ;  /* 0x0000000c00147c82 */ /* 0x000fe20008000000 */
[----:B------:R-:W-:Y:S01]  /*14610*/  UMOV UR21, UR44 ;  /* 0x0000002c00157c82 */ /* 0x000fe20008000000 */
[----:B------:R-:W-:Y:S01]  /*14620*/  UMOV UR22, UR45 ;  /* 0x0000002d00167c82 */ /* 0x000fe20008000000 */
[----:B--2---:R-:W-:-:S02]  /*14630*/  UIADD3 UR24, UP1, UPT, UR16, 0x80, URZ ;  /* 0x0000008010187890 */ /* 0x004fc4000ff3e0ff */
[----:B------:R-:W-:Y:S02]  /*14640*/  UIADD3 UR16, UPT, UPT, UR8, 0x4000, URZ ;  /* 0x0000400008107890 */ /* 0x000fe4000fffe0ff */
[----:B------:R-:W-:-:S03]  /*14650*/  UIADD3.X UR25, UPT, UPT, URZ, UR17, URZ, UP1, !UPT ;  /* 0x00000011ff197290 */ /* 0x000fc60008ffe4ff */
[----:B------:R-:W-:-:S06]  /*14660*/  UMOV UR17, UR9 ;  /* 0x0000000900117c82 */ /* 0x000fcc0008000000 */
[----:B------:R2:W-:Y:S01]  /*14670*/  UTMALDG.5D [UR8], [UR24], desc[UR4] ;  /* 0x00000408180075b4 */ /* 0x0005e20008021000 */
[----:B------:R2:W-:Y:S02]  /*14680*/  UTMALDG.5D [UR16], [UR24], desc[UR4] ;  /* 0x00000410180075b4 */ /* 0x0005e40008021000 */
[----:B--2---:R-:W-:Y:S05]  /*14690*/  BRA.U !UP0, `(.L_x_289) ;  /* 0x0000000108047547 */ /* 0x004fea000b800000 */
[----:B------:R-:W-:Y:S05]  /*146a0*/  BPT.TRAP 0x1 ;  /* 0x000000040000795c */ /* 0x000fea0000300000 */
.L_x_289:
[----:B------:R-:W2:Y:S02]  /*146b0*/  SYNCS.PHASECHK.TRANS64.TRYWAIT P1, [UR8+0x1c038], R3 ;  /* 0x01c03803ff0075a7 */ /* 0x000ea40008021108 */
[----:B--2---:R-:W-:Y:S05]  /*146c0*/  @!P1 BRA `(.L_x_290) ;  /* 0x0000004c00c49947 */ /* 0x004fea0003800000 */
.L_x_427:
[----:B-1----:R-:W-:Y:S01]  /*146d0*/  @!P0 MOV R0, 0x4000 ;  /* 0x0000400000008802 */ /* 0x002fe20000000f00 */
[----:B------:R-:W-:-:S03]  /*146e0*/  UPLOP3.LUT UP2, UPT, UP2, UP3, UPT, 0xf8, 0x8f ;  /* 0x00000000008f789c */ /* 0x000fc60001747f70 */
[----:B------:R1:W-:Y:S06]  /*146f0*/  @!P0 SYNCS.ARRIVE.TRANS64 RZ, [UR8+0x1c020], R0 ;  /* 0x01c02000ffff89a7 */ /* 0x0003ec0008000008 */
[----:B------:R-:W-:Y:S05]  /*14700*/  BRA.U !UP2, `(.L_x_291) ;  /* 0x000000010a047547 */ /* 0x000fea000b800000 */
[----:B------:R-:W-:Y:S05]  /*14710*/  BPT.TRAP 0x1 ;  /* 0x000000040000795c */ /* 0x000fea0000300000 */
.L_x_291:
[----:B------:R-:W-:Y:S01]  /*14720*/  LOP3.LUT P1, R2, R2, 0x1f, RZ, 0xc0, !PT ;  /* 0x0000001f02027812 */ /* 0x000fe2000782c0ff */
[----:B------:R-:W-:Y:S03]  /*14730*/  BSSY.RECONVERGENT B0, `(.L_x_292) ;  /* 0x0000004000007945 */ /* 0x000fe60003800200 */
[----:B------:R-:W-:-:S13]  /*14740*/  PLOP3.LUT P1, PT, P1, P0, PT, 0x8f, 0xf8 ;  /* 0x0000000000f8781c */ /* 0x000fda0000f21177 */
[----:B------:R-:W-:Y:S05]  /*14750*/  @P1 BRA `(.L_x_293) ;  /* 0x0000000000041947 */ /* 0x000fea0003800000 */
[----:B------:R-:W-:Y:S05]  /*14760*/  BPT.TRAP 0x1 ;  /* 0x000000040000795c */ /* 0x000fea0000300000 */
.L_x_293:
[----:B------:R-:W-:Y:S05]  /*14770*/  BSYNC.RECONVERGENT B0 ;  /* 0x0000000000007941 */ /* 0x000fea0003800200 */
.L_x_292:
[----:B------:R-:W2:Y:S01]  /*14780*/  LDCU.64 UR14, c[0x0][0x348] ;  /* 0x00006900ff0e77ac */ /* 0x000ea20008000a00 */
[----:B------:R-:W-:Y:S01]  /*14790*/  BSSY.RECONVERGENT B0, `(.L_x_294) ;  /* 0x0000013000007945 */ /* 0x000fe20003800200 */
[----:B------:R-:W-:Y:S02]  /*147a0*/  UIADD3 UR16, UPT, UPT, UR8, 0x10000, URZ ;  /* 0x0001000008107890 */ /* 0x000fe4000fffe0ff */
[----:B------:R-:W-:Y:S02]  /*147b0*/  UIADD3 UR17, UPT, UPT, UR8, 0x1c020, URZ ;  /* 0x0001c02008117890 */ /* 0x000fe4000fffe0ff */
[----:B------:R-:W-:Y:S01]  /*147c0*/  UIADD3 UR40, UPT, UPT, UR8, 0x12000, URZ ;  /* 0x0001200008287890 */ /* 0x000fe2000fffe0ff */
[----:B------:R-:W-:Y:S01]  /*147d0*/  UMOV UR19, URZ ;  /* 0x000000ff00137c82 */ /* 0x000fe20008000000 */
[----:B------:R-:W-:Y:S01]  /*147e0*/  UMOV UR4, 0x0 ;  /* 0x0000000000047882 */ /* 0x000fe20000000000 */
[----:B------:R-:W-:Y:S01]  /*147f0*/  UMOV UR5, 0x10000000 ;  /* 0x1000000000057882 */ /* 0x000fe20000000000 */
[----:B------:R-:W-:Y:S01]  /*14800*/  UMOV UR18, URZ ;  /* 0x000000ff00127c82 */ /* 0x000fe20008000000 */
[----:B------:R-:W-:Y:S01]  /*14810*/  UMOV UR20, UR44 ;  /* 0x0000002c00147c82 */ /* 0x000fe20008000000 */
[----:B------:R-:W-:Y:S01]  /*14820*/  UMOV UR21, UR45 ;  /* 0x0000002d00157c82 */ /* 0x000fe20008000000 */
[----:B------:R-:W-:Y:S01]  /*14830*/  UMOV UR42, 0x40 ;  /* 0x00000040002a7882 */ /* 0x000fe20000000000 */
[----:B------:R-:W-:Y:S01]  /*14840*/  UMOV UR41, UR17 ;  /* 0x0000001100297c82 */ /* 0x000fe20008000000 */
[----:B--2---:R-:W-:Y:S01]  /*14850*/  UIADD3 UR14, UP1, UPT, UR14, 0x180, URZ ;  /* 0x000001800e0e7890 */ /* 0x004fe2000ff3e0ff */
[----:B------:R-:W-:-:S03]  /*14860*/  UMOV UR43, UR19 ;  /* 0x00000013002b7c82 */ /* 0x000fc60008000000 */
[----:B------:R-:W-:-:S09]  /*14870*/  UIADD3.X UR15, UPT, UPT, URZ, UR15, URZ, UP1, !UPT ;  /* 0x0000000fff0f7290 */ /* 0x000fd20008ffe4ff */
[----:B------:R2:W-:Y:S01]  /*14880*/  UTMALDG.4D [UR16], [UR14], desc[UR4] ;  /* 0x000004100e0075b4 */ /* 0x0005e20008019000 */
[----:B------:R2:W-:Y:S02]  /*14890*/  UTMALDG.4D [UR40], [UR14], desc[UR4] ;  /* 0x000004280e0075b4 */ /* 0x0005e40008019000 */
[----:B--2---:R-:W-:Y:S05]  /*148a0*/  @!P3 BRA `(.L_x_295) ;  /* 0x000000000004b947 */ /* 0x004fea0003800000 */
[----:B------:R-:W-:Y:S05]  /*148b0*/  BPT.TRAP 0x1 ;  /* 0x000000040000795c */ /* 0x000fea0000300000 */
.L_x_295:
[----:B------:R-:W-:Y:S05]  /*148c0*/  BSYNC.RECONVERGENT B0 ;  /* 0x0000000000007941 */ /* 0x000fea0003800200 */
.L_x_294:
[----:B------:R-:W2:Y:S02]  /*148d0*/  SYNCS.PHASECHK.TRANS64.TRYWAIT P1, [UR8+0x1c018], R3 ;  /* 0x01c01803ff0075a7 */ /* 0x000ea40008021108 */
[----:B--2---:R-:W-:Y:S05]  /*148e0*/  @!P1 BRA `(.L_x_296) ;  /* 0x0000004c00549947 */ /* 0x004fea0003800000 */
.L_x_429:
[----:B-1----:R-:W-:Y:S01]  /*148f0*/  @!P0 MOV R0, 0x8000 ;  /* 0x0000800000008802 */ /* 0x002fe20000000f00 */
[----:B------:R-:W-:Y:S03]  /*14900*/  BSSY.RECONVERGENT B0, `(.L_x_297) ;  /* 0x0000004000007945 */ /* 0x000fe60003800200 */
[----:B------:R1:W-:Y:S01]  /*14910*/  @!P0 SYNCS.ARRIVE.TRANS64 RZ, [UR8+0x1c008], R0 ;  /* 0x01c00800ffff89a7 */ /* 0x0003e20008000008 */
[----:B------:R-:W-:Y:S05]  /*14920*/  @!P5 BRA `(.L_x_298) ;  /* 0x000000000004d947 */ /* 0x000fea0003800000 */
[----:B------:R-:W-:Y:S05]  /*14930*/  BPT.TRAP 0x1 ;  /* 0x000000040000795c */ /* 0x000fea0000300000 */
.L_x_298:
[----:B------:R-:W-:Y:S05]  /*14940*/  BSYNC.RECONVERGENT B0 ;  /* 0x0000000000007941 */ /* 0x000fea0003800200 */
.L_x_297:
[----:B------:R-:W-:Y:S01]  /*14950*/  ISETP.EQ.OR P2, PT, R2, RZ, P0 ;  /* 0x000000ff0200720c */ /* 0x000fe20000742670 */
[----:B------:R-:W-:-:S12]  /*14960*/  BSSY.RECONVERGENT B0, `(.L_x_299) ;  /* 0x0000003000007945 */ /* 0x000fd80003800200 */
[----:B------:R-:W-:Y:S05]  /*14970*/  @P2 BRA `(.L_x_300) ;  /* 0x0000000000042947 */ /* 0x000fea0003800000 */
[----:B------:R-:W-:Y:S05]  /*14980*/  BPT.TRAP 0x1 ;  /* 0x000000040000795c */ /* 0x000fea0000300000 */
.L_x_300:
[----:B------:R-:W-:Y:S05]  /*14990*/  BSYNC.RECONVERGENT B0 ;  /* 0x0000000000007941 */ /* 0x000fea0003800200 */
.L_x_299:
[----:B------:R-:W2:Y:S01]  /*149a0*/  LDCU.64 UR14, c[0x0][0x348] ;  /* 0x00006900ff0e77ac */ /* 0x000ea20008000a00 */
[----:B------:R-:W-:Y:S02]  /*149b0*/  UIADD3 UR27, UPT, UPT, UR11, 0x80, URZ ;  /* 0x000000800b1b7890 */ /* 0x000fe4000fffe0ff */
[----:B------:R-:W-:Y:S02]  /*149c0*/  UIADD3 UR24, UPT, UPT, UR8, 0x8000, URZ ;  /* 0x0000800008187890 */ /* 0x000fe4000fffe0ff */
[----:B------:R-:W-:Y:S02]  /*149d0*/  UIADD3 UR25, UPT, UPT, UR8, 0x1c008, URZ ;  /* 0x0001c00808197890 */ /* 0x000fe4000fffe0ff */
[----:B------:R-:W-:Y:S01]  /*149e0*/  UIADD3 UR16, UPT, UPT, UR8, 0xc000, URZ ;  /* 0x0000c00008107890 */ /* 0x000fe2000fffe0ff */
[----:B------:R-:W-:Y:S01]  /*149f0*/  UMOV UR4, 0x0 ;  /* 0x0000000000047882 */ /* 0x000fe20000000000 */
[----:B------:R-:W-:Y:S01]  /*14a00*/  UMOV UR5, 0x10000000 ;  /* 0x1000000000057882 */ /* 0x000fe20000000000 */
[----:B------:R-:W-:Y:S01]  /*14a10*/  UMOV UR26, URZ ;  /* 0x000000ff001a7c82 */ /* 0x000fe20008000000 */
[----:B------:R-:W-:Y:S01]  /*14a20*/  UMOV UR28, UR12 ;  /* 0x0000000c001c7c82 */ /* 0x000fe20008000000 */
[----:B------:R-:W-:Y:S01]  /*14a30*/  UMOV UR29, UR44 ;  /* 0x0000002c001d7c82 */ /* 0x000fe20008000000 */
[----:B------:R-:W-:Y:S01]  /*14a40*/  UMOV UR30, UR45 ;  /* 0x0000002d001e7c82 */ /* 0x000fe20008000000 */
[----:B--2---:R-:W-:Y:S01]  /*14a50*/  UIADD3 UR10, UP1, UPT, UR14, 0x80, URZ ;  /* 0x000000800e0a7890 */ /* 0x004fe2000ff3e0ff */
[----:B------:R-:W-:Y:S01]  /*14a60*/  UMOV UR18, 0x40 ;  /* 0x0000004000127882 */ /* 0x000fe20000000000 */
[----:B------:R-:W-:-:S02]  /*14a70*/  UMOV UR20, UR12 ;  /* 0x0000000c00147c82 */ /* 0x000fc40008000000 */
[----:B------:R-:W-:Y:S01]  /*14a80*/  UIADD3.X UR11, UPT, UPT, URZ, UR15, URZ, UP1, !UPT ;  /* 0x0000000fff0b7290 */ /* 0x000fe20008ffe4ff */
[----:B------:R-:W-:Y:S01]  /*14a90*/  UMOV UR21, UR44 ;  /* 0x0000002c00157c82 */ /* 0x000fe20008000000 */
[----:B------:R-:W-:Y:S01]  /*14aa0*/  UMOV UR22, UR45 ;  /* 0x0000002d00167c82 */ /* 0x000fe20008000000 */
[----:B------:R-:W-:Y:S01]  /*14ab0*/  UMOV UR17, UR25 ;  /* 0x0000001900117c82 */ /* 0x000fe20008000000 */
[----:B------:R-:W-:-:S05]  /*14ac0*/  UMOV UR19, UR27 ;  /* 0x0000001b00137c82 */ /* 0x000fca0008000000 */
[----:B------:R2:W-:Y:S01]  /*14ad0*/  UTMALDG.5D [UR24], [UR10], desc[UR4] ;  /* 0x000004180a0075b4 */ /* 0x0005e20008021000 */
[----:B------:R2:W-:Y:S02]  /*14ae0*/  UTMALDG.5D [UR16], [UR10], desc[UR4] ;  /* 0x000004100a0075b4 */ /* 0x0005e40008021000 */
[----:B--2---:R-:W-:Y:S05]  /*14af0*/  BRA.U !UP0, `(.L_x_301) ;  /* 0x0000000108047547 */ /* 0x004fea000b800000 */
[----:B------:R-:W-:Y:S05]  /*14b00*/  BPT.TRAP 0x1 ;  /* 0x000000040000795c */ /* 0x000fea0000300000 */
.L_x_301:
[----:B------:R-:W2:Y:S02]  /*14b10*/  SYNCS.PHASECHK.TRANS64.TRYWAIT P1, [UR8+0x1c040], R3 ;  /* 0x01c04003ff0075a7 */ /* 0x000ea40008021108 */
[----:B--2---:R-:W-:Y:S05]  /*14b20*/  @!P1 BRA `(.L_x_302) ;  /* 0x0000004800dc9947 */ /* 0x004fea0003800000 */
.L_x_431:
[----:B-1----:R-:W-:-:S04]  /*14b30*/  @!P0 MOV R0, 0x4000 ;  /* 0x0000400000008802 */ /* 0x002fc80000000f00 */
[----:B------:R1:W-:Y:S01]  /*14b40*/  @!P0 SYNCS.ARRIVE.TRANS64 RZ, [UR8+0x1c028], R0 ;  /* 0x01c02800ffff89a7 */ /* 0x0003e20008000008 */
[----:B------:R-:W-:Y:S05]  /*14b50*/  BRA.U !UP2, `(.L_x_303) ;  /* 0x000000010a047547 */ /* 0x000fea000b800000 */
[----:B------:R-:W-:Y:S05]  /*14b60*/  BPT.TRAP 0x1 ;  /* 0x000000040000795c */ /* 0x000fea0000300000 */
.L_x_303:
[----:B------:R-:W-:Y:S04]  /*14b70*/  BSSY.RECONVERGENT B0, `(.L_x_304) ;  /* 0x0000003000007945 */ /* 0x000fe80003800200 */
[----:B------:R-:W-:Y:S05]  /*14b80*/  @P2 BRA `(.L_x_305) ;  /* 0x0000000000042947 */ /* 0x000fea0003800000 */
[----:B------:R-:W-:Y:S05]  /*14b90*/  BPT.TRAP 0x1 ;  /* 0x000000040000795c */ /* 0x000fea0000300000 */
.L_x_305:
[----:B------:R-:W-:Y:S05]  /*14ba0*/  BSYNC.RECONVERGENT B0 ;  /* 0x0000000000007941 */ /* 0x000fea0003800200 */
.L_x_304:
[----:B------:R-:W2:Y:S01]  /*14bb0*/  LDCU.64 UR10, c[0x0][0x348] ;  /* 0x00006900ff0a77ac */ /* 0x000ea20008000a00 */
        /* <DEDUP_REMOVED lines=15> */
[----:B------:R2:W-:Y:S01]  /*14cb0*/  UTMALDG.4D [UR40], [UR10], desc[UR4] ;  /* 0x000004280a0075b4 */ /* 0x0005e20008019000 */
[----:B------:R-:W-:Y:S01]  /*14cc0*/  NOP ;  /* 0x0000000000007918 */ /* 0x000fe20000000000 */
[----:B------:R-:W-:-:S06]  /*14cd0*/  UISETP.GE.AND UP1, UPT, UR7, 0x41, UPT ;  /* 0x000000410700788c */ /* 0x000fcc000bf26270 */
[----:B------:R-:W-:-:S13]  /*14ce0*/  PLOP3.LUT P1, PT, PT, PT, UP1, 0x80, 0x8 ;  /* 0x000000000008781c */ /* 0x000fda0003f2f018 */
[----:B--2---:R-:W-:Y:S05]  /*14cf0*/  @!P1 EXIT ;  /* 0x000000000000994d */ /* 0x004fea0003800000 */
[----:B------:R-:W-:Y:S01]  /*14d00*/  UIADD3 UR5, UPT, UPT, UR7, 0x3f, URZ ;  /* 0x0000003f07057890 */ /* 0x000fe2000fffe0ff */
[----:B------:R-:W-:Y:S01]  /*14d10*/  HFMA2 R2, -RZ, RZ, 0, 5.9604644775390625e-08 ;  /* 0x00000001ff027431 */ /* 0x000fe200000001ff */
[----:B------:R-:W-:Y:S02]  /*14d20*/  UMOV UR10, 0x2 ;  /* 0x00000002000a7882 */ /* 0x000fe40000000000 */
[----:B------:R-:W-:-:S04]  /*14d30*/  USHF.R.S32.HI UR4, URZ, 0x1f, UR5 ;  /* 0x0000001fff047899 */ /* 0x000fc80008011405 */
[----:B------:R-:W-:-:S04]  /*14d40*/  ULEA.HI UR4, UR4, UR5, URZ, 0x6 ;  /* 0x0000000504047291 */ /* 0x000fc8000f8f30ff */
[----:B------:R-:W-:-:S04]  /*14d50*/  USHF.R.S32.HI UR9, URZ, 0x6, UR4 ;  /* 0x00000006ff097899 */ /* 0x000fc80008011404 */
[----:B------:R-:W-:-:S04]  /*14d60*/  UISETP.LT.AND UP1, UPT, UR9, 0x2, UPT ;  /* 0x000000020900788c */ /* 0x000fc8000bf21270 */
[----:B------:R-:W-:-:S04]  /*14d70*/  USEL UR4, UR9, 0x2, UP1 ;  /* 0x0000000209047887 */ /* 0x000fc80008800000 */
[----:B------:R-:W-:-:S04]  /*14d80*/  UIADD3 UR9, UPT, UPT, UR9, -UR4, URZ ;  /* 0x8000000409097290 */ /* 0x000fc8000fffe0ff */
[----:B------:R-:W-:Y:S02]  /*14d90*/  UISETP.GE.U32.AND UP1, UPT, UR9, 0x3, UPT ;  /* 0x000000030900788c */ /* 0x000fe4000bf26070 */
[----:B------:R-:W-:Y:S01]  /*14da0*/  UIADD3 UR11, UPT, UPT, UR9, 0x1, URZ ;  /* 0x00000001090b7890 */ /* 0x000fe2000fffe0ff */
[----:B------:R-:W2:Y:S03]  /*14db0*/  LDCU.64 UR4, c[0x0][0x348] ;  /* 0x00006900ff0477ac */ /* 0x000ea60008000a00 */
[----:B------:R-:W-:Y:S01]  /*14dc0*/  ULOP3.LUT UR6, UR11, 0x3, URZ, 0xc0, !UPT ;  /* 0x000000030b067892 */ /* 0x000fe2000f8ec0ff */
[----:B------:R-:W-:Y:S02]  /*14dd0*/  UMOV UR9, 0x1 ;  /* 0x0000000100097882 */ /* 0x000fe40000000000 */
[----:B------:R-:W-:Y:S09]  /*14de0*/  BRA.U !UP1, `(.L_x_306) ;  /* 0x0000001109f07547 */ /* 0x000ff2000b800000 */
[----:B------:R-:W-:Y:S01]  /*14df0*/  ULOP3.LUT UR9, UR11, 0xfffffffc, URZ, 0xc0, !UPT ;  /* 0xfffffffc0b097892 */ /* 0x000fe2000f8ec0ff */
[----:B------:R-:W-:Y:S01]  /*14e00*/  MOV R2, 0x1 ;  /* 0x0000000100027802 */ /* 0x000fe20000000f00 */
[----:B------:R-:W-:Y:S01]  /*14e10*/  UMOV UR10, 0x2 ;  /* 0x00000002000a7882 */ /* 0x000fe20000000000 */
[----:B------:R-:W-:Y:S01]  /*14e20*/  UMOV UR7, URZ ;  /* 0x000000ff00077c82 */ /* 0x000fe20008000000 */
[----:B------:R-:W-:Y:S01]  /*14e30*/  UIADD3 UR9, UPT, UPT, -UR9, URZ, URZ ;  /* 0x000000ff09097290 */ /* 0x000fe2000fffe1ff */
[----:B------:R-:W-:-:S11]  /*14e40*/  UMOV UR35, 0x80 ;  /* 0x0000008000237882 */ /* 0x000fd60000000000 */
.L_x_347:
[----:B------:R-:W-:Y:S05]  /*14e50*/  BRA.U !UP0, `(.L_x_307) ;  /* 0x0000000108047547 */ /* 0x000fea000b800000 */
[----:B--2---:R-:W-:Y:S05]  /*14e60*/  BPT.TRAP 0x1 ;  /* 0x000000040000795c */ /* 0x004fea0000300000 */
.L_x_307:
[----:B------:R-:W3:Y:S01]  /*14e70*/  S2UR UR8, SR_CgaCtaId ;  /* 0x00000000000879c3 */ /* 0x000ee20000008800 */
[----:B------:R-:W-:Y:S01]  /*14e80*/  UMOV UR11, 0x400 ;  /* 0x00000400000b7882 */ /* 0x000fe20000000000 */
[----:B------:R-:W-:Y:S01]  /*14e90*/  SHF.L.U32 R3, R2, 0x1f, RZ ;  /* 0x0000001f02037819 */ /* 0x000fe200000006ff */
[----:B---3--:R-:W-:-:S04]  /*14ea0*/  ULEA UR8, UR8, UR11, 0x18 ;  /* 0x0000000b08087291 */ /* 0x008fc8000f8ec0ff */
[----:B------:R-:W-:-:S09]  /*14eb0*/  ULEA UR41, UR10, UR8, 0x3 ;  /* 0x000000080a297291 */ /* 0x000fd2000f8e18ff */
[----:B------:R-:W3:Y:S02]  /*14ec0*/  SYNCS.PHASECHK.TRANS64.TRYWAIT P1, [UR41+0x1c038], R3 ;  /* 0x01c03803ff0075a7 */ /* 0x000ee40008021129 */
[----:B---3--:R-:W-:Y:S05]  /*14ed0*/  @!P1 BRA `(.L_x_308) ;  /* 0x0000004800089947 */ /* 0x008fea0003800000 */
.L_x_433:
[----:B-1----:R-:W-:-:S04]  /*14ee0*/  @!P0 MOV R0, 0x4000 ;  /* 0x0000400000008802 */ /* 0x002fc80000000f00 */
[----:B------:R1:W-:Y:S01]  /*14ef0*/  @!P0 SYNCS.ARRIVE.TRANS64 RZ, [UR41+0x1c020], R0 ;  /* 0x01c02000ffff89a7 */ /* 0x0003e20008000029 */
[----:B------:R-:W-:Y:S05]  /*14f00*/  BRA.U !UP2, `(.L_x_309) ;  /* 0x000000010a047547 */ /* 0x000fea000b800000 */
[----:B--2---:R-:W-:Y:S05]  /*14f10*/  BPT.TRAP 0x1 ;  /* 0x000000040000795c */ /* 0x004fea0000300000 */
.L_x_309:
[----:B------:R-:W-:Y:S04]  /*14f20*/  BSSY.RECONVERGENT B0, `(.L_x_310) ;  /* 0x0000003000007945 */ /* 0x000fe80003800200 */
[----:B------:R-:W-:Y:S05]  /*14f30*/  @P2 BRA `(.L_x_311) ;  /* 0x0000000000042947 */ /* 0x000fea0003800000 */
[----:B--2---:R-:W-:Y:S05]  /*14f40*/  BPT.TRAP 0x1 ;  /* 0x000000040000795c */ /* 0x004fea0000300000 */
.L_x_311:
[----:B--2---:R-:W-:Y:S05]  /*14f50*/  BSYNC.RECONVERGENT B0 ;  /* 0x0000000000007941 */ /* 0x004fea0003800200 */
.L_x_310:
[----:B------:R-:W-:Y:S02]  /*14f60*/  ULEA UR16, UR10, UR8, 0xe ;  /* 0x000000080a107291 */ /* 0x000fe4000f8e70ff */
[----:B------:R-:W-:Y:S02]  /*14f70*/  UIADD3 UR14, UP1, UPT, UR4, 0x180, URZ ;  /* 0x00000180040e7890 */ /* 0x000fe4000ff3e0ff */
[----:B------:R-:W-:Y:S02]  /*14f80*/  UIADD3 UR43, UPT, UPT, UR35, -0x40, URZ ;  /* 0xffffffc0232b7890 */ /* 0x000fe4000fffe0ff */
[----:B------:R-:W-:Y:S02]  /*14f90*/  UIADD3 UR41, UPT, UPT, UR41, 0x1c020, URZ ;  /* 0x0001c02029297890 */ /* 0x000fe4000fffe0ff */
[----:B------:R-:W-:Y:S02]  /*14fa0*/  UIADD3 UR40, UPT, UPT, UR16, 0x10000, URZ ;  /* 0x0001000010287890 */ /* 0x000fe4000fffe0ff */
[----:B------:R-:W-:-:S02]  /*14fb0*/  UIADD3.X UR15, UPT, UPT, URZ, UR5, URZ, UP1, !UPT ;  /* 0x00000005ff0f7290 */ /* 0x000fc40008ffe4ff */
[----:B------:R-:W-:Y:S01]  /*14fc0*/  UIADD3 UR16, UPT, UPT, UR16, 0x12000, URZ ;  /* 0x0001200010107890 */ /* 0x000fe2000fffe0ff */
[----:B------:R-:W-:Y:S01]  /*14fd0*/  UMOV UR12, 0x0 ;  /* 0x00000000000c7882 */ /* 0x000fe20000000000 */
[----:B------:R-:W-:Y:S01]  /*14fe0*/  UMOV UR13, 0x10000000 ;  /* 0x10000000000d7882 */ /* 0x000fe20000000000 */
[----:B------:R-:W-:Y:S01]  /*14ff0*/  UMOV UR42, URZ ;  /* 0x000000ff002a7c82 */ /* 0x000fe20008000000 */
[----:B------:R-:W-:Y:S01]  /*15000*/  UMOV UR18, 0x40 ;  /* 0x0000004000127882 */ /* 0x000fe20000000000 */
[----:B------:R-:W-:Y:S01]  /*15010*/  UMOV UR20, UR44 ;  /* 0x0000002c00147c82 */ /* 0x000fe20008000000 */
[----:B------:R-:W-:Y:S01]  /*15020*/  UMOV UR21, UR45 ;  /* 0x0000002d00157c82 */ /* 0x000fe20008000000 */
[----:B------:R-:W-:Y:S01]  /*15030*/  UMOV UR17, UR41 ;  /* 0x0000002900117c82 */ /* 0x000fe20008000000 */
[----:B------:R-:W-:Y:S01]  /*15040*/  UMOV UR19, UR43 ;  /* 0x0000002b00137c82 */ /* 0x000fe20008000000 */
[----:B------:R2:W-:Y:S01]  /*15050*/  UTMALDG.4D [UR40], [UR14], desc[UR12] ;  /* 0x00000c280e0075b4 */ /* 0x0005e20008019000 */
[----:B------:R-:W-:-:S04]  /*15060*/  UIADD3 UR10, UPT, UPT, UR10, 0x1, URZ ;  /* 0x000000010a0a7890 */ /* 0x000fc8000fffe0ff */
[----:B------:R-:W-:Y:S01]  /*15070*/  UISETP.NE.AND UP1, UPT, UR10, 0x3, UPT ;  /* 0x000000030a00788c */ /* 0x000fe2000bf25270 */
[----:B------:R2:W-:Y:S03]  /*15080*/  UTMALDG.4D [UR16], [UR14], desc[UR12] ;  /* 0x00000c100e0075b4 */ /* 0x0005e60008019000 */
[----:B------:R-:W-:Y:S02]  /*15090*/  USEL UR11, URZ, 0x1, UP1 ;  /* 0x00000001ff0b7887 */ /* 0x000fe40008800000 */
[----:B------:R-:W-:-:S04]  /*150a0*/  USEL UR10, UR10, URZ, UP1 ;  /* 0x000000ff0a0a7287 */ /* 0x000fc80008800000 */
[----:B------:R-:W-:Y:S01]  /*150b0*/  LOP3.LUT R2, R2, UR11, RZ, 0x3c, !PT ;  /* 0x0000000b02027c12 */ /* 0x000fe2000f8e3cff */
[----:B--2---:R-:W-:Y:S07]  /*150c0*/  BRA.U !UP0, `(.L_x_312) ;  /* 0x0000000108047547 */ /* 0x004fee000b800000 */
[----:B------:R-:W-:Y:S05]  /*150d0*/  BPT.TRAP 0x1 ;  /* 0x000000040000795c */ /* 0x000fea0000300000 */
.L_x_312:
[----:B------:R-:W-:Y:S01]  /*150e0*/  ULEA UR25, UR10, UR8, 0x3 ;  /* 0x000000080a197291 */ /* 0x000fe2000f8e18ff */
[----:B------:R-:W-:-:S08]  /*150f0*/  SHF.L.U32 R3, R2, 0x1f, RZ ;  /* 0x0000001f02037819 */ /* 0x000fd000000006ff */
[----:B------:R-:W2:Y:S02]  /*15100*/  SYNCS.PHASECHK.TRANS64.TRYWAIT P1, [UR25+0x1c038], R3 ;  /* 0x01c03803ff0075a7 */ /* 0x000ea40008021119 */
[----:B--2---:R-:W-:Y:S05]  /*15110*/  @!P1 BRA `(.L_x_313) ;  /* 0x0000004400909947 */ /* 0x004fea0003800000 */
.L_x_435:
[----:B-1----:R-:W-:-:S04]  /*15120*/  @!P0 MOV R0, 0x4000 ;  /* 0x0000400000008802 */ /* 0x002fc80000000f00 */
[----:B------:R1:W-:Y:S01]  /*15130*/  @!P0 SYNCS.ARRIVE.TRANS64 RZ, [UR25+0x1c020], R0 ;  /* 0x01c02000ffff89a7 */ /* 0x0003e20008000019 */
[----:B------:R-:W-:Y:S05]  /*15140*/  BRA.U !UP2, `(.L_x_314) ;  /* 0x000000010a047547 */ /* 0x000fea000b800000 */
[----:B------:R-:W-:Y:S05]  /*15150*/  BPT.TRAP 0x1 ;  /* 0x000000040000795c */ /* 0x000fea0000300000 */
.L_x_314:
[----:B------:R-:W-:Y:S04]  /*15160*/  BSSY.RECONVERGENT B0, `(.L_x_315) ;  /* 0x0000003000007945 */ /* 0x000fe80003800200 */
[----:B------:R-:W-:Y:S05]  /*15170*/  @P2 BRA `(.L_x_316) ;  /* 0x0000000000042947 */ /* 0x000fea0003800000 */
[----:B------:R-:W-:Y:S05]  /*15180*/  BPT.TRAP 0x1 ;  /* 0x000000040000795c */ /* 0x000fea0000300000 */
.L_x_316:
[----:B------:R-:W-:Y:S05]  /*15190*/  BSYNC.RECONVERGENT B0 ;  /* 0x0000000000007941 */ /* 0x000fea0003800200 */
.L_x_315:
        /* <DEDUP_REMOVED lines=26> */
.L_x_317:
[----:B------:R-:W-:Y:S01]  /*15340*/  ULEA UR33, UR10, UR8, 0x3 ;  /* 0x000000080a217291 */ /* 0x000fe2000f8e18ff */
[----:B------:R-:W-:-:S08]  /*15350*/  SHF.L.U32 R3, R2, 0x1f, RZ ;  /* 0x0000001f02037819 */ /* 0x000fd000000006ff */
[----:B------:R-:W2:Y:S02]  /*15360*/  SYNCS.PHASECHK.TRANS64.TRYWAIT P1, [UR33+0x1c038], R3 ;  /* 0x01c03803ff0075a7 */ /* 0x000ea40008021121 */
[----:B--2---:R-:W-:Y:S05]  /*15370*/  @!P1 BRA `(.L_x_318) ;  /* 0x0000004400109947 */ /* 0x004fea0003800000 */
.L_x_437:
[----:B-1----:R-:W-:-:S04]  /*15380*/  @!P0 MOV R0, 0x4000 ;  /* 0x0000400000008802 */ /* 0x002fc80000000f00 */
[----:B------:R1:W-:Y:S01]  /*15390*/  @!P0 SYNCS.ARRIVE.TRANS64 RZ, [UR33+0x1c020], R0 ;  /* 0x01c02000ffff89a7 */ /* 0x0003e20008000021 */
[----:B------:R-:W-:Y:S05]  /*153a0*/  BRA.U !UP2, `(.L_x_319) ;  /* 0x000000010a047547 */ /* 0x000fea000b800000 */
[----:B------:R-:W-:Y:S05]  /*153b0*/  BPT.TRAP 0x1 ;  /* 0x000000040000795c */ /* 0x000fea0000300000 */
.L_x_319:
[----:B------:R-:W-:Y:S04]  /*153c0*/  BSSY.RECONVERGENT B0, `(.L_x_320) ;  /* 0x0000003000007945 */ /* 0x000fe80003800200 */
[----:B------:R-:W-:Y:S05]  /*153d0*/  @P2 BRA `(.L_x_321) ;  /* 0x0000000000042947 */ /* 0x000fea0003800000 */
[----:B------:R-:W-:Y:S05]  /*153e0*/  BPT.TRAP 0x1 ;  /* 0x000000040000795c */ /* 0x000fea0000300000 */
.L_x_321:
[----:B------:R-:W-:Y:S05]  /*153f0*/  BSYNC.RECONVERGENT B0 ;  /* 0x0000000000007941 */ /* 0x000fea0003800200 */
.L_x_320:
[----:B------:R-:W-:Y:S02]  /*15400*/  ULEA UR16, UR10, UR8, 0xe ;  /* 0x000000080a107291 */ /* 0x000fe4000f8e70ff */
[----:B------:R-:W-:Y:S02]  /*15410*/  UIADD3 UR14, UP1, UPT, UR4, 0x180, URZ ;  /* 0x00000180040e7890 */ /* 0x000fe4000ff3e0ff */
[----:B------:R-:W-:Y:S02]  /*15420*/  UIADD3 UR33, UPT, UPT, UR33, 0x1c020, URZ ;  /* 0x0001c02021217890 */ /* 0x000fe4000fffe0ff */
[----:B------:R-:W-:Y:S02]  /*15430*/  UIADD3 UR32, UPT, UPT, UR16, 0x10000, URZ ;  /* 0x0001000010207890 */ /* 0x000fe4000fffe0ff */
[----:B------:R-:W-:Y:S02]  /*15440*/  UIADD3.X UR15, UPT, UPT, URZ, UR5, URZ, UP1, !UPT ;  /* 0x00000005ff0f7290 */ /* 0x000fe40008ffe4ff */
        /* <DEDUP_REMOVED lines=20> */
.L_x_322:
[----:B------:R-:W-:Y:S01]  /*15590*/  ULEA UR25, UR10, UR8, 0x3 ;  /* 0x000000080a197291 */ /* 0x000fe2000f8e18ff */
[----:B------:R-:W-:-:S08]  /*155a0*/  SHF.L.U32 R3, R2, 0x1f, RZ ;  /* 0x0000001f02037819 */ /* 0x000fd000000006ff */
[----:B------:R-:W2:Y:S02]  /*155b0*/  SYNCS.PHASECHK.TRANS64.TRYWAIT P1, [UR25+0x1c038], R3 ;  /* 0x01c03803ff0075a7 */ /* 0x000ea40008021119 */
[----:B--2---:R-:W-:Y:S05]  /*155c0*/  @!P1 BRA `(.L_x_323) ;  /* 0x0000004000949947 */ /* 0x004fea0003800000 */
.L_x_439:
[----:B-1----:R-:W-:-:S04]  /*155d0*/  @!P0 MOV R0, 0x4000 ;  /* 0x0000400000008802 */ /* 0x002fc80000000f00 */
[----:B------:R1:W-:Y:S01]  /*155e0*/  @!P0 SYNCS.ARRIVE.TRANS64 RZ, [UR25+0x1c020], R0 ;  /* 0x01c02000ffff89a7 */ /* 0x0003e20008000019 */
[----:B------:R-:W-:Y:S05]  /*155f0*/  BRA.U !UP2, `(.L_x_324) ;  /* 0x000000010a047547 */ /* 0x000fea000b800000 */
[----:B------:R-:W-:Y:S05]  /*15600*/  BPT.TRAP 0x1 ;  /* 0x000000040000795c */ /* 0x000fea0000300000 */
.L_x_324:
[----:B------:R-:W-:Y:S04]  /*15610*/  BSSY.RECONVERGENT B0, `(.L_x_325) ;  /* 0x0000003000007945 */ /* 0x000fe80003800200 */
[----:B------:R-:W-:Y:S05]  /*15620*/  @P2 BRA `(.L_x_326) ;  /* 0x0000000000042947 */ /* 0x000fea0003800000 */
[----:B------:R-:W-:Y:S05]  /*15630*/  BPT.TRAP 0x1 ;  /* 0x000000040000795c */ /* 0x000fea0000300000 */
.L_x_326:
[----:B------:R-:W-:Y:S05]  /*15640*/  BSYNC.RECONVERGENT B0 ;  /* 0x0000000000007941 */ /* 0x000fea0003800200 */
.L_x_325:
        /* <DEDUP_REMOVED lines=26> */
.L_x_327:
[----:B------:R-:W-:Y:S01]  /*157f0*/  ULEA UR25, UR10, UR8, 0x3 ;  /* 0x000000080a197291 */ /* 0x000fe2000f8e18ff */
[----:B------:R-:W-:-:S08]  /*15800*/  SHF.L.U32 R3, R2, 0x1f, RZ ;  /* 0x0000001f02037819 */ /* 0x000fd000000006ff */
[----:B------:R-:W2:Y:S02]  /*15810*/  SYNCS.PHASECHK.TRANS64.TRYWAIT P1, [UR25+0x1c038], R3 ;  /* 0x01c03803ff0075a7 */ /* 0x000ea40008021119 */
[----:B--2---:R-:W-:Y:S05]  /*15820*/  @!P1 BRA `(.L_x_328) ;  /* 0x0000004000149947 */ /* 0x004fea0003800000 */
.L_x_441:
[----:B-1----:R-:W-:-:S04]  /*15830*/  @!P0 MOV R0, 0x4000 ;  /* 0x0000400000008802 */ /* 0x002fc80000000f00 */
[----:B------:R1:W-:Y:S01]  /*15840*/  @!P0 SYNCS.ARRIVE.TRANS64 RZ, [UR25+0x1c020], R0 ;  /* 0x01c02000ffff89a7 */ /* 0x0003e20008000019 */
[----:B------:R-:W-:Y:S05]  /*15850*/  BRA.U !UP2, `(.L_x_329) ;  /* 0x000000010a047547 */ /* 0x000fea000b800000 */
[----:B------:R-:W-:Y:S05]  /*15860*/  BPT.TRAP 0x1 ;  /* 0x000000040000795c */ /* 0x000fea0000300000 */
.L_x_329:
[----:B------:R-:W-:Y:S04]  /*15870*/  BSSY.RECONVERGENT B0, `(.L_x_330) ;  /* 0x0000003000007945 */ /* 0x000fe80003800200 */
[----:B------:R-:W-:Y:S05]  /*15880*/  @P2 BRA `(.L_x_331) ;  /* 0x0000000000042947 */ /* 0x000fea0003800000 */
[----:B------:R-:W-:Y:S05]  /*15890*/  BPT.TRAP 0x1 ;  /* 0x000000040000795c */ /* 0x000fea0000300000 */
.L_x_331:
[----:B------:R-:W-:Y:S05]  /*158a0*/  BSYNC.RECONVERGENT B0 ;  /* 0x0000000000007941 */ /* 0x000fea0003800200 */
.L_x_330:
[----:B------:R-:W-:Y:S02]  /*158b0*/  ULEA UR16, UR10, UR8, 0xe ;  /* 0x000000080a107291 */ /* 0x000fe4000f8e70ff */
[----:B------:R-:W-:Y:S02]  /*158c0*/  UIADD3 UR14, UP1, UPT, UR4, 0x180, URZ ;  /* 0x00000180040e7890 */ /* 0x000fe4000ff3e0ff */
[----:B------:R-:W-:Y:S02]  /*158d0*/  UIADD3 UR27, UPT, UPT, UR35, 0x40, URZ ;  /* 0x00000040231b7890 */ /* 0x000fe4000fffe0ff */
        /* <DEDUP_REMOVED lines=23> */
.L_x_332:
[----:B------:R-:W-:Y:S01]  /*15a50*/  ULEA UR25, UR10, UR8, 0x3 ;  /* 0x000000080a197291 */ /* 0x000fe2000f8e18ff */
[----:B------:R-:W-:-:S08]  /*15a60*/  SHF.L.U32 R3, R2, 0x1f, RZ ;  /* 0x0000001f02037819 */ /* 0x000fd000000006ff */
[----:B------:R-:W2:Y:S02]  /*15a70*/  SYNCS.PHASECHK.TRANS64.TRYWAIT P1, [UR25+0x1c038], R3 ;  /* 0x01c03803ff0075a7 */ /* 0x000ea40008021119 */
[----:B--2---:R-:W-:Y:S05]  /*15a80*/  @!P1 BRA `(.L_x_333) ;  /* 0x0000003c00949947 */ /* 0x004fea0003800000 */
.L_x_443:
[----:B-1----:R-:W-:-:S04]  /*15a90*/  @!P0 MOV R0, 0x4000 ;  /* 0x0000400000008802 */ /* 0x002fc80000000f00 */
[----:B------:R1:W-:Y:S01]  /*15aa0*/  @!P0 SYNCS.ARRIVE.TRANS64 RZ, [UR25+0x1c020], R0 ;  /* 0x01c02000ffff89a7 */ /* 0x0003e20008000019 */
[----:B------:R-:W-:Y:S05]  /*15ab0*/  BRA.U !UP2, `(.L_x_334) ;  /* 0x000000010a047547 */ /* 0x000fea000b800000 */
[----:B------:R-:W-:Y:S05]  /*15ac0*/  BPT.TRAP 0x1 ;  /* 0x000000040000795c */ /* 0x000fea0000300000 */
.L_x_334:
[----:B------:R-:W-:Y:S04]  /*15ad0*/  BSSY.RECONVERGENT B0, `(.L_x_335) ;  /* 0x0000003000007945 */ /* 0x000fe80003800200 */
[----:B------:R-:W-:Y:S05]  /*15ae0*/  @P2 BRA `(.L_x_336) ;  /* 0x0000000000042947 */ /* 0x000fea0003800000 */
[----:B------:R-:W-:Y:S05]  /*15af0*/  BPT.TRAP 0x1 ;  /* 0x000000040000795c */ /* 0x000fea0000300000 */
.L_x_336:
[----:B------:R-:W-:Y:S05]  /*15b00*/  BSYNC.RECONVERGENT B0 ;  /* 0x0000000000007941 */ /* 0x000fea0003800200 */
.L_x_335:
        /* <DEDUP_REMOVED lines=26> */
.L_x_337:
[----:B------:R-:W-:Y:S01]  /*15cb0*/  ULEA UR25, UR10, UR8, 0x3 ;  /* 0x000000080a197291 */ /* 0x000fe2000f8e18ff */
[----:B------:R-:W-:-:S08]  /*15cc0*/  SHF.L.U32 R3, R2, 0x1f, RZ ;  /* 0x0000001f02037819 */ /* 0x000fd000000006ff */
[----:B------:R-:W2:Y:S02]  /*15cd0*/  SYNCS.PHASECHK.TRANS64.TRYWAIT P1, [UR25+0x1c038], R3 ;  /* 0x01c03803ff0075a7 */ /* 0x000ea40008021119 */
[----:B--2---:R-:W-:Y:S05]  /*15ce0*/  @!P1 BRA `(.L_x_338) ;  /* 0x0000003c00149947 */ /* 0x004fea0003800000 */
.L_x_445:
[----:B-1----:R-:W-:-:S04]  /*15cf0*/  @!P0 MOV R0, 0x4000 ;  /* 0x0000400000008802 */ /* 0x002fc80000000f00 */
[----:B------:R1:W-:Y:S01]  /*15d00*/  @!P0 SYNCS.ARRIVE.TRANS64 RZ, [UR25+0x1c020], R0 ;  /* 0x01c02000ffff89a7 */ /* 0x0003e20008000019 */
[----:B------:R-:W-:Y:S05]  /*15d10*/  BRA.U !UP2, `(.L_x_339) ;  /* 0x000000010a047547 */ /* 0x000fea000b800000 */
[----:B------:R-:W-:Y:S05]  /*15d20*/  BPT.TRAP 0x1 ;  /* 0x000000040000795c */ /* 0x000fea0000300000 */
.L_x_339:
[----:B------:R-:W-:Y:S04]  /*15d30*/  BSSY.RECONVERGENT B0, `(.L_x_340) ;  /* 0x0000003000007945 */ /* 0x000fe80003800200 */
[----:B------:R-:W-:Y:S05]  /*15d40*/  @P2 BRA `(.L_x_341) ;  /* 0x0000000000042947 */ /* 0x000fea0003800000 */
[----:B------:R-:W-:Y:S05]  /*15d50*/  BPT.TRAP 0x1 ;  /* 0x000000040000795c */ /* 0x000fea0000300000 */
.L_x_341:
[----:B------:R-:W-:Y:S05]  /*15d60*/  BSYNC.RECONVERGENT B0 ;  /* 0x0000000000007941 */ /* 0x000fea0003800200 */
.L_x_340:
        /* <DEDUP_REMOVED lines=26> */
.L_x_342:
[----:B------:R-:W-:Y:S01]  /*15f10*/  ULEA UR25, UR10, UR8, 0x3 ;  /* 0x000000080a197291 */ /* 0x000fe2000f8e18ff */
[----:B------:R-:W-:-:S08]  /*15f20*/  SHF.L.U32 R3, R2, 0x1f, RZ ;  /* 0x0000001f02037819 */ /* 0x000fd000000006ff */
[----:B------:R-:W2:Y:S02]  /*15f30*/  SYNCS.PHASECHK.TRANS64.TRYWAIT P1, [UR25+0x1c038], R3 ;  /* 0x01c03803ff0075a7 */ /* 0x000ea40008021119 */
[----:B--2---:R-:W-:Y:S05]  /*15f40*/  @!P1 BRA `(.L_x_343) ;  /* 0x0000003800949947 */ /* 0x004fea0003800000 */
.L_x_447:
[----:B-1----:R-:W-:-:S04]  /*15f50*/  @!P0 MOV R0, 0x4000 ;  /* 0x0000400000008802 */ /* 0x002fc80000000f00 */
[----:B------:R1:W-:Y:S01]  /*15f60*/  @!P0 SYNCS.ARRIVE.TRANS64 RZ, [UR25+0x1c020], R0 ;  /* 0x01c02000ffff89a7 */ /* 0x0003e20008000019 */
[----:B------:R-:W-:Y:S05]  /*15f70*/  BRA.U !UP2, `(.L_x_344) ;  /* 0x000000010a047547 */ /* 0x000fea000b800000 */
[----:B------:R-:W-:Y:S05]  /*15f80*/  BPT.TRAP 0x1 ;  /* 0x000000040000795c */ /* 0x000fea0000300000 */
.L_x_344:
[----:B------:R-:W-:Y:S04]  /*15f90*/  BSSY.RECONVERGENT B0, `(.L_x_345) ;  /* 0x0000003000007945 */ /* 0x000fe80003800200 */
[----:B------:R-:W-:Y:S05]  /*15fa0*/  @P2 BRA `(.L_x_346) ;  /* 0x0000000000042947 */ /* 0x000fea0003800000 */
[----:B------:R-:W-:Y:S05]  /*15fb0*/  BPT.TRAP 0x1 ;  /* 0x000000040000795c */ /* 0x000fea0000300000 */
.L_x_346:
[----:B------:R-:W-:Y:S05]  /*15fc0*/  BSYNC.RECONVERGENT B0 ;  /* 0x0000000000007941 */ /* 0x000fea0003800200 */
.L_x_345:
        /* <DEDUP_REMOVED lines=18> */
[----:B------:R-:W-:-:S02]  /*160f0*/  UIADD3 UR10, UPT, UPT, UR10, 0x1, URZ ;  /* 0x000000010a0a7890 */ /* 0x000fc4000fffe0ff */
[----:B------:R-:W-:Y:S02]  /*16100*/  UIADD3 UR9, UPT, UPT, UR9, 0x4, URZ ;  /* 0x0000000409097890 */ /* 0x000fe4000fffe0ff */
[----:B------:R-:W-:Y:S02]  /*16110*/  UISETP.NE.AND UP1, UPT, UR10, 0x3, UPT ;  /* 0x000000030a00788c */ /* 0x000fe4000bf25270 */
[----:B------:R-:W-:Y:S01]  /*16120*/  UIADD3 UR7, UPT, UPT, UR7, 0x4, URZ ;  /* 0x0000000407077890 */ /* 0x000fe2000fffe0ff */
[----:B------:R3:W-:Y:S01]  /*16130*/  UTMALDG.4D [UR16], [UR14], desc[UR12] ;  /* 0x00000c100e0075b4 */ /* 0x0007e20008019000 */
[----:B------:R-:W-:Y:S02]  /*16140*/  USEL UR11, URZ, 0x1, UP1 ;  /* 0x00000001ff0b7887 */ /* 0x000fe40008800000 */
[----:B------:R-:W-:Y:S02]  /*16150*/  USEL UR10, UR10, URZ, UP1 ;  /* 0x000000ff0a0a7287 */ /* 0x000fe40008800000 */
[----:B------:R-:W-:-:S02]  /*16160*/  UISETP.NE.AND UP1, UPT, UR9, URZ, UPT ;  /* 0x000000ff0900728c */ /* 0x000fc4000bf25270 */
[----:B------:R-:W-:Y:S01]  /*16170*/  LOP3.LUT R2, R2, UR11, RZ, 0x3c, !PT ;  /* 0x0000000b02027c12 */ /* 0x000fe2000f8e3cff */
[----:B------:R-:W-:-:S06]  /*16180*/  UIADD3 UR35, UPT, UPT, UR35, 0x100, URZ ;  /* 0x0000010023237890 */ /* 0x000fcc000fffe0ff */
[----:B---3--:R-:W-:Y:S06]  /*16190*/  BRA.U UP1, `(.L_x_347) ;  /* 0xffffffed012c7547 */ /* 0x008fec000b83ffff */
[----:B------:R-:W-:Y:S02]  /*161a0*/  UIADD3 UR9, UPT, UPT, UR7, 0x1, URZ ;  /* 0x0000000107097890 */ /* 0x000fe4000fffe0ff */
.L_x_306:
[----:B------:R-:W-:-:S13]  /*161b0*/  ISETP.NE.AND P1, PT, RZ, UR6, PT ;  /* 0x00000006ff007c0c */ /* 0x000fda000bf25270 */
[----:B--2---:R-:W-:Y:S05]  /*161c0*/  @!P1 EXIT ;  /* 0x000000000000994d */ /* 0x004fea0003800000 */
[----:B------:R-:W-:Y:S02]  /*161d0*/  UIADD3 UR7, UPT, UPT, -UR6, URZ, URZ ;  /* 0x000000ff06077290 */ /* 0x000fe4000fffe1ff */
[----:B------:R-:W-:-:S12]  /*161e0*/  USHF.L.U32 UR35, UR9, 0x6, URZ ;  /* 0x0000000609237899 */ /* 0x000fd800080006ff */
.L_x_358:
[----:B------:R-:W-:Y:S05]  /*161f0*/  BRA.U !UP0, `(.L_x_348) ;  /* 0x0000000108047547 */ /* 0x000fea000b800000 */
[----:B------:R-:W-:Y:S05]  /*16200*/  BPT.TRAP 0x1 ;  /* 0x000000040000795c */ /* 0x000fea0000300000 */
.L_x_348:
[----:B------:R-:W-:Y:S01]  /*16210*/  ULEA UR33, UR10, UR8, 0x3 ;  /* 0x000000080a217291 */ /* 0x000fe2000f8e18ff */
[----:B------:R-:W-:-:S08]  /*16220*/  SHF.L.U32 R3, R2, 0x1f, RZ ;  /* 0x0000001f02037819 */ /* 0x000fd000000006ff */
[----:B------:R-:W2:Y:S02]  /*16230*/  SYNCS.PHASECHK.TRANS64.TRYWAIT P1, [UR33+0x1c038], R3 ;  /* 0x01c03803ff0075a7 */ /* 0x000ea40008021121 */
[----:B--2---:R-:W-:Y:S05]  /*16240*/  @!P1 BRA `(.L_x_349) ;  /* 0x0000003400ec9947 */ /* 0x004fea0003800000 */
.L_x_449:
[----:B-1----:R-:W-:-:S04]  /*16250*/  @!P0 MOV R0, 0x4000 ;  /* 0x0000400000008802 */ /* 0x002fc80000000f00 */
[----:B------:R1:W-:Y:S01]  /*16260*/  @!P0 SYNCS.ARRIVE.TRANS64 RZ, [UR33+0x1c020], R0 ;  /* 0x01c02000ffff89a7 */ /* 0x0003e20008000021 */
[----:B------:R-:W-:Y:S05]  /*16270*/  BRA.U !UP2, `(.L_x_350) ;  /* 0x000000010a047547 */ /* 0x000fea000b800000 */
[----:B------:R-:W-:Y:S05]  /*16280*/  BPT.TRAP 0x1 ;  /* 0x000000040000795c */ /* 0x000fea0000300000 */
.L_x_350:
[----:B------:R-:W-:Y:S04]  /*16290*/  BSSY.RECONVERGENT B0, `(.L_x_351) ;  /* 0x0000003000007945 */ /* 0x000fe80003800200 */
[----:B------:R-:W-:Y:S05]  /*162a0*/  @P2 BRA `(.L_x_352) ;  /* 0x0000000000042947 */ /* 0x000fea0003800000 */
[----:B------:R-:W-:Y:S05]  /*162b0*/  BPT.TRAP 0x1 ;  /* 0x000000040000795c */ /* 0x000fea0000300000 */
.L_x_352:
[----:B------:R-:W-:Y:S05]  /*162c0*/  BSYNC.RECONVERGENT B0 ;  /* 0x0000000000007941 */ /* 0x000fea0003800200 */
.L_x_351:
        /* <DEDUP_REMOVED lines=25> */
.L_x_353:
[----:B------:R-:W-:Y:S01]  /*16460*/  ULEA UR25, UR6, UR8, 0x3 ;  /* 0x0000000806197291 */ /* 0x000fe2000f8e18ff */
[----:B------:R-:W-:-:S08]  /*16470*/  SHF.L.U32 R3, R2, 0x1f, RZ ;  /* 0x0000001f02037819 */ /* 0x000fd000000006ff */
[----:B------:R-:W2:Y:S02]  /*16480*/  SYNCS.PHASECHK.TRANS64.TRYWAIT P1, [UR25+0x1c038], R3 ;  /* 0x01c03803ff0075a7 */ /* 0x000ea40008021119 */
[----:B--2---:R-:W-:Y:S05]  /*16490*/  @!P1 BRA `(.L_x_354) ;  /* 0x0000003400709947 */ /* 0x004fea0003800000 */
.L_x_451:
[----:B-1----:R-:W-:-:S04]  /*164a0*/  @!P0 MOV R0, 0x4000 ;  /* 0x0000400000008802 */ /* 0x002fc80000000f00 */
[----:B------:R1:W-:Y:S01]  /*164b0*/  @!P0 SYNCS.ARRIVE.TRANS64 RZ, [UR25+0x1c020], R0 ;  /* 0x01c02000ffff89a7 */ /* 0x0003e20008000019 */
[----:B------:R-:W-:Y:S05]  /*164c0*/  BRA.U !UP2, `(.L_x_355) ;  /* 0x000000010a047547 */ /* 0x000fea000b800000 */
[----:B------:R-:W-:Y:S05]  /*164d0*/  BPT.TRAP 0x1 ;  /* 0x000000040000795c */ /* 0x000fea0000300000 */
.L_x_355:
[----:B------:R-:W-:Y:S04]  /*164e0*/  BSSY.RECONVERGENT B0, `(.L_x_356) ;  /* 0x0000003000007945 */ /* 0x000fe80003800200 */
[----:B------:R-:W-:Y:S05]  /*164f0*/  @P2 BRA `(.L_x_357) ;  /* 0x0000000000042947 */ /* 0x000fea0003800000 */
[----:B------:R-:W-:Y:S05]  /*16500*/  BPT.TRAP 0x1 ;  /* 0x000000040000795c */ /* 0x000fea0000300000 */
.L_x_357:
[----:B------:R-:W-:Y:S05]  /*16510*/  BSYNC.RECONVERGENT B0 ;  /* 0x0000000000007941 */ /* 0x000fea0003800200 */
.L_x_356:
        /* <DEDUP_REMOVED lines=26> */
[----:B------:R-:W-:-:S07]  /*166c0*/  LOP3.LUT R2, R2, UR6, RZ, 0x3c, !PT ;  /* 0x0000000602027c12 */ /* 0x000fce000f8e3cff */
[----:B--2---:R-:W-:Y:S05]  /*166d0*/  BRA.U UP1, `(.L_x_358) ;  /* 0xfffffff901c47547 */ /* 0x004fea000b83ffff */
[----:B------:R-:W-:Y:S05]  /*166e0*/  EXIT ;  /* 0x000000000000794d */ /* 0x000fea0003800000 */
.L_x_470:
[----:B------:R-:W-:-:S08]  /*166f0*/  NOP ;  /* 0x0000000000007918 */ /* 0x000fd00000000000 */
[----:B------:R-:W1:-:S00]  /*16700*/  USETMAXREG.DEALLOC.CTAPOOL 0x20 ;  /* 0x00000020000079c8 */ /* 0x000e4000080e0500 */
[----:B------:R-:W2:Y:S08]  /*16710*/  S2UR UR26, SR_CTAID.X ;  /* 0x00000000001a79c3 */ /* 0x000eb00000002500 */
[----:B-1----:R-:W1:Y:S01]  /*16720*/  LDC R0, c[0x0][0x380] ;  /* 0x0000e000ff007b82 */ /* 0x002e620000000800 */
[----:B--2---:R-:W-:-:S06]  /*16730*/  USHF.L.U32 UR26, UR26, 0x8, URZ ;  /* 0x000000081a1a7899 */ /* 0x004fcc00080006ff */
[----:B-1----:R-:W-:-:S13]  /*16740*/  ISETP.LE.U32.AND P0, PT, R0, UR26, PT ;  /* 0x0000001a00007c0c */ /* 0x002fda000bf03070 */
[----:B------:R-:W-:Y:S05]  /*16750*/  @P0 EXIT ;  /* 0x000000000000094d */ /* 0x000fea0003800000 */
[----:B------:R-:W1:Y:S01]  /*16760*/  LDCU UR27, c[0x0][0x38c] ;  /* 0x00007180ff1b77ac */ /* 0x000e620008000800 */
[----:B------:R-:W2:Y:S01]  /*16770*/  S2UR UR4, SR_CTAID.Y ;  /* 0x00000000000479c3 */ /* 0x000ea20000002600 */
[----:B------:R-:W-:Y:S01]  /*16780*/  UMOV UR6, URZ ;  /* 0x000000ff00067c82 */ /* 0x000fe20008000000 */
[----:B------:R-:W-:Y:S01]  /*16790*/  ELECT P1, URZ, PT ;  /* 0x0000000000ff782f */ /* 0x000fe20003820000 */
[----:B-1----:R-:W1:Y:S01]  /*167a0*/  I2F.U32.RP R2, UR27 ;  /* 0x0000001b00027d06 */ /* 0x002e620008209000 */
[----:B------:R-:W-:-:S07]  /*167b0*/  UISETP.NE.U32.AND UP0, UPT, UR27, URZ, UPT ;  /* 0x000000ff1b00728c */ /* 0x000fce000bf05070 */
[----:B-1----:R-:W1:Y:S02]  /*167c0*/  MUFU.RCP R0, R2 ;  /* 0x0000000200007308 */ /* 0x002e640000001000 */
[----:B-1----:R-:W-:-:S06]  /*167d0*/  VIADD R0, R0, 0xffffffe ;  /* 0x0ffffffe00007836 */ /* 0x002fcc0000000000 */
[----:B------:R-:W1:Y:S02]  /*167e0*/  F2I.FTZ.U32.TRUNC.NTZ R0, R0 ;  /* 0x0000000000007305 */ /* 0x000e64000021f000 */
[----:B-1----:R-:W-:-:S13]  /*167f0*/  R2UR UR7, R0 ;  /* 0x00000000000772ca */ /* 0x002fda00000e0000 */
[----:B------:R-:W-:-:S04]  /*16800*/  UIADD3 UR5, UPT, UPT, URZ, -UR7, URZ ;  /* 0x80000007ff057290 */ /* 0x000fc8000fffe0ff */
[----:B------:R-:W-:-:S04]  /*16810*/  UIMAD UR5, UR5, UR27, URZ ;  /* 0x0000001b050572a4 */ /* 0x000fc8000f8e02ff */
[----:B------:R-:W-:-:S04]  /*16820*/  UIMAD.WIDE.U32 UR6, UR7, UR5, UR6 ;  /* 0x00000005070672a5 */ /* 0x000fc8000f8e0006 */
[----:B--2---:R-:W-:-:S07]  /*16830*/  UIMAD.WIDE.U32 UR28, UR7, UR4, URZ ;  /* 0x00000004071c72a5 */ /* 0x004fce000f8e00ff */
[----:B------:R-:W-:Y:S02]  /*16840*/  UMOV UR28, UR29 ;  /* 0x0000001d001c7c82 */ /* 0x000fe40008000000 */
[----:B------:R-:W-:Y:S02]  /*16850*/  UIADD3 UR5, UPT, UPT, -UR28, URZ, URZ ;  /* 0x000000ff1c057290 */ /* 0x000fe4000fffe1ff */
[----:B------:R-:W1:Y:S02]  /*16860*/  S2UR UR29, SR_CTAID.Z ;  /* 0x00000000001d79c3 */ /* 0x000e640000002700 */
        /* <DEDUP_REMOVED lines=9> */
[----:B-1----:R-:W-:Y:S11]  /*16900*/  BRA.U UP6, `(.L_x_359) ;  /* 0x0000000106047547 */ /* 0x002ff6000b800000 */
[----:B------:R-:W-:Y:S05]  /*16910*/  BPT.TRAP 0x1 ;  /* 0x000000040000795c */ /* 0x000fea0000300000 */
.L_x_359:
[----:B------:R-:W1:Y:S01]  /*16920*/  S2UR UR4, SR_CgaCtaId ;  /* 0x00000000000479c3 */ /* 0x000e620000008800 */
[----:B------:R-:W-:Y:S01]  /*16930*/  UMOV UR24, 0x400 ;  /* 0x0000040000187882 */ /* 0x000fe20000000000 */
[----:B------:R-:W-:Y:S01]  /*16940*/  SHF.L.U32 R0, RZ, 0x1f, RZ ;  /* 0x0000001fff007819 */ /* 0x000fe200000006ff */
[----:B-1----:R-:W-:-:S09]  /*16950*/  ULEA UR24, UR4, UR24, 0x18 ;  /* 0x0000001804187291 */ /* 0x002fd2000f8ec0ff */
[----:B------:R-:W1:Y:S02]  /*16960*/  SYNCS.PHASECHK.TRANS64.TRYWAIT P0, [UR24+0x1c0b0], R0 ;  /* 0x01c0b000ff0075a7 */ /* 0x000e640008001118 */
[----:B-1----:R-:W-:Y:S05]  /*16970*/  @!P0 BRA `(.L_x_360) ;  /* 0x0000003000508947 */ /* 0x002fea0003800000 */
.L_x_453:
[----:B------:R-:W-:Y:S04]  /*16980*/  BSSY.RECONVERGENT B0, `(.L_x_361) ;  /* 0x00000c3000007945 */ /* 0x000fe80003800200 */
[----:B------:R-:W-:Y:S05]  /*16990*/  @!P1 BRA `(.L_x_362) ;  /* 0x0000000c00049947 */ /* 0x000fea0003800000 */
[----:B------:R-:W2:Y:S01]  /*169a0*/  LDCU.64 UR6, c[0x0][0x348] ;  /* 0x00006900ff0677ac */ /* 0x000ea20008000a00 */
[----:B------:R-:W-:Y:S02]  /*169b0*/  UIADD3 UR66, UPT, UPT, UR26, 0x70, URZ ;  /* 0x000000701a427890 */ /* 0x000fe4000fffe0ff */
[----:B------:R-:W-:Y:S02]  /*169c0*/  UIADD3 UR64, UPT, UPT, UR24, 0x7000, URZ ;  /* 0x0000700018407890 */ /* 0x000fe4000fffe0ff */
[----:B------:R-:W-:Y:S02]  /*169d0*/  UIADD3 UR34, UPT, UPT, UR26, 0x8, URZ ;  /* 0x000000081a227890 */ /* 0x000fe4000fffe0ff */
[----:B------:R-:W-:Y:S01]  /*169e0*/  UIADD3 UR32, UPT, UPT, UR24, 0x800, URZ ;  /* 0x0000080018207890 */ /* 0x000fe2000fffe0ff */
[----:B------:R-:W-:Y:S01]  /*169f0*/  MOV.SPILL R19, UR66 ;  /* 0x0000004200137c02 */ /* 0x000fe20009000f00 */
[----:B------:R-:W-:Y:S01]  /*16a00*/  UIADD3 UR18, UPT, UPT, UR26, 0x10, URZ ;  /* 0x000000101a127890 */ /* 0x000fe2000fffe0ff */
[----:B------:R-:W-:Y:S01]  /*16a10*/  MOV.SPILL R18, UR64 ;  /* 0x0000004000127c02 */ /* 0x000fe20009000f00 */
[----:B------:R-:W-:Y:S01]  /*16a20*/  UIADD3 UR16, UPT, UPT, UR24, 0x1000, URZ ;  /* 0x0000100018107890 */ /* 0x000fe2000fffe0ff */
[----:B------:R-:W-:Y:S01]  /*16a30*/  MOV.SPILL R14, UR34 ;  /* 0x00000022000e7c02 */ /* 0x000fe20009000f00 */
[----:B------:R-:W-:-:S02]  /*16a40*/  UIADD3 UR50, UPT, UPT, UR26, 0x18, URZ ;  /* 0x000000181a327890 */ /* 0x000fc4000fffe0ff */
[----:B--2---:R-:W-:Y:S01]  /*16a50*/  UIADD3 UR6, UP0, UPT, UR6, 0x400, URZ ;  /* 0x0000040006067890 */ /* 0x004fe2000ff1e0ff */
[----:B------:R-:W-:Y:S01]  /*16a60*/  MOV.SPILL R9, UR18 ;  /* 0x0000001200097c02 */ /* 0x000fe20009000f00 */
[----:B------:R-:W-:Y:S02]  /*16a70*/  UIADD3 UR48, UPT, UPT, UR24, 0x1800, URZ ;  /* 0x0000180018307890 */ /* 0x000fe4000fffe0ff */
[----:B------:R-:W-:Y:S01]  /*16a80*/  UIADD3.X UR7, UPT, UPT, URZ, UR7, URZ, UP0, !UPT ;  /* 0x00000007ff077290 */ /* 0x000fe200087fe4ff */
[----:B------:R-:W-:Y:S01]  /*16a90*/  MOV.SPILL R2, UR50 ;  /* 0x0000003200027c02 */ /* 0x000fe20009000f00 */
[----:B------:R-:W-:Y:S02]  /*16aa0*/  UIADD3 UR64, UPT, UPT, UR24, 0x2000, URZ ;  /* 0x0000200018407890 */ /* 0x000fe4000fffe0ff */
[----:B------:R-:W-:Y:S01]  /*16ab0*/  UIADD3 UR66, UPT, UPT, UR26, 0x20, URZ ;  /* 0x000000201a427890 */ /* 0x000fe2000fffe0ff */
[----:B------:R-:W-:Y:S01]  /*16ac0*/  UMOV UR25, URZ ;  /* 0x000000ff00197c82 */ /* 0x000fe20008000000 */
[----:B------:R-:W-:Y:S01]  /*16ad0*/  UMOV UR35, UR27 ;  /* 0x0000001b00237c82 */ /* 0x000fe20008000000 */
[----:B------:R-:W-:Y:S01]  /*16ae0*/  UMOV UR36, UR28 ;  /* 0x0000001c00247c82 */ /* 0x000fe20008000000 */
[----:B------:R-:W-:Y:S01]  /*16af0*/  UMOV UR37, UR29 ;  /* 0x0000001d00257c82 */ /* 0x000fe20008000000 */
[----:B------:R-:W-:Y:S01]  /*16b00*/  UMOV UR33, UR25 ;  /* 0x0000001900217c82 */ /* 0x000fe20008000000 */
[----:B------:R-:W-:Y:S01]  /*16b10*/  UMOV UR19, UR27 ;  /* 0x0000001b00137c82 */ /* 0x000fe20008000000 */
[----:B------:R-:W-:Y:S01]  /*16b20*/  UMOV UR20, UR28 ;  /* 0x0000001c00147c82 */ /* 0x000fe20008000000 */
[----:B------:R-:W-:Y:S01]  /*16b30*/  UMOV UR21, UR29 ;  /* 0x0000001d00157c82 */ /* 0x000fe20008000000 */
[----:B------:R-:W-:Y:S01]  /*16b40*/  UTMASTG.5D [UR24], [UR6] ;  /* 0x00000018060073b5 */ /* 0x000fe20008020000 */
[----:B------:R-:W-:Y:S01]  /*16b50*/  UMOV UR17, UR25 ;  /* 0x0000001900117c82 */ /* 0x000fe20008000000 */
[----:B------:R-:W-:Y:S01]  /*16b60*/  UMOV UR51, UR27 ;  /* 0x0000001b00337c82 */ /* 0x000fe20008000000 */
[----:B------:R-:W-:Y:S01]  /*16b70*/  UMOV UR52, UR28 ;  /* 0x0000001c00347c82 */ /* 0x000fe20008000000 */
[----:B------:R-:W-:Y:S01]  /*16b80*/  UMOV UR53, UR29 ;  /* 0x0000001d00357c82 */ /* 0x000fe20008000000 */
[----:B------:R-:W-:Y:S01]  /*16b90*/  UMOV UR49, UR25 ;  /* 0x0000001900317c82 */ /* 0x000fe20008000000 */
[----:B------:R-:W-:Y:S01]  /*16ba0*/  UMOV UR67, UR27 ;  /* 0x0000001b00437c82 */ /* 0x000fe20008000000 */
[----:B------:R-:W-:Y:S01]  /*16bb0*/  UMOV UR68, UR28 ;  /* 0x0000001c00447c82 */ /* 0x000fe20008000000 */
[----:B------:R2:W-:Y:S01]  /*16bc0*/  UTMASTG.5D [UR32], [UR6] ;  /* 0x00000020060073b5 */ /* 0x0005e20008020000 */
[----:B------:R-:W-:Y:S01]  /*16bd0*/  UMOV UR69, UR29 ;  /* 0x0000001d00457c82 */ /* 0x000fe20008000000 */
[----:B------:R-:W-:Y:S01]  /*16be0*/  UMOV UR65, UR25 ;  /* 0x0000001900417c82 */ /* 0x000fe20008000000 */
[----:B------:R-:W-:Y:S01]  /*16bf0*/  UMOV UR30, UR66 ;  /* 0x00000042001e7c82 */ /* 0x000fe20008000000 */
[----:B------:R-:W-:Y:S01]  /*16c00*/  UIADD3 UR40, UPT, UPT, UR24, 0x400, URZ ;  /* 0x0000040018287890 */ /* 0x000fe2000fffe0ff */
[----:B------:R-:W-:Y:S01]  /*16c10*/  MOV.SPILL R22, UR69 ;  /* 0x0000004500167c02 */ /* 0x000fe20009000f00 */
[----:B------:R-:W-:Y:S01]  /*16c20*/  UIADD3 UR10, UPT, UPT, UR26, 0x40, URZ ;  /* 0x000000401a0a7890 */ /* 0x000fe2000fffe0ff */
[----:B------:R-:W-:Y:S01]  /*16c30*/  MOV.SPILL R21, UR68 ;  /* 0x0000004400157c02 */ /* 0x000fe20009000f00 */
[----:B------:R3:W-:Y:S01]  /*16c40*/  UTMASTG.5D [UR16], [UR6] ;  /* 0x00000010060073b5 */ /* 0x0007e20008020000 */
[----:B------:R-:W-:Y:S01]  /*16c50*/  UIADD3 UR8, UPT, UPT, UR24, 0x4000, URZ ;  /* 0x0000400018087890 */ /* 0x000fe2000fffe0ff */
[----:B-1----:R-:W-:Y:S01]  /*16c60*/  MOV.SPILL R3, UR40 ;  /* 0x0000002800037c02 */ /* 0x002fe20009000f00 */
[----:B------:R-:W-:Y:S01]  /*16c70*/  UMOV UR42, UR26 ;  /* 0x0000001a002a7c82 */ /* 0x000fe20008000000 */
[----:B------:R-:W-:Y:S01]  /*16c80*/  UIADD3 UR40, UPT, UPT, UR24, 0x5800, URZ ;  /* 0x0000580018287890 */ /* 0x000fe2000fffe0ff */
[----:B------:R-:W-:Y:S01]  /*16c90*/  MOV.SPILL R5, UR42 ;  /* 0x0000002a00057c02 */ /* 0x000fe20009000f00 */
[----:B------:R-:W-:Y:S01]  /*16ca0*/  UIADD3 UR42, UPT, UPT, UR26, 0x58, URZ ;  /* 0x000000581a2a7890 */ /* 0x000fe2000fffe0ff */
[----:B------:R-:W-:Y:S01]  /*16cb0*/  MOV.SPILL R20, UR67 ;  /* 0x0000004300147c02 */ /* 0x000fe20009000f00 */
[----:B------:R1:W-:Y:S01]  /*16cc0*/  UTMASTG.5D [UR48], [UR6] ;  /* 0x00000030060073b5 */ /* 0x0003e20008020000 */
[----:B------:R-:W-:Y:S01]  /*16cd0*/  UMOV UR11, UR27 ;  /* 0x0000001b000b7c82 */ /* 0x000fe20008000000 */
[----:B------:R-:W-:Y:S01]  /*16ce0*/  UMOV UR12, UR28 ;  /* 0x0000001c000c7c82 */ /* 0x000fe20008000000 */
[----:B------:R-:W-:Y:S01]  /*16cf0*/  UMOV UR13, UR29 ;  /* 0x0000001d000d7c82 */ /* 0x000fe20008000000 */
[----:B------:R-:W-:Y:S01]  /*16d00*/  UMOV UR41, 0x40 ;  /* 0x0000004000297882 */ /* 0x000fe20000000000 */
[----:B------:R-:W-:Y:S01]  /*16d10*/  UMOV UR43, UR27 ;  /* 0x0000001b002b7c82 */ /* 0x000fe20008000000 */
[----:B------:R-:W-:Y:S01]  /*16d20*/  UMOV UR44, UR28 ;  /* 0x0000001c002c7c82 */ /* 0x000fe20008000000 */
[----:B------:R-:W-:Y:S01]  /*16d30*/  UMOV UR45, UR29 ;  /* 0x0000001d002d7c82 */ /* 0x000fe20008000000 */
[----:B------:R4:W-:Y:S01]  /*16d40*/  UTMASTG.5D [UR64], [UR6] ;  /* 0x00000040060073b5 */ /* 0x0009e20008020000 */
[----:B------:R-:W-:Y:S01]  /*16d50*/  UMOV UR9, UR25 ;  /* 0x0000001900097c82 */ /* 0x000fe20008000000 */
[----:B------:R-:W-:Y:S01]  /*16d60*/  MOV.SPILL R8, UR45 ;  /* 0x0000002d00087c02 */ /* 0x000fe20009000f00 */
[----:B------:R-:W-:Y:S01]  /*16d70*/  UMOV UR14, UR42 ;  /* 0x0000002a000e7c82 */ /* 0x000fe20008000000 */
[----:B------:R-:W-:Y:S01]  /*16d80*/  MOV.SPILL R7, UR44 ;  /* 0x0000002c00077c02 */ /* 0x000fe20009000f00 */
[----:B------:R-:W-:Y:S01]  /*16d90*/  UIADD3 UR74, UPT, UPT, UR26, 0x68, URZ ;  /* 0x000000681a4a7890 */ /* 0x000fe2000fffe0ff */
[----:B------:R-:W-:Y:S01]  /*16da0*/  MOV.SPILL R6, UR43 ;  /* 0x0000002b00067c02 */ /* 0x000fe20009000f00 */
[----:B------:R-:W-:Y:S01]  /*16db0*/  UIADD3 UR72, UPT, UPT, UR24, 0x6800, URZ ;  /* 0x0000680018487890 */ /* 0x000fe2000fffe0ff */
[----:B------:R-:W-:Y:S01]  /*16dc0*/  MOV.SPILL R4, UR41 ;  /* 0x0000002900047c02 */ /* 0x000fe20009000f00 */
[----:B------:R-:W-:Y:S01]  /*16dd0*/  UMOV UR41, UR25 ;  /* 0x0000001900297c82 */ /* 0x000fe20008000000 */
[----:B------:R-:W-:Y:S01]  /*16de0*/  MOV.SPILL R17, UR37 ;  /* 0x0000002500117c02 */ /* 0x000fe20009000f00 */
[----:B------:R-:W-:Y:S01]  /*16df0*/  UIADD3 UR58, UPT, UPT, UR26, 0x78, URZ ;  /* 0x000000781a3a7890 */ /* 0x000fe2000fffe0ff */
[----:B------:R-:W-:Y:S01]  /*16e00*/  MOV.SPILL R16, UR36 ;  /* 0x0000002400107c02 */ /* 0x000fe20009000f00 */
[----:B--2---:R-:W-:Y:S01]  /*16e10*/  UIADD3 UR32, UPT, UPT, UR24, 0xc00, URZ ;  /* 0x00000c0018207890 */ /* 0x004fe2000fffe0ff */
[----:B------:R-:W-:Y:S01]  /*16e20*/  MOV.SPILL R15, UR35 ;  /* 0x00000023000f7c02 */ /* 0x000fe20009000f00 */
[----:B------:R-:W-:Y:S01]  /*16e30*/  UIADD3 UR34, UPT, UPT, UR26, 0x48, URZ ;  /* 0x000000481a227890 */ /* 0x000fe2000fffe0ff */
[----:B------:R-:W-:Y:S01]  /*16e40*/  UMOV UR33, 0x40 ;  /* 0x0000004000217882 */ /* 0x000fe20000000000 */
[----:B------:R-:W-:-:S02]  /*16e50*/  UIADD3 UR56, UPT, UPT, UR24, 0x7800, URZ ;  /* 0x0000780018387890 */ /* 0x000fc4000fffe0ff */
[----:B------:R-:W-:Y:S01]  /*16e60*/  MOV.SPILL R12, UR32 ;  /* 0x00000020000c7c02 */ /* 0x000fe20009000f00 */
[----:B------:R-:W-:Y:S01]  /*16e70*/  UIADD3 UR32, UPT, UPT, UR24, 0x4800, URZ ;  /* 0x0000480018207890 */ /* 0x000fe2000fffe0ff */
[----:B------:R-:W-:Y:S01]  /*16e80*/  MOV.SPILL R13, UR33 ;  /* 0x00000021000d7c02 */ /* 0x000fe20009000f00 */
[----:B---3--:R-:W-:Y:S02]  /*16e90*/  UIADD3 UR16, UPT, UPT, UR24, 0x5000, URZ ;  /* 0x0000500018107890 */ /* 0x008fe4000fffe0ff */
[----:B------:R-:W-:Y:S01]  /*16ea0*/  UIADD3 UR18, UPT, UPT, UR26, 0x50, URZ ;  /* 0x000000501a127890 */ /* 0x000fe2000fffe0ff */
[----:B------:R-:W-:Y:S01]  /*16eb0*/  UMOV UR33, UR25 ;  /* 0x0000001900217c82 */ /* 0x000fe20008000000 */
[----:B------:R-:W-:Y:S01]  /*16ec0*/  UMOV UR75, UR27 ;  /* 0x0000001b004b7c82 */ /* 0x000fe20008000000 */
[----:B------:R-:W-:Y:S01]  /*16ed0*/  UMOV UR76, UR28 ;  /* 0x0000001c004c7c82 */ /* 0x000fe20008000000 */
[----:B-1----:R-:W-:Y:S02]  /*16ee0*/  UIADD3 UR48, UPT, UPT, UR24, 0x6000, URZ ;  /* 0x0000600018307890 */ /* 0x002fe4000fffe0ff */
[----:B------:R-:W-:Y:S01]  /*16ef0*/  UIADD3 UR50, UPT, UPT, UR26, 0x60, URZ ;  /* 0x000000601a327890 */ /* 0x000fe2000fffe0ff */
[----:B------:R-:W-:Y:S01]  /*16f00*/  UMOV UR77, UR29 ;  /* 0x0000001d004d7c82 */ /* 0x000fe20008000000 */
[----:B------:R-:W-:Y:S01]  /*16f10*/  UMOV UR73, UR25 ;  /* 0x0000001900497c82 */ /* 0x000fe20008000000 */
[----:B------:R-:W-:Y:S01]  /*16f20*/  UMOV UR59, UR27 ;  /* 0x0000001b003b7c82 */ /* 0x000fe20008000000 */
[----:B------:R-:W-:Y:S01]  /*16f30*/  UMOV UR60, UR28 ;  /* 0x0000001c003c7c82 */ /* 0x000fe20008000000 */
[----:B----4-:R-:W-:-:S02]  /*16f40*/  UIADD3 UR64, UPT, UPT, UR24, 0x2800, URZ ;  /* 0x0000280018407890 */ /* 0x010fc4000fffe0ff */
[----:B------:R-:W-:Y:S01]  /*16f50*/  UIADD3 UR66, UPT, UPT, UR26, 0x28, URZ ;  /* 0x000000281a427890 */ /* 0x000fe2000fffe0ff */
[----:B------:R-:W-:Y:S01]  /*16f60*/  UMOV UR5, UR50 ;  /* 0x0000003200057c82 */ /* 0x000fe20008000000 */
[----:B------:R-:W-:Y:S01]  /*16f70*/  UMOV UR61, UR29 ;  /* 0x0000001d003d7c82 */ /* 0x000fe20008000000 */
[----:B------:R-:W-:-:S04]  /*16f80*/  UMOV UR57, UR25 ;  /* 0x0000001900397c82 */ /* 0x000fc80008000000 */
[----:B------:R-:W-:Y:S02]  /*16f90*/  UMOV UR23, UR66 ;  /* 0x0000004200177c82 */ /* 0x000fe40008000000 */
[----:B------:R1:W-:Y:S01]  /*16fa0*/  UTMASTG.5D [UR64], [UR6] ;  /* 0x00000040060073b5 */ /* 0x0003e20008020000 */
[----:B------:R-:W-:-:S04]  /*16fb0*/  MOV.SPILL R11, UR23 ;  /* 0x00000017000b7c02 */ /* 0x000fc80009000f00 */
[----:B------:R-:W-:Y:S01]  /*16fc0*/  R2UR.FILL UR23, R11 ;  /* 0x000000000b1772ca */ /* 0x000fe200004e0000 */
[----:B-1----:R-:W-:Y:S02]  /*16fd0*/  UIADD3 UR64, UPT, UPT, UR24, 0x3000, URZ ;  /* 0x0000300018407890 */ /* 0x002fe4000fffe0ff */
[----:B------:R-:W-:-:S07]  /*16fe0*/  UIADD3 UR66, UPT, UPT, UR26, 0x30, URZ ;  /* 0x000000301a427890 */ /* 0x000fce000fffe0ff */
        /* <DEDUP_REMOVED lines=8> */
[----:B------:R2:W-:Y:S01]  /*17070*/  UTMASTG.5D [UR8], [UR6] ;  /* 0x00000008060073b5 */ /* 0x0005e20008020000 */
[----:B------:R3:W-:Y:S01]  /*17080*/  UTMASTG.5D [UR32], [UR6] ;  /* 0x00000020060073b5 */ /* 0x0007e20008020000 */
[----:B------:R4:W-:Y:S01]  /*17090*/  UTMASTG.5D [UR16], [UR6] ;  /* 0x00000010060073b5 */ /* 0x0009e20008020000 */
[----:B------:R5:W-:Y:S01]  /*170a0*/  UTMASTG.5D [UR40], [UR6] ;  /* 0x00000028060073b5 */ /* 0x000be20008020000 */
[----:B-1----:R-:W-:Y:S02]  /*170b0*/  R2UR.FILL UR69, R22 ;  /* 0x00000000164572ca */ /* 0x002fe400004e0000 */
[----:B------:R-:W-:Y:S01]  /*170c0*/  R2UR.FILL UR68, R21 ;  /* 0x00000000154472ca */ /* 0x000fe200004e0000 */
[----:B------:R1:W-:Y:S01]  /*170d0*/  UTMASTG.5D [UR48], [UR6] ;  /* 0x00000030060073b5 */ /* 0x0003e20008020000 */
[----:B------:R-:W-:-:S02]  /*170e0*/  R2UR.FILL UR67, R20 ;  /* 0x00000000144372ca */ /* 0x000fc400004e0000 */
[----:B------:R-:W-:Y:S02]  /*170f0*/  R2UR.FILL UR66, R19 ;  /* 0x00000000134272ca */ /* 0x000fe400004e0000 */
[----:B------:R-:W-:Y:S01]  /*17100*/  R2UR.FILL UR64, R18 ;  /* 0x00000000124072ca */ /* 0x000fe200004e0000 */
[----:B--2---:R-:W-:Y:S01]  /*17110*/  UMOV UR8, UR34 ;  /* 0x0000002200087c82 */ /* 0x004fe20008000000 */
[----:B------:R-:W-:Y:S01]  /*17120*/  UMOV UR13, UR18 ;  /* 0x00000012000d7c82 */ /* 0x000fe20008000000 */
[----:B------:R-:W-:Y:S01]  /*17130*/  UTMASTG.5D [UR72], [UR6] ;  /* 0x00000048060073b5 */ /* 0x000fe20008020000 */
[----:B------:R-:W-:Y:S01]  /*17140*/  UMOV UR9, 0x40 ;  /* 0x0000004000097882 */ /* 0x000fe20000000000 */
[----:B---3--:R-:W-:Y:S02]  /*17150*/  R2UR.FILL UR37, R17 ;  /* 0x00000000112572ca */ /* 0x008fe400004e0000 */
[----:B------:R-:W-:Y:S02]  /*17160*/  R2UR.FILL UR36, R16 ;  /* 0x00000000102472ca */ /* 0x000fe400004e0000 */
[----:B------:R-:W-:-:S04]  /*17170*/  R2UR.FILL UR35, R15 ;  /* 0x000000000f2372ca */ /* 0x000fc800004e0000 */
[----:B------:R-:W-:Y:S01]  /*17180*/  UTMASTG.5D [UR64], [UR6] ;  /* 0x00000040060073b5 */ /* 0x000fe20008020000 */
[----:B------:R-:W-:Y:S02]  /*17190*/  R2UR.FILL UR34, R14 ;  /* 0x000000000e2272ca */ /* 0x000fe400004e0000 */
[----:B------:R-:W-:Y:S01]  /*171a0*/  R2UR.FILL UR33, R13 ;  /* 0x000000000d2172ca */ /* 0x000fe200004e0000 */
[----:B----4-:R-:W-:Y:S01]  /*171b0*/  UIADD3 UR16, UPT, UPT, UR24, 0x1400, URZ ;  /* 0x0000140018107890 */ /* 0x010fe2000fffe0ff */
[----:B------:R-:W-:Y:S01]  /*171c0*/  R2UR.FILL UR32, R12 ;  /* 0x000000000c2072ca */ /* 0x000fe200004e0000 */
[----:B------:R-:W-:Y:S01]  /*171d0*/  UMOV UR17, 0x40 ;  /* 0x0000004000117882 */ /* 0x000fe20000000000 */
[----:B------:R-:W-:Y:S01]  /*171e0*/  R2UR.FILL UR18, R9 ;  /* 0x00000000091272ca */ /* 0x000fe200004e0000 */
[----:B------:R-:W-:Y:S01]  /*171f0*/  UTMASTG.5D [UR56], [UR6] ;  /* 0x00000038060073b5 */ /* 0x000fe20008020000 */
[----:B-----5:R-:W-:Y:S02]  /*17200*/  R2UR.FILL UR45, R8 ;  /* 0x00000000082d72ca */ /* 0x020fe400004e0000 */
[----:B------:R-:W-:-:S02]  /*17210*/  R2UR.FILL UR44, R7 ;  /* 0x00000000072c72ca */ /* 0x000fc400004e0000 */
[----:B------:R-:W-:Y:S02]  /*17220*/  R2UR.FILL UR43, R6 ;  /* 0x00000000062b72ca */ /* 0x000fe400004e0000 */
[----:B------:R-:W-:Y:S02]  /*17230*/  R2UR.FILL UR42, R5 ;  /* 0x00000000052a72ca */ /* 0x000fe400004e0000 */
[----:B------:R-:W-:Y:S01]  /*17240*/  R2UR.FILL UR41, R4 ;  /* 0x00000000042972ca */ /* 0x000fe200004e0000 */
[----:B-1----:R-:W-:Y:S01]  /*17250*/  UIADD3 UR48, UPT, UPT, UR24, 0x1c00, URZ ;  /* 0x00001c0018307890 */ /* 0x002fe2000fffe0ff */
[----:B------:R-:W-:Y:S01]  /*17260*/  R2UR.FILL UR40, R3 ;  /* 0x00000000032872ca */ /* 0x000fe200004e0000 */
[----:B------:R-:W-:Y:S01]  /*17270*/  UMOV UR49, 0x40 ;  /* 0x0000004000317882 */ /* 0x000fe20000000000 */
[----:B------:R-:W-:-:S11]  /*17280*/  R2UR.FILL UR50, R2 ;  /* 0x00000000023272ca */ /* 0x000fd600004e0000 */
[----:B------:R1:W-:Y:S01]  /*17290*/  UTMASTG.5D [UR40], [UR6] ;  /* 0x00000028060073b5 */ /* 0x0003e20008020000 */
[----:B------:R2:W-:Y:S01]  /*172a0*/  UTMASTG.5D [UR32], [UR6] ;  /* 0x00000020060073b5 */ /* 0x0005e20008020000 */
[----:B------:R3:W-:Y:S01]  /*172b0*/  UTMASTG.5D [UR16], [UR6] ;  /* 0x00000010060073b5 */ /* 0x0007e20008020000 */
[----:B------:R4:W-:Y:S01]  /*172c0*/  UTMASTG.5D [UR48], [UR6] ;  /* 0x00000030060073b5 */ /* 0x0009e20008020000 */
[----:B-1----:R-:W-:Y:S01]  /*172d0*/  UIADD3 UR40, UPT, UPT, UR24, 0x2400, URZ ;  /* 0x0000240018287890 */ /* 0x002fe2000fffe0ff */
[----:B------:R-:W-:Y:S01]  /*172e0*/  UMOV UR41, 0x40 ;  /* 0x0000004000297882 */ /* 0x000fe20000000000 */
[----:B------:R-:W-:Y:S01]  /*172f0*/  UMOV UR43, UR27 ;  /* 0x0000001b002b7c82 */ /* 0x000fe20008000000 */
[----:B------:R-:W-:Y:S01]  /*17300*/  UMOV UR44, UR28 ;  /* 0x0000001c002c7c82 */ /* 0x000fe20008000000 */
[----:B------:R-:W-:Y:S01]  /*17310*/  UMOV UR45, UR29 ;  /* 0x0000001d002d7c82 */ /* 0x000fe20008000000 */
[----:B------:R-:W-:Y:S01]  /*17320*/  UMOV UR42, UR30 ;  /* 0x0000001e002a7c82 */ /* 0x000fe20008000000 */
[----:B--2---:R-:W-:-:S03]  /*17330*/  UIADD3 UR32, UPT, UPT, UR24, 0x2c00, URZ ;  /* 0x00002c0018207890 */ /* 0x004fc6000fffe0ff */
[----:B------:R1:W-:Y:S01]  /*17340*/  UTMASTG.5D [UR40], [UR6] ;  /* 0x00000028060073b5 */ /* 0x0003e20008020000 */
[----:B------:R-:W-:Y:S01]  /*17350*/  UMOV UR33, 0x40 ;  /* 0x0000004000217882 */ /* 0x000fe20000000000 */
[----:B------:R-:W-:Y:S01]  /*17360*/  UMOV UR35, UR27 ;  /* 0x0000001b00237c82 */ /* 0x000fe20008000000 */
[----:B------:R-:W-:Y:S01]  /*17370*/  UMOV UR36, UR28 ;  /* 0x0000001c00247c82 */ /* 0x000fe20008000000 */
[----:B------:R-:W-:Y:S01]  /*17380*/  UMOV UR37, UR29 ;  /* 0x0000001d00257c82 */ /* 0x000fe20008000000 */
[----:B------:R-:W-:Y:S01]  /*17390*/  UMOV UR34, UR23 ;  /* 0x0000001700227c82 */ /* 0x000fe20008000000 */
[----:B---3--:R-:W-:Y:S01]  /*173a0*/  UIADD3 UR16, UPT, UPT, UR24, 0x3400, URZ ;  /* 0x0000340018107890 */ /* 0x008fe2000fffe0ff */
[----:B------:R2:W-:Y:S01]  /*173b0*/  UTMASTG.5D [UR32], [UR6] ;  /* 0x00000020060073b5 */ /* 0x0005e20008020000 */
[----:B------:R-:W-:Y:S01]  /*173c0*/  UMOV UR18, UR22 ;  /* 0x0000001600127c82 */ /* 0x000fe20008000000 */
[----:B----4-:R-:W-:-:S06]  /*173d0*/  UIADD3 UR48, UPT, UPT, UR24, 0x3c00, URZ ;  /* 0x00003c0018307890 */ /* 0x010fcc000fffe0ff */
[----:B------:R3:W-:Y:S01]  /*173e0*/  UTMASTG.5D [UR16], [UR6] ;  /* 0x00000010060073b5 */ /* 0x0007e20008020000 */
[----:B------:R-:W-:Y:S02]  /*173f0*/  UMOV UR50, UR15 ;  /* 0x0000000f00327c82 */ /* 0x000fe40008000000 */
[----:B------:R-:W-:Y:S01]  /*17400*/  UTMASTG.5D [UR48], [UR6] ;  /* 0x00000030060073b5 */ /* 0x000fe20008020000 */
[----:B-1----:R-:W-:Y:S01]  /*17410*/  UIADD3 UR40, UPT, UPT, UR24, 0x4400, URZ ;  /* 0x0000440018287890 */ /* 0x002fe2000fffe0ff */
[----:B------:R-:W-:Y:S01]  /*17420*/  UMOV UR42, UR10 ;  /* 0x0000000a002a7c82 */ /* 0x000fe20008000000 */
[----:B------:R-:W-:Y:S01]  /*17430*/  UMOV UR10, UR14 ;  /* 0x0000000e000a7c82 */ /* 0x000fe20008000000 */
[----:B--2---:R-:W-:-:S06]  /*17440*/  UIADD3 UR32, UPT, UPT, UR24, 0x4c00, URZ ;  /* 0x00004c0018207890 */ /* 0x004fcc000fffe0ff */
[----:B------:R1:W-:Y:S01]  /*17450*/  UTMASTG.5D [UR40], [UR6] ;  /* 0x00000028060073b5 */ /* 0x0003e20008020000 */
[----:B------:R-:W-:Y:S01]  /*17460*/  UMOV UR34, UR8 ;  /* 0x0000000800227c82 */ /* 0x000fe20008000000 */
[----:B------:R-:W-:Y:S02]  /*17470*/  UIADD3 UR8, UPT, UPT, UR24, 0x5c00, URZ ;  /* 0x00005c0018087890 */ /* 0x000fe4000fffe0ff */
[----:B---3--:R-:W-:Y:S01]  /*17480*/  UIADD3 UR16, UPT, UPT, UR24, 0x5400, URZ ;  /* 0x0000540018107890 */ /* 0x008fe2000fffe0ff */
[----:B------:R2:W-:Y:S01]  /*17490*/  UTMASTG.5D [UR32], [UR6] ;  /* 0x00000020060073b5 */ /* 0x0005e20008020000 */
[----:B------:R-:W-:Y:S01]  /*174a0*/  UMOV UR18, UR13 ;  /* 0x0000000d00127c82 */ /* 0x000fe20008000000 */
[----:B------:R-:W-:-:S06]  /*174b0*/  UMOV UR13, UR29 ;  /* 0x0000001d000d7c82 */ /* 0x000fcc0008000000 */
[----:B------:R3:W-:Y:S01]  /*174c0*/  UTMASTG.5D [UR16], [UR6] ;  /* 0x00000010060073b5 */ /* 0x0007e20008020000 */
[----:B------:R4:W-:Y:S01]  /*174d0*/  UTMASTG.5D [UR8], [UR6] ;  /* 0x00000008060073b5 */ /* 0x0009e20008020000 */
[----:B-1----:R-:W-:Y:S01]  /*174e0*/  UIADD3 UR40, UPT, UPT, UR24, 0x6400, URZ ;  /* 0x0000640018287890 */ /* 0x002fe2000fffe0ff */
[----:B------:R-:W-:Y:S01]  /*174f0*/  UMOV UR42, UR5 ;  /* 0x00000005002a7c82 */ /* 0x000fe20008000000 */
[----:B--2---:R-:W-:-:S07]  /*17500*/  UIADD3 UR32, UPT, UPT, UR24, 0x6c00, URZ ;  /* 0x00006c0018207890 */ /* 0x004fce000fffe0ff */
[----:B------:R2:W-:Y:S01]  /*17510*/  UTMASTG.5D [UR40], [UR6] ;  /* 0x00000028060073b5 */ /* 0x0005e20008020000 */
[----:B------:R-:W-:Y:S01]  /*17520*/  UMOV UR34, UR74 ;  /* 0x0000004a00227c82 */ /* 0x000fe20008000000 */
[----:B---3--:R-:W-:Y:S01]  /*17530*/  UIADD3 UR16, UPT, UPT, UR24, 0x7400, URZ ;  /* 0x0000740018107890 */ /* 0x008fe2000fffe0ff */
[----:B------:R2:W-:Y:S01]  /*17540*/  UTMASTG.5D [UR32], [UR6] ;  /* 0x00000020060073b5 */ /* 0x0005e20008020000 */
[----:B------:R-:W-:Y:S01]  /*17550*/  UMOV UR18, UR66 ;  /* 0x0000004200127c82 */ /* 0x000fe20008000000 */
[----:B----4-:R-:W-:-:S06]  /*17560*/  UIADD3 UR8, UPT, UPT, UR24, 0x7c00, URZ ;  /* 0x00007c0018087890 */ /* 0x010fcc000fffe0ff */
[----:B------:R2:W-:Y:S01]  /*17570*/  UTMASTG.5D [UR16], [UR6] ;  /* 0x00000010060073b5 */ /* 0x0005e20008020000 */
[----:B------:R-:W-:Y:S02]  /*17580*/  UMOV UR10, UR58 ;  /* 0x0000003a000a7c82 */ /* 0x000fe40008000000 */
[----:B------:R2:W-:Y:S02]  /*17590*/  UTMASTG.5D [UR8], [UR6] ;  /* 0x00000008060073b5 */ /* 0x0005e40008020000 */
[----:B--2---:R-:W-:Y:S01]  /*175a0*/  NOP ;  /* 0x0000000000007918 */ /* 0x004fe20000000000 */
.L_x_362:
[----:B------:R-:W-:Y:S05]  /*175b0*/  BSYNC.RECONVERGENT B0 ;  /* 0x0000000000007941 */ /* 0x000fea0003800200 */
.L_x_361:
[----:B------:R0:W-:Y:S01]  /*175c0*/  UTMACMDFLUSH ;  /* 0x00000000000079b7 */ /* 0x0001e20000000000 */
[----:B------:R-:W-:Y:S05]  /*175d0*/  BRA.U UP6, `(.L_x_363) ;  /* 0x0000000106047547 */ /* 0x000fea000b800000 */
[----:B------:R-:W-:Y:S05]  /*175e0*/  BPT.TRAP 0x1 ;  /* 0x000000040000795c */ /* 0x000fea0000300000 */
.L_x_363:
[----:B------:R-:W2:Y:S02]  /*175f0*/  SYNCS.PHASECHK.TRANS64.TRYWAIT P0, [UR24+0x1c0b8], R0 ;  /* 0x01c0b800ff0075a7 */ /* 0x000ea40008001118 */
[----:B--2---:R-:W-:Y:S05]  /*17600*/  @!P0 BRA `(.L_x_364) ;  /* 0x0000002400448947 */ /* 0x004fea0003800000 */
.L_x_455:
[----:B------:R-:W-:Y:S04]  /*17610*/  BSSY.RECONVERGENT B0, `(.L_x_365) ;  /* 0x00000ea000007945 */ /* 0x000fe80003800200 */
[----:B------:R-:W-:Y:S05]  /*17620*/  @!P1 BRA `(.L_x_366) ;  /* 0x0000000c00a09947 */ /* 0x000fea0003800000 */
[----:B------:R-:W2:Y:S01]  /*17630*/  LDCU.64 UR6, c[0x0][0x348] ;  /* 0x00006900ff0677ac */ /* 0x000ea20008000a00 */
[----:B-1----:R-:W-:Y:S01]  /*17640*/  IMAD.U32 R3, RZ, RZ, UR27 ;  /* 0x0000001bff037e24 */ /* 0x002fe2000f8e00ff */
[----:B------:R-:W-:Y:S01]  /*17650*/  MOV.SPILL R23, UR29 ;  /* 0x0000001d00177c02 */ /* 0x000fe20009000f00 */
[----:B------:R-:W-:Y:S01]  /*17660*/  IMAD.U32 R2, RZ, RZ, UR28 ;  /* 0x0000001cff027e24 */ /* 0x000fe2000f8e00ff */
[----:B------:R-:W-:Y:S01]  /*17670*/  UIADD3 UR66, UPT, UPT, UR26, 0xf0, URZ ;  /* 0x000000f01a427890 */ /* 0x000fe2000fffe0ff */
[----:B------:R-:W-:Y:S01]  /*17680*/  IMAD.U32 R0, RZ, RZ, UR29 ;  /* 0x0000001dff007e24 */ /* 0x000fe2000f8e00ff */
[----:B------:R-:W-:Y:S01]  /*17690*/  UIADD3 UR64, UPT, UPT, UR24, 0xf000, URZ ;  /* 0x0000f00018407890 */ /* 0x000fe2000fffe0ff */
[----:B------:R-:W-:Y:S01]  /*176a0*/  IMAD.U32 R6, RZ, RZ, UR27 ;  /* 0x0000001bff067e24 */ /* 0x000fe2000f8e00ff */
[----:B------:R-:W-:Y:S01]  /*176b0*/  UIADD3 UR18, UPT, UPT, UR26, 0x80, URZ ;  /* 0x000000801a127890 */ /* 0x000fe2000fffe0ff */
[----:B------:R-:W-:Y:S01]  /*176c0*/  IMAD.U32 R5, RZ, RZ, UR28 ;  /* 0x0000001cff057e24 */ /* 0x000fe2000f8e00ff */
[----:B------:R-:W-:Y:S01]  /*176d0*/  UIADD3 UR16, UPT, UPT, UR24, 0x8000, URZ ;  /* 0x0000800018107890 */ /* 0x000fe2000fffe0ff */
[----:B------:R-:W-:Y:S01]  /*176e0*/  MOV.SPILL R26, UR66 ;  /* 0x00000042001a7c02 */ /* 0x000fe20009000f00 */
[----:B------:R-:W-:Y:S01]  /*176f0*/  UIADD3 UR34, UPT, UPT, UR26, 0x88, URZ ;  /* 0x000000881a227890 */ /* 0x000fe2000fffe0ff */
[----:B------:R-:W-:Y:S01]  /*17700*/  MOV.SPILL R25, UR64 ;  /* 0x0000004000197c02 */ /* 0x000fe20009000f00 */
[----:B------:R-:W-:Y:S01]  /*17710*/  UIADD3 UR32, UPT, UPT, UR24, 0x8800, URZ ;  /* 0x0000880018207890 */ /* 0x000fe2000fffe0ff */
[----:B------:R-:W-:Y:S01]  /*17720*/  IMAD.U32 R4, RZ, RZ, UR29 ;  /* 0x0000001dff047e24 */ /* 0x000fe2000f8e00ff */
[----:B------:R-:W-:Y:S01]  /*17730*/  UIADD3 UR58, UPT, UPT, UR26, 0x90, URZ ;  /* 0x000000901a3a7890 */ /* 0x000fe2000fffe0ff */
[----:B------:R-:W-:Y:S01]  /*17740*/  MOV.SPILL R22, UR28 ;  /* 0x0000001c00167c02 */ /* 0x000fe20009000f00 */
[----:B--2---:R-:W-:Y:S01]  /*17750*/  UIADD3 UR6, UP0, UPT, UR6, 0x400, URZ ;  /* 0x0000040006067890 */ /* 0x004fe2000ff1e0ff */
[----:B------:R-:W-:Y:S01]  /*17760*/  MOV.SPILL R14, UR34 ;  /* 0x00000022000e7c02 */ /* 0x000fe20009000f00 */
[----:B------:R-:W-:Y:S01]  /*17770*/  UIADD3 UR56, UPT, UPT, UR24, 0x9000, URZ ;  /* 0x0000900018387890 */ /* 0x000fe2000fffe0ff */
[----:B------:R-:W-:Y:S01]  /*17780*/  MOV.SPILL R21, UR27 ;  /* 0x0000001b00157c02 */ /* 0x000fe20009000f00 */
[----:B------:R-:W-:Y:S01]  /*17790*/  UIADD3.X UR7, UPT, UPT, URZ, UR7, URZ, UP0, !UPT ;  /* 0x00000007ff077290 */ /* 0x000fe200087fe4ff */
[----:B------:R-:W-:Y:S01]  /*177a0*/  MOV.SPILL R20, UR26 ;  /* 0x0000001a00147c02 */ /* 0x000fe20009000f00 */
[----:B------:R-:W-:Y:S01]  /*177b0*/  UIADD3 UR50, UPT, UPT, UR26, 0x98, URZ ;  /* 0x000000981a327890 */ /* 0x000fe2000fffe0ff */
[----:B------:R-:W-:Y:S01]  /*177c0*/  MOV.SPILL R18, UR24 ;  /* 0x0000001800127c02 */ /* 0x000fe20009000f00 */
[----:B------:R-:W-:-:S02]  /*177d0*/  UIADD3 UR48, UPT, UPT, UR24, 0x9800, URZ ;  /* 0x0000980018307890 */ /* 0x000fc4000fffe0ff */
[----:B------:R-:W-:Y:S02]  /*177e0*/  UIADD3 UR42, UPT, UPT, UR26, 0xa0, URZ ;  /* 0x000000a01a2a7890 */ /* 0x000fe4000fffe0ff */
[----:B------:R-:W-:Y:S01]  /*177f0*/  UIADD3 UR40, UPT, UPT, UR24, 0xa000, URZ ;  /* 0x0000a00018287890 */ /* 0x000fe2000fffe0ff */
        /* <DEDUP_REMOVED lines=10> */
[----:B------:R-:W-:Y:S01]  /*178a0*/  UIADD3 UR9, UPT, UPT, UR26, 0xc8, URZ ;  /* 0x000000c81a097890 */ /* 0x000fe2000fffe0ff */
[----:B------:R-:W-:Y:S01]  /*178b0*/  UTMASTG.5D [UR16], [UR6] ;  /* 0x00000010060073b5 */ /* 0x000fe20008020000 */
[----:B------:R-:W-:Y:S01]  /*178c0*/  UIADD3 UR5, UPT, UPT, UR24, 0xc800, URZ ;  /* 0x0000c80018057890 */ /* 0x000fe2000fffe0ff */
[----:B------:R-:W-:Y:S01]  /*178d0*/  MOV.SPILL R17, UR37 ;  /* 0x0000002500117c02 */ /* 0x000fe20009000f00 */
[----:B------:R-:W-:Y:S01]  /*178e0*/  UMOV UR33, UR17 ;  /* 0x0000001100217c82 */ /* 0x000fe20008000000 */
        /* <DEDUP_REMOVED lines=18> */
[----:B------:R-:W-:Y:S01]  /*17a10*/  IMAD.U32 R10, RZ, RZ, UR9 ;  /* 0x00000009ff0a7e24 */ /* 0x000fe2000f8e00ff */
[----:B------:R-:W-:Y:S01]  /*17a20*/  UMOV UR23, UR66 ;  /* 0x0000004200177c82 */ /* 0x000fe20008000000 */
[----:B------:R-:W-:Y:S01]  /*17a30*/  IMAD.U32 R8, RZ, RZ, UR5 ;  /* 0x00000005ff087e24 */ /* 0x000fe2000f8e00ff */
[----:B------:R-:W-:Y:S01]  /*17a40*/  UIADD3 UR9, UPT, UPT, UR26, 0xd0, URZ ;  /* 0x000000d01a097890 */ /* 0x000fe2000fffe0ff */
[----:B------:R-:W-:Y:S01]  /*17a50*/  MOV.SPILL R29, UR69 ;  /* 0x00000045001d7c02 */ /* 0x000fe20009000f00 */
[----:B------:R3:W-:Y:S01]  /*17a60*/  UTMASTG.5D [UR48], [UR6] ;  /* 0x00000030060073b5 */ /* 0x0007e20008020000 */
[----:B------:R-:W-:Y:S01]  /*17a70*/  UIADD3 UR5, UPT, UPT, UR24, 0xd000, URZ ;  /* 0x0000d00018057890 */ /* 0x000fe2000fffe0ff */
[----:B------:R-:W-:Y:S01]  /*17a80*/  MOV.SPILL R28, UR68 ;  /* 0x00000044001c7c02 */ /* 0x000fe20009000f00 */
[----:B------:R-:W-:Y:S01]  /*17a90*/  UMOV UR30, UR58 ;  /* 0x0000003a001e7c82 */ /* 0x000fe20008000000 */
[----:B------:R-:W-:Y:S01]  /*17aa0*/  IMAD.U32 R9, RZ, RZ, UR9 ;  /* 0x00000009ff097e24 */ /* 0x000fe2000f8e00ff */
[----:B------:R-:W-:Y:S01]  /*17ab0*/  UIADD3 UR10, UPT, UPT, UR26, 0xc0, URZ ;  /* 0x000000c01a0a7890 */ /* 0x000fe2000fffe0ff */
[----:B------:R-:W-:Y:S01]  /*17ac0*/  MOV.SPILL R27, UR67 ;  /* 0x00000043001b7c02 */ /* 0x000fe20009000f00 */
[----:B------:R-:W-:Y:S01]  /*17ad0*/  IMAD.U32 R7, RZ, RZ, UR5 ;  /* 0x00000005ff077e24 */ /* 0x000fe2000f8e00ff */
[----:B------:R4:W-:Y:S01]  /*17ae0*/  UTMASTG.5D [UR40], [UR6] ;  /* 0x00000028060073b5 */ /* 0x0009e20008020000 */
[----:B------:R-:W-:Y:S01]  /*17af0*/  UIADD3 UR8, UPT, UPT, UR24, 0xc000, URZ ;  /* 0x0000c00018087890 */ /* 0x000fe2000fffe0ff */
[----:B------:R-:W-:Y:S01]  /*17b00*/  MOV.SPILL R24, UR30 ;  /* 0x0000001e00187c02 */ /* 0x000fe20009000f00 */
[----:B------:R-:W-:Y:S01]  /*17b10*/  UMOV UR11, UR27 ;  /* 0x0000001b000b7c82 */ /* 0x000fe20008000000 */
[----:B------:R-:W-:Y:S01]  /*17b20*/  UMOV UR12, UR28 ;  /* 0x0000001c000c7c82 */ /* 0x000fe20008000000 */
[----:B------:R-:W-:Y:S01]  /*17b30*/  UMOV UR13, UR29 ;  /* 0x0000001d000d7c82 */ /* 0x000fe20008000000 */
[----:B------:R-:W-:Y:S01]  /*17b40*/  UIADD3 UR74, UPT, UPT, UR26, 0xe8, URZ ;  /* 0x000000e81a4a7890 */ /* 0x000fe2000fffe0ff */
[----:B------:R-:W-:Y:S01]  /*17b50*/  MOV.SPILL R16, UR36 ;  /* 0x0000002400107c02 */ /* 0x000fe20009000f00 */
[----:B------:R5:W-:Y:S01]  /*17b60*/  UTMASTG.5D [UR64], [UR6] ;  /* 0x00000040060073b5 */ /* 0x000be20008020000 */
[----:B------:R-:W-:Y:S01]  /*17b70*/  UIADD3 UR72, UPT, UPT, UR24, 0xe800, URZ ;  /* 0x0000e80018487890 */ /* 0x000fe2000fffe0ff */
[----:B------:R-:W-:Y:S01]  /*17b80*/  MOV.SPILL R15, UR35 ;  /* 0x00000023000f7c02 */ /* 0x000fe20009000f00 */
[----:B------:R-:W-:Y:S01]  /*17b90*/  UMOV UR75, UR27 ;  /* 0x0000001b004b7c82 */ /* 0x000fe20008000000 */
[----:B------:R-:W-:Y:S01]  /*17ba0*/  UMOV UR76, UR28 ;  /* 0x0000001c004c7c82 */ /* 0x000fe20008000000 */
[----:B-1----:R-:W-:Y:S01]  /*17bb0*/  UIADD3 UR32, UPT, UPT, UR24, 0x8c00, URZ ;  /* 0x00008c0018207890 */ /* 0x002fe2000fffe0ff */
[----:B------:R-:W-:Y:S01]  /*17bc0*/  R2UR UR27, R3 ;  /* 0x00000000031b72ca */ /* 0x000fe200000e0000 */
[----:B------:R-:W-:Y:S01]  /*17bd0*/  UMOV UR77, UR29 ;  /* 0x0000001d004d7c82 */ /* 0x000fe20008000000 */
[----:B------:R-:W-:Y:S01]  /*17be0*/  UIADD3 UR34, UPT, UPT, UR26, 0xd8, URZ ;  /* 0x000000d81a227890 */ /* 0x000fe2000fffe0ff */
[----:B------:R-:W-:Y:S01]  /*17bf0*/  R2UR UR28, R2 ;  /* 0x00000000021c72ca */ /* 0x000fe200000e0000 */
[----:B------:R-:W-:Y:S01]  /*17c00*/  UMOV UR25, UR42 ;  /* 0x0000002a00197c82 */ /* 0x000fe20008000000 */
[----:B------:R-:W-:Y:S01]  /*17c10*/  MOV.SPILL R12, UR32 ;  /* 0x00000020000c7c02 */ /* 0x000fe20009000f00 */
[----:B------:R-:W-:Y:S01]  /*17c20*/  UIADD3 UR32, UPT, UPT, UR24, 0xd800, URZ ;  /* 0x0000d80018207890 */ /* 0x000fe2000fffe0ff */
[----:B------:R-:W-:Y:S01]  /*17c30*/  R2UR UR29, R0 ;  /* 0x00000000001d72ca */ /* 0x000fe200000e0000 */
[----:B--2---:R-:W-:Y:S01]  /*17c40*/  UIADD3 UR58, UPT, UPT, UR26, 0xf8, URZ ;  /* 0x000000f81a3a7890 */ /* 0x004fe2000fffe0ff */
[----:B------:R-:W-:Y:S01]  /*17c50*/  MOV.SPILL R19, UR25 ;  /* 0x0000001900137c02 */ /* 0x000fe20009000f00 */
[----:B------:R-:W-:Y:S01]  /*17c60*/  UIADD3 UR56, UPT, UPT, UR24, 0xf800, URZ ;  /* 0x0000f80018387890 */ /* 0x000fe2000fffe0ff */
[----:B------:R-:W-:Y:S01]  /*17c70*/  R2UR.FILL UR30, R24 ;  /* 0x00000000181e72ca */ /* 0x000fe200004e0000 */
[----:B------:R-:W-:Y:S01]  /*17c80*/  UMOV UR25, UR17 ;  /* 0x0000001100197c82 */ /* 0x000fe20008000000 */
[----:B------:R-:W-:Y:S01]  /*17c90*/  UMOV UR9, UR17 ;  /* 0x0000001100097c82 */ /* 0x000fe20008000000 */
[----:B------:R-:W-:Y:S01]  /*17ca0*/  MOV.SPILL R2, UR25 ;  /* 0x0000001900027c02 */ /* 0x000fe20009000f00 */
[----:B---3--:R-:W-:-:S02]  /*17cb0*/  UIADD3 UR48, UPT, UPT, UR24, 0xe000, URZ ;  /* 0x0000e00018307890 */ /* 0x008fc4000fffe0ff */
[----:B------:R-:W-:Y:S01]  /*17cc0*/  UIADD3 UR50, UPT, UPT, UR26, 0xe0, URZ ;  /* 0x000000e01a327890 */ /* 0x000fe2000fffe0ff */
[----:B------:R-:W-:Y:S01]  /*17cd0*/  UMOV UR33, 0x40 ;  /* 0x0000004000217882 */ /* 0x000fe20000000000 */
[----:B------:R-:W-:Y:S01]  /*17ce0*/  UMOV UR14, UR34 ;  /* 0x00000022000e7c82 */ /* 0x000fe20008000000 */
[----:B------:R-:W-:Y:S01]  /*17cf0*/  MOV.SPILL R13, UR33 ;  /* 0x00000021000d7c02 */ /* 0x000fe20009000f00 */
[----:B------:R-:W-:Y:S01]  /*17d00*/  UMOV UR33, UR17 ;  /* 0x0000001100217c82 */ /* 0x000fe20008000000 */
[----:B----4-:R-:W-:Y:S01]  /*17d10*/  UIADD3 UR40, UPT, UPT, UR24, 0x8400, URZ ;  /* 0x0000840018287890 */ /* 0x010fe2000fffe0ff */
[----:B------:R-:W-:Y:S01]  /*17d20*/  UMOV UR73, UR17 ;  /* 0x0000001100497c82 */ /* 0x000fe20008000000 */
[----:B------:R-:W-:Y:S01]  /*17d30*/  UMOV UR5, UR50 ;  /* 0x0000003200057c82 */ /* 0x000fe20008000000 */
[----:B------:R-:W-:Y:S01]  /*17d40*/  UMOV UR41, 0x40 ;  /* 0x0000004000297882 */ /* 0x000fe20000000000 */
[----:B------:R-:W-:Y:S01]  /*17d50*/  UMOV UR42, UR18 ;  /* 0x00000012002a7c82 */ /* 0x000fe20008000000 */
[----:B------:R-:W-:Y:S01]  /*17d60*/  UMOV UR17, 0x40 ;  /* 0x0000004000117882 */ /* 0x000fe20000000000 */
[----:B------:R-:W-:Y:S01]  /*17d70*/  UMOV UR18, UR30 ;  /* 0x0000001e00127c82 */ /* 0x000fe20008000000 */
[----:B-----5:R-:W-:-:S02]  /*17d80*/  UIADD3 UR64, UPT, UPT, UR24, 0xb000, URZ ;  /* 0x0000b00018407890 */ /* 0x020fc4000fffe0ff */
[----:B------:R-:W-:-:S07]  /*17d90*/  UIADD3 UR66, UPT, UPT, UR26, 0xb0, URZ ;  /* 0x000000b01a427890 */ /* 0x000fce000fffe0ff */
[----:B------:R-:W-:Y:S02]  /*17da0*/  UMOV UR22, UR66 ;  /* 0x0000004200167c82 */ /* 0x000fe40008000000 */
[----:B------:R1:W-:Y:S02]  /*17db0*/  UTMASTG.5D [UR64], [UR6] ;  /* 0x00000040060073b5 */ /* 0x0003e40008020000 */
[----:B-1----:R-:W-:Y:S01]  /*17dc0*/  UIADD3 UR64, UPT, UPT, UR24, 0xb800, URZ ;  /* 0x0000b80018407890 */ /* 0x002fe2000fffe0ff */
[----:B------:R-:W-:Y:S01]  /*17dd0*/  R2UR UR24, R7 ;  /* 0x00000000071872ca */ /* 0x000fe200000e0000 */
[----:B------:R-:W-:Y:S01]  /*17de0*/  UIADD3 UR66, UPT, UPT, UR26, 0xb8, URZ ;  /* 0x000000b81a427890 */ /* 0x000fe2000fffe0ff */
[----:B------:R-:W-:Y:S02]  /*17df0*/  R2UR UR26, R9 ;  /* 0x00000000091a72ca */ /* 0x000fe400000e0000 */
[----:B------:R-:W-:Y:S02]  /*17e00*/  MOV.SPILL R9, UR28 ;  /* 0x0000001c00097c02 */ /* 0x000fe40009000f00 */
[----:B------:R-:W-:-:S02]  /*17e10*/  MOV.SPILL R7, UR27 ;  /* 0x0000001b00077c02 */ /* 0x000fc40009000f00 */
[----:B------:R-:W-:Y:S01]  /*17e20*/  R2UR UR27, R6 ;  /* 0x00000000061b72ca */ /* 0x000fe200000e0000 */
[----:B------:R-:W-:Y:S01]  /*17e30*/  UMOV UR15, UR66 ;  /* 0x00000042000f7c82 */ /* 0x000fe20008000000 */
[----:B------:R1:W-:Y:S01]  /*17e40*/  UTMASTG.5D [UR64], [UR6] ;  /* 0x00000040060073b5 */ /* 0x0003e20008020000 */
[----:B------:R-:W-:Y:S02]  /*17e50*/  R2UR UR28, R5 ;  /* 0x00000000051c72ca */ /* 0x000fe400000e0000 */
[----:B------:R-:W-:Y:S02]  /*17e60*/  MOV.SPILL R0, UR24 ;  /* 0x0000001800007c02 */ /* 0x000fe40009000f00 */
[----:B------:R-:W-:Y:S02]  /*17e70*/  MOV.SPILL R3, UR26 ;  /* 0x0000001a00037c02 */ /* 0x000fe40009000f00 */
[----:B------:R-:W-:Y:S01]  /*17e80*/  R2UR UR24, R8 ;  /* 0x00000000081872ca */ /* 0x000fe200000e0000 */
[----:B------:R2:W-:Y:S01]  /*17e90*/  UTMASTG.5D [UR8], [UR6] ;  /* 0x00000008060073b5 */ /* 0x0005e20008020000 */
[----:B------:R-:W-:-:S02]  /*17ea0*/  R2UR UR26, R10 ;  /* 0x000000000a1a72ca */ /* 0x000fc400000e0000 */
[----:B-1----:R-:W-:Y:S02]  /*17eb0*/  R2UR.FILL UR64, R25 ;  /* 0x00000000194072ca */ /* 0x002fe400004e0000 */
[----:B------:R-:W-:Y:S02]  /*17ec0*/  MOV.SPILL R25, UR29 ;  /* 0x0000001d00197c02 */ /* 0x000fe40009000f00 */
[----:B------:R-:W-:Y:S02]  /*17ed0*/  R2UR UR29, R4 ;  /* 0x00000000041d72ca */ /* 0x000fe400000e0000 */
[----:B------:R-:W-:-:S05]  /*17ee0*/  R2UR.FILL UR69, R29 ;  /* 0x000000001d4572ca */ /* 0x000fca00004e0000 */
[----:B--2---:R-:W-:Y:S01]  /*17ef0*/  UMOV UR8, UR26 ;  /* 0x0000001a00087c82 */ /* 0x004fe20008000000 */
[----:B------:R-:W-:Y:S01]  /*17f00*/  R2UR.FILL UR68, R28 ;  /* 0x000000001c4472ca */ /* 0x000fe200004e0000 */
[----:B------:R-:W-:Y:S01]  /*17f10*/  UMOV UR9, 0x40 ;  /* 0x0000004000097882 */ /* 0x000fe20000000000 */
[----:B------:R-:W-:Y:S02]  /*17f20*/  R2UR.FILL UR67, R27 ;  /* 0x000000001b4372ca */ /* 0x000fe400004e0000 */
[----:B------:R-:W-:Y:S01]  /*17f30*/  R2UR.FILL UR66, R26 ;  /* 0x000000001a4272ca */ /* 0x000fe200004e0000 */
[----:B------:R1:W-:Y:S02]  /*17f40*/  UTMASTG.5D [UR24], [UR6] ;  /* 0x00000018060073b5 */ /* 0x0003e40008020000 */
[----:B-1----:R-:W-:Y:S02]  /*17f50*/  R2UR.FILL UR29, R25 ;  /* 0x00000000191d72ca */ /* 0x002fe400004e0000 */
[----:B------:R-:W-:-:S02]  /*17f60*/  R2UR.FILL UR28, R9 ;  /* 0x00000000091c72ca */ /* 0x000fc400004e0000 */
[----:B------:R-:W-:Y:S02]  /*17f70*/  R2UR.FILL UR27, R7 ;  /* 0x00000000071b72ca */ /* 0x000fe400004e0000 */
[----:B------:R-:W-:Y:S02]  /*17f80*/  R2UR.FILL UR26, R3 ;  /* 0x00000000031a72ca */ /* 0x000fe400004e0000 */
[----:B------:R-:W-:Y:S02]  /*17f90*/  R2UR.FILL UR25, R2 ;  /* 0x00000000021972ca */ /* 0x000fe400004e0000 */
[----:B------:R-:W-:-:S09]  /*17fa0*/  R2UR.FILL UR24, R0 ;  /* 0x00000000001872ca */ /* 0x000fd200004e0000 */
[----:B------:R-:W-:-:S04]  /*17fb0*/  UMOV UR13, UR26 ;  /* 0x0000001a000d7c82 */ /* 0x000fc80008000000 */
[----:B------:R1:W-:Y:S01]  /*17fc0*/  UTMASTG.5D [UR24], [UR6] ;  /* 0x00000018060073b5 */ /* 0x0003e20008020000 */
[----:B------:R2:W-:Y:S01]  /*17fd0*/  UTMASTG.5D [UR32], [UR6] ;  /* 0x00000020060073b5 */ /* 0x0005e20008020000 */
[----:B------:R3:W-:Y:S01]  /*17fe0*/  UTMASTG.5D [UR48], [UR6] ;  /* 0x00000030060073b5 */ /* 0x0007e20008020000 */
[----:B------:R-:W-:Y:S01]  /*17ff0*/  UTMASTG.5D [UR72], [UR6] ;  /* 0x00000048060073b5 */ /* 0x000fe20008020000 */
[----:B------:R-:W-:Y:S01]  /*18000*/  UTMASTG.5D [UR64], [UR6] ;  /* 0x00000040060073b5 */ /* 0x000fe20008020000 */
[----:B-1----:R-:W-:Y:S02]  /*18010*/  R2UR.FILL UR24, R18 ;  /* 0x00000000121872ca */ /* 0x002fe400004e0000 */
[----:B------:R-:W-:Y:S01]  /*18020*/  R2UR.FILL UR29, R23 ;  /* 0x00000000171d72ca */ /* 0x000fe200004e0000 */
[----:B------:R-:W-:Y:S01]  /*18030*/  UTMASTG.5D [UR56], [UR6] ;  /* 0x00000038060073b5 */ /* 0x000fe20008020000 */
[----:B------:R-:W-:Y:S02]  /*18040*/  R2UR.FILL UR28, R22 ;  /* 0x00000000161c72ca */ /* 0x000fe400004e0000 */
[----:B------:R-:W-:-:S02]  /*18050*/  R2UR.FILL UR27, R21 ;  /* 0x00000000151b72ca */ /* 0x000fc400004e0000 */
[----:B--2---:R-:W-:Y:S02]  /*18060*/  R2UR.FILL UR37, R17 ;  /* 0x00000000112572ca */ /* 0x004fe400004e0000 */
[----:B------:R-:W-:Y:S01]  /*18070*/  R2UR.FILL UR36, R16 ;  /* 0x00000000102472ca */ /* 0x000fe200004e0000 */
[----:B------:R1:W-:Y:S01]  /*18080*/  UTMASTG.5D [UR40], [UR6] ;  /* 0x00000028060073b5 */ /* 0x0003e20008020000 */
[----:B------:R-:W-:Y:S01]  /*18090*/  R2UR.FILL UR35, R15 ;  /* 0x000000000f2372ca */ /* 0x000fe200004e0000 */
[----:B------:R-:W-:Y:S01]  /*180a0*/  UIADD3 UR16, UPT, UPT, UR24, 0x9400, URZ ;  /* 0x0000940018107890 */ /* 0x000fe2000fffe0ff */
[----:B------:R-:W-:Y:S01]  /*180b0*/  R2UR.FILL UR34, R14 ;  /* 0x000000000e2272ca */ /* 0x000fe200004e0000 */
[----:B------:R-:W-:Y:S01]  /*180c0*/  UMOV UR21, UR29 ;  /* 0x0000001d00157c82 */ /* 0x000fe20008000000 */
[----:B------:R-:W-:Y:S01]  /*180d0*/  R2UR.FILL UR33, R13 ;  /* 0x000000000d2172ca */ /* 0x000fe200004e0000 */
[----:B------:R-:W-:Y:S01]  /*180e0*/  UMOV UR20, UR28 ;  /* 0x0000001c00147c82 */ /* 0x000fe20008000000 */
[----:B------:R-:W-:Y:S01]  /*180f0*/  R2UR.FILL UR32, R12 ;  /* 0x000000000c2072ca */ /* 0x000fe200004e0000 */
[----:B------:R-:W-:Y:S01]  /*18100*/  UMOV UR19, UR27 ;  /* 0x0000001b00137c82 */ /* 0x000fe20008000000 */
[----:B------:R-:W-:Y:S01]  /*18110*/  R2UR.FILL UR25, R19 ;  /* 0x00000000131972ca */ /* 0x000fe200004e0000 */
[----:B---3--:R-:W-:Y:S01]  /*18120*/  UIADD3 UR48, UPT, UPT, UR24, 0x9c00, URZ ;  /* 0x00009c0018307890 */ /* 0x008fe2000fffe0ff */
[----:B------:R-:W-:Y:S01]  /*18130*/  R2UR.FILL UR50, R11 ;  /* 0x000000000b3272ca */ /* 0x000fe200004e0000 */
[----:B------:R-:W-:Y:S01]  /*18140*/  UMOV UR49, 0x40 ;  /* 0x0000004000317882 */ /* 0x000fe20000000000 */
[----:B------:R-:W-:Y:S01]  /*18150*/  UMOV UR51, UR27 ;  /* 0x0000001b00337c82 */ /* 0x000fe20008000000 */
[----:B------:R-:W-:Y:S01]  /*18160*/  UMOV UR52, UR28 ;  /* 0x0000001c00347c82 */ /* 0x000fe20008000000 */
[----:B------:R-:W-:Y:S01]  /*18170*/  UMOV UR53, UR29 ;  /* 0x0000001d00357c82 */ /* 0x000fe20008000000 */
[----:B------:R-:W-:Y:S01]  /*18180*/  UMOV UR11, UR27 ;  /* 0x0000001b000b7c82 */ /* 0x000fe20008000000 */
[----:B------:R-:W-:Y:S01]  /*18190*/  UMOV UR12, UR28 ;  /* 0x0000001c000c7c82 */ /* 0x000fe20008000000 */
[----:B------:R-:W-:-:S02]  /*181a0*/  R2UR.FILL UR26, R20 ;  /* 0x00000000141a72ca */ /* 0x000fc400004e0000 */
[----:B------:R2:W-:Y:S01]  /*181b0*/  UTMASTG.5D [UR32], [UR6] ;  /* 0x00000020060073b5 */ /* 0x0005e20008020000 */
[----:B------:R3:W-:Y:S03]  /*181c0*/  UTMASTG.5D [UR16], [UR6] ;  /* 0x00000010060073b5 */ /* 0x0007e60008020000 */
[----:B------:R4:W-:Y:S01]  /*181d0*/  UTMASTG.5D [UR48], [UR6] ;  /* 0x00000030060073b5 */ /* 0x0009e20008020000 */
[----:B-1----:R-:W-:Y:S01]  /*181e0*/  UIADD3 UR40, UPT, UPT, UR24, 0xa400, URZ ;  /* 0x0000a40018287890 */ /* 0x002fe2000fffe0ff */
[----:B------:R-:W-:Y:S01]  /*181f0*/  UMOV UR43, UR27 ;  /* 0x0000001b002b7c82 */ /* 0x000fe20008000000 */
[----:B------:R-:W-:Y:S01]  /*18200*/  UMOV UR44, UR28 ;  /* 0x0000001c002c7c82 */ /* 0x000fe20008000000 */
[----:B------:R-:W-:Y:S01]  /*18210*/  UMOV UR45, UR29 ;  /* 0x0000001d002d7c82 */ /* 0x000fe20008000000 */
[----:B------:R-:W-:-:S05]  /*18220*/  UMOV UR42, UR25 ;  /* 0x00000019002a7c82 */ /* 0x000fca0008000000 */
[----:B------:R1:W-:Y:S01]  /*18230*/  UTMASTG.5D [UR40], [UR6] ;  /* 0x00000028060073b5 */ /* 0x0003e20008020000 */
[----:B--2---:R-:W-:Y:S01]  /*18240*/  UIADD3 UR32, UPT, UPT, UR24, 0xac00, URZ ;  /* 0x0000ac0018207890 */ /* 0x004fe2000fffe0ff */
[----:B------:R-:W-:Y:S01]  /*18250*/  UMOV UR33, 0x40 ;  /* 0x0000004000217882 */ /* 0x000fe20000000000 */
[----:B------:R-:W-:Y:S01]  /*18260*/  UMOV UR35, UR27 ;  /* 0x0000001b00237c82 */ /* 0x000fe20008000000 */
[----:B------:R-:W-:Y:S01]  /*18270*/  UMOV UR36, UR28 ;  /* 0x0000001c00247c82 */ /* 0x000fe20008000000 */
[----:B------:R-:W-:Y:S01]  /*18280*/  UMOV UR37, UR29 ;  /* 0x0000001d00257c82 */ /* 0x000fe20008000000 */
[----:B------:R-:W-:Y:S01]  /*18290*/  UMOV UR34, UR23 ;  /* 0x0000001700227c82 */ /* 0x000fe20008000000 */
[----:B---3--:R-:W-:-:S03]  /*182a0*/  UIADD3 UR16, UPT, UPT, UR24, 0xb400, URZ ;  /* 0x0000b40018107890 */ /* 0x008fc6000fffe0ff */
[----:B------:R2:W-:Y:S01]  /*182b0*/  UTMASTG.5D [UR32], [UR6] ;  /* 0x00000020060073b5 */ /* 0x0005e20008020000 */
[----:B------:R-:W-:Y:S01]  /*182c0*/  UMOV UR18, UR22 ;  /* 0x0000001600127c82 */ /* 0x000fe20008000000 */
[----:B----4-:R-:W-:-:S04]  /*182d0*/  UIADD3 UR48, UPT, UPT, UR24, 0xbc00, URZ ;  /* 0x0000bc0018307890 */ /* 0x010fc8000fffe0ff */
[----:B------:R3:W-:Y:S01]  /*182e0*/  UTMASTG.5D [UR16], [UR6] ;  /* 0x00000010060073b5 */ /* 0x0007e20008020000 */
[----:B------:R-:W-:-:S04]  /*182f0*/  UMOV UR50, UR15 ;  /* 0x0000000f00327c82 */ /* 0x000fc80008000000 */
[----:B------:R-:W-:Y:S01]  /*18300*/  UTMASTG.5D [UR48], [UR6] ;  /* 0x00000030060073b5 */ /* 0x000fe20008020000 */
[----:B-1----:R-:W-:Y:S01]  /*18310*/  UIADD3 UR40, UPT, UPT, UR24, 0xc400, URZ ;  /* 0x0000c40018287890 */ /* 0x002fe2000fffe0ff */
[----:B------:R-:W-:Y:S01]  /*18320*/  UMOV UR42, UR10 ;  /* 0x0000000a002a7c82 */ /* 0x000fe20008000000 */
[----:B------:R-:W-:-:S07]  /*18330*/  UMOV UR10, UR14 ;  /* 0x0000000e000a7c82 */ /* 0x000fce0008000000 */
[----:B------:R1:W-:Y:S01]  /*18340*/  UTMASTG.5D [UR40], [UR6] ;  /* 0x00000028060073b5 */ /* 0x0003e20008020000 */
[----:B--2---:R-:W-:Y:S01]  /*18350*/  UIADD3 UR32, UPT, UPT, UR24, 0xcc00, URZ ;  /* 0x0000cc0018207890 */ /* 0x004fe2000fffe0ff */
[----:B------:R-:W-:Y:S01]  /*18360*/  UMOV UR34, UR8 ;  /* 0x0000000800227c82 */ /* 0x000fe20008000000 */
[----:B------:R-:W-:Y:S02]  /*18370*/  UIADD3 UR8, UPT, UPT, UR24, 0xdc00, URZ ;  /* 0x0000dc0018087890 */ /* 0x000fe4000fffe0ff */
[----:B---3--:R-:W-:-:S05]  /*18380*/  UIADD3 UR16, UPT, UPT, UR24, 0xd400, URZ ;  /* 0x0000d40018107890 */ /* 0x008fca000fffe0ff */
[----:B------:R2:W-:Y:S01]  /*18390*/  UTMASTG.5D [UR32], [UR6] ;  /* 0x00000020060073b5 */ /* 0x0005e20008020000 */
[----:B------:R-:W-:Y:S01]  /*183a0*/  UMOV UR18, UR13 ;  /* 0x0000000d00127c82 */ /* 0x000fe20008000000 */
[----:B------:R-:W-:Y:S02]  /*183b0*/  UMOV UR13, UR29 ;  /* 0x0000001d000d7c82 */ /* 0x000fe40008000000 */
[----:B------:R3:W-:Y:S01]  /*183c0*/  UTMASTG.5D [UR16], [UR6] ;  /* 0x00000010060073b5 */ /* 0x0007e20008020000 */
[----:B------:R4:W-:Y:S01]  /*183d0*/  UTMASTG.5D [UR8], [UR6] ;  /* 0x00000008060073b5 */ /* 0x0009e20008020000 */
[----:B-1----:R-:W-:Y:S01]  /*183e0*/  UIADD3 UR40, UPT, UPT, UR24, 0xe400, URZ ;  /* 0x0000e40018287890 */ /* 0x002fe2000fffe0ff */
[----:B------:R-:W-:-:S08]  /*183f0*/  UMOV UR42, UR5 ;  /* 0x00000005002a7c82 */ /* 0x000fd00008000000 */
[----:B------:R5:W-:Y:S01]  /*18400*/  UTMASTG.5D [UR40], [UR6] ;  /* 0x00000028060073b5 */ /* 0x000be20008020000 */
[----:B--2---:R-:W-:Y:S01]  /*18410*/  UIADD3 UR32, UPT, UPT, UR24, 0xec00, URZ ;  /* 0x0000ec0018207890 */ /* 0x004fe2000fffe0ff */
[----:B------:R-:W-:Y:S01]  /*18420*/  UMOV UR34, UR74 ;  /* 0x0000004a00227c82 */ /* 0x000fe20008000000 */
[----:B---3--:R-:W-:-:S07]  /*18430*/  UIADD3 UR16, UPT, UPT, UR24, 0xf400, URZ ;  /* 0x0000f40018107890 */ /* 0x008fce000fffe0ff */
[----:B------:R5:W-:Y:S01]  /*18440*/  UTMASTG.5D [UR32], [UR6] ;  /* 0x00000020060073b5 */ /* 0x000be20008020000 */
[----:B------:R-:W-:Y:S01]  /*18450*/  UMOV UR18, UR66 ;  /* 0x0000004200127c82 */ /* 0x000fe20008000000 */
[----:B----4-:R-:W-:Y:S01]  /*18460*/  UIADD3 UR8, UPT, UPT, UR24, 0xfc00, URZ ;  /* 0x0000fc0018087890 */ /* 0x010fe2000fffe0ff */
[----:B------:R5:W-:Y:S01]  /*18470*/  UTMASTG.5D [UR16], [UR6] ;  /* 0x00000010060073b5 */ /* 0x000be20008020000 */
[----:B------:R-:W-:-:S07]  /*18480*/  UMOV UR10, UR58 ;  /* 0x0000003a000a7c82 */ /* 0x000fce0008000000 */
[----:B------:R5:W-:Y:S02]  /*18490*/  UTMASTG.5D [UR8], [UR6] ;  /* 0x00000008060073b5 */ /* 0x000be40008020000 */
[----:B-----5:R-:W-:Y:S01]  /*184a0*/  NOP ;  /* 0x0000000000007918 */ /* 0x020fe20000000000 */
.L_x_366:
[----:B------:R-:W-:Y:S05]  /*184b0*/  BSYNC.RECONVERGENT B0 ;  /* 0x0000000000007941 */ /* 0x000fea0003800200 */
.L_x_365:
[----:B------:R0:W-:Y:S01]  /*184c0*/  UTMACMDFLUSH ;  /* 0x00000000000079b7 */ /* 0x0001e20000000000 */
[----:B------:R-:W-:-:S04]  /*184d0*/  DEPBAR.LE SB0, 0x1 ;  /* 0x000080400000791a */ /* 0x000fc80000000000 */
[----:B------:R-:W-:Y:S05]  /*184e0*/  BRA.U UP6, `(.L_x_367) ;  /* 0x0000000106047547 */ /* 0x000fea000b800000 */
[----:B------:R-:W-:Y:S05]  /*184f0*/  BPT.TRAP 0x1 ;  /* 0x000000040000795c */ /* 0x000fea0000300000 */
.L_x_367:
[----:B------:R-:W-:-:S04]  /*18500*/  UIADD3 UR5, UPT, UPT, UR24, 0x1c0c0, URZ ;  /* 0x0001c0c018057890 */ /* 0x000fc8000fffe0ff */
[----:B------:R-:W-:-:S09]  /*18510*/  UPRMT UR5, UR4, 0x654, UR5 ;  /* 0x0000065404057896 */ /* 0x000fd20008000005 */
[----:B------:R-:W-:Y:S01]  /*18520*/  SYNCS.ARRIVE.TRANS64.RED.A1T0 RZ, [UR5], RZ ;  /* 0x000000ffffff79a7 */ /* 0x000fe20008100405 */
[----:B------:R-:W-:-:S04]  /*18530*/  DEPBAR.LE SB0, 0x0 ;  /* 0x000080000000791a */ /* 0x000fc80000000000 */
[----:B------:R-:W-:Y:S05]  /*18540*/  BRA.U UP6, `(.L_x_368) ;  /* 0x0000000106047547 */ /* 0x000fea000b800000 */
[----:B------:R-:W-:Y:S05]  /*18550*/  BPT.TRAP 0x1 ;  /* 0x000000040000795c */ /* 0x000fea0000300000 */
.L_x_368:
[----:B------:R-:W-:Y:S01]  /*18560*/  UIADD3 UR5, UPT, UPT, UR24, 0x1c0c8, URZ ;  /* 0x0001c0c818057890 */ /* 0x000fe2000fffe0ff */
[----:B------:R-:W-:Y:S02]  /*18570*/  IMAD.MOV.U32 R2, RZ, RZ, 0xffff ;  /* 0x0000ffffff027424 */ /* 0x000fe400078e00ff */
[----:B-1----:R-:W-:Y:S01]  /*18580*/  IMAD.MOV.U32 R0, RZ, RZ, 0x1 ;  /* 0x00000001ff007424 */ /* 0x002fe200078e00ff */
[----:B------:R-:W-:-:S09]  /*18590*/  UPRMT UR5, UR4, 0x654, UR5 ;  /* 0x0000065404057896 */ /* 0x000fd20008000005 */
[----:B------:R-:W-:Y:S01]  /*185a0*/  SYNCS.ARRIVE.TRANS64.RED.A1T0 RZ, [UR5], RZ ;  /* 0x000000ffffff79a7 */ /* 0x000fe20008100405 */
[----:B------:R-:W1:Y:S01]  /*185b0*/  LDS R3, [UR24+0x1c0e0] ;  /* 0x01c0e018ff037984 */ /* 0x000e620008000800 */
[----:B------:R-:W-:Y:S02]  /*185c0*/  UMOV UR6, 0x40 ;  /* 0x0000004000067882 */ /* 0x000fe40000000000 */
[----:B------:R-:W-:Y:S01]  /*185d0*/  ULEA UR6, UR4, UR6, 0x18 ;  /* 0x0000000604067291 */ /* 0x000fe2000f8ec0ff */
[----:B------:R-:W-:-:S08]  /*185e0*/  NOP ;  /* 0x0000000000007918 */ /* 0x000fd00000000000 */
[----:B------:R-:W2:Y:S01]  /*185f0*/  LDS R5, [UR6+0x14] ;  /* 0x00001406ff057984 */ /* 0x000ea20008000800 */
[----:B-1----:R-:W-:-:S04]  /*18600*/  LOP3.LUT R3, R3, 0xffff, RZ, 0xc0, !PT ;  /* 0x0000ffff03037812 */ /* 0x002fc800078ec0ff */
[----:B------:R-:W-:-:S04]  /*18610*/  SHF.R.U32.HI R3, RZ, 0x5, R3 ;  /* 0x00000005ff037819 */ /* 0x000fc80000011603 */
[-C--:B------:R-:W-:Y:S02]  /*18620*/  SHF.L.U32 R2, R2, R3.reuse, RZ ;  /* 0x0000000302027219 */ /* 0x080fe400000006ff */
[----:B------:R-:W-:Y:S02]  /*18630*/  SHF.L.U32 R3, R0, R3, RZ ;  /* 0x0000000300037219 */ /* 0x000fe400000006ff */
[----:B--2---:R-:W-:-:S04]  /*18640*/  LOP3.LUT R5, R5, R2, RZ, 0xc0, !PT ;  /* 0x0000000205057212 */ /* 0x004fc800078ec0ff */
[----:B------:R-:W-:-:S13]  /*18650*/  ISETP.NE.AND P0, PT, R5, R2, PT ;  /* 0x000000020500720c */ /* 0x000fda0003f05270 */
[----:B------:R-:W-:Y:S05]  /*18660*/  @P0 BRA `(.L_x_369) ;  /* 0x00000000005c0947 */ /* 0x000fea0003800000 */
[----:B------:R-:W1:Y:S02]  /*18670*/  LDS R0, [UR6+0x18] ;  /* 0x00001806ff007984 */ /* 0x000e640008000800 */
[----:B-1----:R-:W-:-:S04]  /*18680*/  LOP3.LUT R0, R0, R3, RZ, 0xc0, !PT ;  /* 0x0000000300007212 */ /* 0x002fc800078ec0ff */
[----:B------:R-:W-:-:S13]  /*18690*/  ISETP.NE.AND P0, PT, R0, R3, PT ;  /* 0x000000030000720c */ /* 0x000fda0003f05270 */
[----:B------:R-:W-:Y:S05]  /*186a0*/  @P0 BRA `(.L_x_370) ;  /* 0x0000000000400947 */ /* 0x000fea0003800000 */
[----:B------:R-:W-:Y:S01]  /*186b0*/  R2UR UR8, R2 ;  /* 0x00000000020872ca */ /* 0x000fe200000e0000 */
[----:B------:R-:W-:Y:S01]  /*186c0*/  VOTEU.ANY UR7, UPT, PT ;  /* 0x0000000000077886 */ /* 0x000fe200038e0100 */
[----:B------:R-:W1:Y:S01]  /*186d0*/  S2R R2, SR_LANEID ;  /* 0x0000000000027919 */ /* 0x000e620000000000 */
[----:B------:R-:W-:Y:S01]  /*186e0*/  LOP3.LUT R4, RZ, R3, RZ, 0x33, !PT ;  /* 0x00000003ff047212 */ /* 0x000fe200078e33ff */
[----:B------:R-:W-:-:S03]  /*186f0*/  UFLO.U32 UR7, UR7 ;  /* 0x00000007000772bd */ /* 0x000fc600080e0000 */
[----:B------:R-:W2:Y:S06]  /*18700*/  REDUX UR4, R4 ;  /* 0x00000000040473c4 */ /* 0x000eac0000000000 */
[----:B------:R-:W-:-:S06]  /*18710*/  ULOP3.LUT UR8, URZ, UR8, URZ, 0x33, !UPT ;  /* 0x00000008ff087292 */ /* 0x000fcc000f8e33ff */
[----:B------:R-:W-:-:S04]  /*18720*/  IMAD.U32 R0, RZ, RZ, UR8 ;  /* 0x00000008ff007e24 */ /* 0x000fc8000f8e00ff */
[----:B------:R-:W3:Y:S02]  /*18730*/  REDUX UR5, R0 ;  /* 0x00000000000573c4 */ /* 0x000ee40000000000 */
[----:B------:R4:W-:Y:S01]  /*18740*/  UTCATOMSWS.AND URZ, UR8 ;  /* 0x0000000800ff79e3 */ /* 0x0009e20008000000 */
[----:B-1----:R-:W-:Y:S01]  /*18750*/  ISETP.EQ.U32.AND P0, PT, R2, UR7, PT ;  /* 0x0000000702007c0c */ /* 0x002fe2000bf02070 */
[----:B--2---:R-:W-:Y:S02]  /*18760*/  IMAD.U32 R2, RZ, RZ, UR4 ;  /* 0x00000004ff027e24 */ /* 0x004fe4000f8e00ff */
[----:B---3--:R-:W-:-:S10]  /*18770*/  IMAD.U32 R3, RZ, RZ, UR5 ;  /* 0x00000005ff037e24 */ /* 0x008fd4000f8e00ff */
[----:B------:R4:W-:Y:S04]  /*18780*/  @P0 ATOMS.AND RZ, [UR6+0x14], R3 ;  /* 0x00001403ffff098c */ /* 0x0009e8000a800006 */
[----:B------:R4:W-:Y:S01]  /*18790*/  @P0 ATOMS.AND RZ, [UR6+0x18], R2 ;  /* 0x00001802ffff098c */ /* 0x0009e2000a800006 */
[----:B------:R-:W-:Y:S05]  /*187a0*/  BRA `(.L_x_371) ;  /* 0x0000000000147947 */ /* 0x000fea0003800000 */
.L_x_370:
[----:B------:R-:W-:Y:S02]  /*187b0*/  MOV R2, 0x187d0 ;  /* 0x000187d000027802 */ /* 0x000fe40000000f00 */
[----:B------:R-:W-:Y:S05]  /*187c0*/  CALL.REL.NOINC `($__internal_0_$__cuda_sm10x_tcgen05_guardrail_trap_col_being_dealloced_not_returned_by_alloc) ;  /* 0x0000001000ec7944 */ /* 0x000fea0003c00000 */
[----:B------:R-:W-:Y:S05]  /*187d0*/  BRA `(.L_x_371) ;  /* 0x0000000000087947 */ /* 0x000fea0003800000 */
.L_x_369:
[----:B------:R-:W-:Y:S02]  /*187e0*/  MOV R2, 0x18800 ;  /* 0x0001880000027802 */ /* 0x000fe40000000f00 */
[----:B------:R-:W-:Y:S05]  /*187f0*/  CALL.REL.NOINC `($__internal_2_$__cuda_sm10x_tcgen05_guardrail_trap_unallocated_columns_being_dealloced) ;  /* 0x0000001000f87944 */ /* 0x000fea0003c00000 */
.L_x_371:
[----:B------:R-:W-:Y:S01]  /*18800*/  NOP ;  /* 0x0000000000007918 */ /* 0x000fe20000000000 */
[----:B----4-:R-:W-:Y:S05]  /*18810*/  EXIT ;  /* 0x000000000000794d */ /* 0x010fea0003800000 */
.L_x_35:
[----:B------:R-:W-:-:S07]  /*18820*/  MOV R0, UR8 ;  /* 0x0000000800007c02 */ /* 0x000fce0008000f00 */
.L_x_372:
[----:B-1----:R1:W2:Y:S02]  /*18830*/  SYNCS.PHASECHK.TRANS64.TRYWAIT P0, [R0+URZ+0x1c000], R3 ;  /* 0x01c00003000075a7 */ /* 0x0022a400080011ff */
[----:B--2---:R-:W-:Y:S05]  /*18840*/  @!P0 NANOSLEEP.SYNCS 0x989680 ;  /* 0x009896800000895d */ /* 0x004fea0003900000 */
[----:B------:R-:W2:Y:S02]  /*18850*/  @!P0 SYNCS.PHASECHK.TRANS64 P0, [R0+URZ+0x1c000], R3 ;  /* 0x01c00003000085a7 */ /* 0x000ea400080010ff */
[----:B--2---:R-:W-:Y:S05]  /*18860*/  @!P0 BRA `(.L_x_372) ;  /* 0xfffffffc00f08947 */ /* 0x004fea000383ffff */
[----:B------:R-:W-:Y:S05]  /*18870*/  BRA `(.L_x_373) ;  /* 0xfffffe9000b47947 */ /* 0x000fea000383ffff */
.L_x_37:
[----:B-1----:R-:W-:-:S07]  /*18880*/  MOV R0, UR8 ;  /* 0x0000000800007c02 */ /* 0x002fce0008000f00 */
.L_x_374:
[----:B-1----:R1:W2:Y:S02]  /*18890*/  SYNCS.PHASECHK.TRANS64.TRYWAIT P0, [R0+URZ+0x1c020], R3 ;  /* 0x01c02003000075a7 */ /* 0x0022a400080011ff */
[----:B--2---:R-:W-:Y:S05]  /*188a0*/  @!P0 NANOSLEEP.SYNCS 0x989680 ;  /* 0x009896800000895d */ /* 0x004fea0003900000 */
[----:B------:R-:W2:Y:S02]  /*188b0*/  @!P0 SYNCS.PHASECHK.TRANS64 P0, [R0+URZ+0x1c020], R3 ;  /* 0x01c02003000085a7 */ /* 0x000ea400080010ff */
[----:B--2---:R-:W-:Y:S05]  /*188c0*/  @!P0 BRA `(.L_x_374) ;  /* 0xfffffffc00f08947 */ /* 0x004fea000383ffff */
[----:B------:R-:W-:Y:S05]  /*188d0*/  BRA `(.L_x_375) ;  /* 0xfffffe9000b07947 */ /* 0x000fea000383ffff */
.L_x_39:
[----:B------:R-:W-:-:S07]  /*188e0*/  MOV R5, UR8 ;  /* 0x0000000800057c02 */ /* 0x000fce0008000f00 */
.L_x_376:
[----:B--2---:R2:W3:Y:S02]  /*188f0*/  SYNCS.PHASECHK.TRANS64.TRYWAIT P0, [R5+URZ+0x1c058], R2 ;  /* 0x01c05802050075a7 */ /* 0x0044e400080011ff */
[----:B---3--:R-:W-:Y:S05]  /*18900*/  @!P0 NANOSLEEP.SYNCS 0x989680 ;  /* 0x009896800000895d */ /* 0x008fea0003900000 */
[----:B------:R-:W3:Y:S02]  /*18910*/  @!P0 SYNCS.PHASECHK.TRANS64 P0, [R5+URZ+0x1c058], R2 ;  /* 0x01c05802050085a7 */ /* 0x000ee400080010ff */
[----:B---3--:R-:W-:Y:S05]  /*18920*/  @!P0 BRA `(.L_x_376) ;  /* 0xfffffffc00f08947 */ /* 0x008fea000383ffff */
[----:B------:R-:W-:Y:S05]  /*18930*/  BRA `(.L_x_377) ;  /* 0xfffffe9000b47947 */ /* 0x000fea000383ffff */
.L_x_43:
[----:B------:R-:W-:-:S07]  /*18940*/  MOV R0, UR8 ;  /* 0x0000000800007c02 */ /* 0x000fce0008000f00 */
.L_x_378:
[----:B-1----:R1:W3:Y:S02]  /*18950*/  SYNCS.PHASECHK.TRANS64.TRYWAIT P0, [R0+URZ+0x1c008], R3 ;  /* 0x01c00803000075a7 */ /* 0x0022e400080011ff */
[----:B---3--:R-:W-:Y:S05]  /*18960*/  @!P0 NANOSLEEP.SYNCS 0x989680 ;  /* 0x009896800000895d */ /* 0x008fea0003900000 */
[----:B------:R-:W3:Y:S02]  /*18970*/  @!P0 SYNCS.PHASECHK.TRANS64 P0, [R0+URZ+0x1c008], R3 ;  /* 0x01c00803000085a7 */ /* 0x000ee400080010ff */
[----:B---3--:R-:W-:Y:S05]  /*18980*/  @!P0 BRA `(.L_x_378) ;  /* 0xfffffffc00f08947 */ /* 0x008fea000383ffff */
[----:B------:R-:W-:Y:S05]  /*18990*/  BRA `(.L_x_379) ;  /* 0xfffffe9400c07947 */ /* 0x000fea000383ffff */
.L_x_45:
[----:B--2---:R-:W-:-:S07]  /*189a0*/  MOV R5, UR8 ;  /* 0x0000000800057c02 */ /* 0x004fce0008000f00 */
.L_x_380:
[----:B--2---:R2:W3:Y:S02]  /*189b0*/  SYNCS.PHASECHK.TRANS64.TRYWAIT P0, [R5+URZ+0x1c068], R2 ;  /* 0x01c06802050075a7 */ /* 0x0044e400080011ff */
[----:B---3--:R-:W-:Y:S05]  /*189c0*/  @!P0 NANOSLEEP.SYNCS 0x989680 ;  /* 0x009896800000895d */ /* 0x008fea0003900000 */
[----:B------:R-:W3:Y:S02]  /*189d0*/  @!P0 SYNCS.PHASECHK.TRANS64 P0, [R5+URZ+0x1c068], R2 ;  /* 0x01c06802050085a7 */ /* 0x000ee400080010ff */
[----:B---3--:R-:W-:Y:S05]  /*189e0*/  @!P0 BRA `(.L_x_380) ;  /* 0xfffffffc00f08947 */ /* 0x008fea000383ffff */
[----:B------:R-:W-:Y:S05]  /*189f0*/  BRA `(.L_x_381) ;  /* 0xfffffe9400bc7947 */ /* 0x000fea000383ffff */
.L_x_49:
[----:B------:R-:W-:-:S07]  /*18a00*/  MOV R0, UR8 ;  /* 0x0000000800007c02 */ /* 0x000fce0008000f00 */
.L_x_382:
[----:B---3--:R3:W4:Y:S02]  /*18a10*/  SYNCS.PHASECHK.TRANS64.TRYWAIT P0, [R0+URZ+0x1c028], R3 ;  /* 0x01c02803000075a7 */ /* 0x00872400080011ff */
[----:B----4-:R-:W-:Y:S05]  /*18a20*/  @!P0 NANOSLEEP.SYNCS 0x989680 ;  /* 0x009896800000895d */ /* 0x010fea0003900000 */
[----:B------:R-:W4:Y:S02]  /*18a30*/  @!P0 SYNCS.PHASECHK.TRANS64 P0, [R0+URZ+0x1c028], R3 ;  /* 0x01c02803000085a7 */ /* 0x000f2400080010ff */
[----:B----4-:R-:W-:Y:S05]  /*18a40*/  @!P0 BRA `(.L_x_382) ;  /* 0xfffffffc00f08947 */ /* 0x010fea000383ffff */
[----:B------:R-:W-:Y:S05]  /*18a50*/  BRA `(.L_x_383) ;  /* 0xfffffe9800b87947 */ /* 0x000fea000383ffff */
.L_x_51:
[----:B--2---:R-:W-:-:S07]  /*18a60*/  MOV R5, UR8 ;  /* 0x0000000800057c02 */ /* 0x004fce0008000f00 */
.L_x_384:
[----:B--2---:R2:W4:Y:S02]  /*18a70*/  SYNCS.PHASECHK.TRANS64.TRYWAIT P0, [R5+URZ+0x1c0a0], R2 ;  /* 0x01c0a002050075a7 */ /* 0x00452400080011ff */
[----:B----4-:R-:W-:Y:S05]  /*18a80*/  @!P0 NANOSLEEP.SYNCS 0x989680 ;  /* 0x009896800000895d */ /* 0x010fea0003900000 */
[----:B------:R-:W4:Y:S02]  /*18a90*/  @!P0 SYNCS.PHASECHK.TRANS64 P0, [R5+URZ+0x1c0a0], R2 ;  /* 0x01c0a002050085a7 */ /* 0x000f2400080010ff */
[----:B----4-:R-:W-:Y:S05]  /*18aa0*/  @!P0 BRA `(.L_x_384) ;  /* 0xfffffffc00f08947 */ /* 0x010fea000383ffff */
[----:B------:R-:W-:Y:S05]  /*18ab0*/  BRA `(.L_x_385) ;  /* 0xfffffe9800b07947 */ /* 0x000fea000383ffff */
.L_x_53:
[----:B---3--:R-:W-:-:S07]  /*18ac0*/  MOV R0, UR8 ;  /* 0x0000000800007c02 */ /* 0x008fce0008000f00 */
.L_x_386:
[----:B---3--:R3:W4:Y:S02]  /*18ad0*/  SYNCS.PHASECHK.TRANS64.TRYWAIT P0, [R0+URZ+0x1c058], R3 ;  /* 0x01c05803000075a7 */ /* 0x00872400080011ff */
[----:B----4-:R-:W-:Y:S05]  /*18ae0*/  @!P0 NANOSLEEP.SYNCS 0x989680 ;  /* 0x009896800000895d */ /* 0x010fea0003900000 */
[----:B------:R-:W4:Y:S02]  /*18af0*/  @!P0 SYNCS.PHASECHK.TRANS64 P0, [R0+URZ+0x1c058], R3 ;  /* 0x01c05803000085a7 */ /* 0x000f2400080010ff */
[----:B----4-:R-:W-:Y:S05]  /*18b00*/  @!P0 BRA `(.L_x_386) ;  /* 0xfffffffc00f08947 */ /* 0x010fea000383ffff */
[----:B------:R-:W-:Y:S05]  /*18b10*/  BRA `(.L_x_387) ;  /* 0xfffffe9800a87947 */ /* 0x000fea000383ffff */
.L_x_57:
[----:B------:R-:W-:Y:S07]  /*18b20*/  MOV R0, UR5 ;  /* 0x0000000500007c02 */ /* 0x000fee0008000f00 */
.L_x_388:
[----:B--2---:R2:W3:Y:S02]  /*18b30*/  SYNCS.PHASECHK.TRANS64.TRYWAIT P0, [R0+URZ+0x1c020], R3 ;  /* 0x01c02003000075a7 */ /* 0x0044e400080011ff */
[----:B---3--:R-:W-:Y:S05]  /*18b40*/  @!P0 NANOSLEEP.SYNCS 0x989680 ;  /* 0x009896800000895d */ /* 0x008fea0003900000 */
[----:B------:R-:W3:Y:S02]  /*18b50*/  @!P0 SYNCS.PHASECHK.TRANS64 P0, [R0+URZ+0x1c020], R3 ;  /* 0x01c02003000085a7 */ /* 0x000ee400080010ff */
[----:B---3--:R-:W-:Y:S05]  /*18b60*/  @!P0 BRA `(.L_x_388) ;  /* 0xfffffffc00f08947 */ /* 0x008fea000383ffff */
[----:B------:R-:W-:Y:S05]  /*18b70*/  BRA `(.L_x_389) ;  /* 0xfffffe9c009c7947 */ /* 0x000fea000383ffff */
.L_x_60:
[----:B------:R-:W-:Y:S07]  /*18b80*/  MOV R0, UR15 ;  /* 0x0000000f00007c02 */ /* 0x000fee0008000f00 */
.L_x_390:
[----:B--2---:R2:W3:Y:S02]  /*18b90*/  SYNCS.PHASECHK.TRANS64.TRYWAIT P0, [R0+URZ+0x1c0a8], R3 ;  /* 0x01c0a803000075a7 */ /* 0x0044e400080011ff */
[----:B---3--:R-:W-:Y:S05]  /*18ba0*/  @!P0 NANOSLEEP.SYNCS 0x989680 ;  /* 0x009896800000895d */ /* 0x008fea0003900000 */
[----:B------:R-:W3:Y:S02]  /*18bb0*/  @!P0 SYNCS.PHASECHK.TRANS64 P0, [R0+URZ+0x1c0a8], R3 ;  /* 0x01c0a803000085a7 */ /* 0x000ee400080010ff */
[----:B---3--:R-:W-:Y:S05]  /*18bc0*/  @!P0 BRA `(.L_x_390) ;  /* 0xfffffffc00f08947 */ /* 0x008fea000383ffff */
[----:B------:R-:W-:Y:S05]  /*18bd0*/  BRA `(.L_x_391) ;  /* 0xfffffea000c47947 */ /* 0x000fea000383ffff */
.L_x_62:
[----:B------:R-:W-:Y:S07]  /*18be0*/  MOV R0, UR15 ;  /* 0x0000000f00007c02 */ /* 0x000fee0008000f00 */
.L_x_392:
[----:B--2---:R2:W3:Y:S02]  /*18bf0*/  SYNCS.PHASECHK.TRANS64.TRYWAIT P0, [R0+URZ+0x1c068], R3 ;  /* 0x01c06803000075a7 */ /* 0x0044e400080011ff */
[----:B---3--:R-:W-:Y:S05]  /*18c00*/  @!P0 NANOSLEEP.SYNCS 0x989680 ;  /* 0x009896800000895d */ /* 0x008fea0003900000 */
[----:B------:R-:W3:Y:S02]  /*18c10*/  @!P0 SYNCS.PHASECHK.TRANS64 P0, [R0+URZ+0x1c068], R3 ;  /* 0x01c06803000085a7 */ /* 0x000ee400080010ff */
[----:B---3--:R-:W-:Y:S05]  /*18c20*/  @!P0 BRA `(.L_x_392) ;  /* 0xfffffffc00f08947 */ /* 0x008fea000383ffff */
[----:B------:R-:W-:Y:S05]  /*18c30*/  BRA `(.L_x_393) ;  /* 0xfffffea000c07947 */ /* 0x000fea000383ffff */
.L_x_68:
[----:B------:R-:W-:Y:S07]  /*18c40*/  MOV R0, UR5 ;  /* 0x0000000500007c02 */ /* 0x000fee0008000f00 */
.L_x_394:
[----:B--2---:R2:W3:Y:S02]  /*18c50*/  SYNCS.PHASECHK.TRANS64.TRYWAIT P0, [R0+URZ+0x1c020], R3 ;  /* 0x01c02003000075a7 */ /* 0x0044e400080011ff */
[----:B---3--:R-:W-:Y:S05]  /*18c60*/  @!P0 NANOSLEEP.SYNCS 0x989680 ;  /* 0x009896800000895d */ /* 0x008fea0003900000 */
[----:B------:R-:W3:Y:S02]  /*18c70*/  @!P0 SYNCS.PHASECHK.TRANS64 P0, [R0+URZ+0x1c020], R3 ;  /* 0x01c02003000085a7 */ /* 0x000ee400080010ff */
[----:B---3--:R-:W-:Y:S05]  /*18c80*/  @!P0 BRA `(.L_x_394) ;  /* 0xfffffffc00f08947 */ /* 0x008fea000383ffff */
[----:B------:R-:W-:Y:S05]  /*18c90*/  BRA `(.L_x_395) ;  /* 0xfffffea800a07947 */ /* 0x000fea000383ffff */
.L_x_70:
[----:B------:R-:W-:Y:S07]  /*18ca0*/  MOV R0, UR15 ;  /* 0x0000000f00007c02 */ /* 0x000fee0008000f00 */
.L_x_396:
[----:B--2---:R2:W3:Y:S02]  /*18cb0*/  SYNCS.PHASECHK.TRANS64.TRYWAIT P0, [R0+URZ+0x1c0a0], R3 ;  /* 0x01c0a003000075a7 */ /* 0x0044e400080011ff */
[----:B---3--:R-:W-:Y:S05]  /*18cc0*/  @!P0 NANOSLEEP.SYNCS 0x989680 ;  /* 0x009896800000895d */ /* 0x008fea0003900000 */
[----:B------:R-:W3:Y:S02]  /*18cd0*/  @!P0 SYNCS.PHASECHK.TRANS64 P0, [R0+URZ+0x1c0a0], R3 ;  /* 0x01c0a003000085a7 */ /* 0x000ee400080010ff */
[----:B---3--:R-:W-:Y:S05]  /*18ce0*/  @!P0 BRA `(.L_x_396) ;  /* 0xfffffffc00f08947 */ /* 0x008fea000383ffff */
[----:B------:R-:W-:Y:S05]  /*18cf0*/  BRA `(.L_x_397) ;  /* 0xfffffea8009c7947 */ /* 0x000fea000383ffff */
.L_x_72:
[----:B------:R-:W-:Y:S07]  /*18d00*/  MOV R0, UR15 ;  /* 0x0000000f00007c02 */ /* 0x000fee0008000f00 */
.L_x_398:
[----:B--2---:R2:W3:Y:S02]  /*18d10*/  SYNCS.PHASECHK.TRANS64.TRYWAIT P0, [R0+URZ+0x1c058], R3 ;  /* 0x01c05803000075a7 */ /* 0x0044e400080011ff */
[----:B---3--:R-:W-:Y:S05]  /*18d20*/  @!P0 NANOSLEEP.SYNCS 0x989680 ;  /* 0x009896800000895d */ /* 0x008fea0003900000 */
[----:B------:R-:W3:Y:S02]  /*18d30*/  @!P0 SYNCS.PHASECHK.TRANS64 P0, [R0+URZ+0x1c058], R3 ;  /* 0x01c05803000085a7 */ /* 0x000ee400080010ff */
[----:B---3--:R-:W-:Y:S05]  /*18d40*/  @!P0 BRA `(.L_x_398) ;  /* 0xfffffffc00f08947 */ /* 0x008fea000383ffff */
[----:B------:R-:W-:Y:S05]  /*18d50*/  BRA `(.L_x_399) ;  /* 0xfffffea800987947 */ /* 0x000fea000383ffff */
.L_x_80:
[----:B------:R-:W-:-:S07]  /*18d60*/  MOV R0, UR14 ;  /* 0x0000000e00007c02 */ /* 0x000fce0008000f00 */
.L_x_400:
[----:B-1----:R1:W2:Y:S02]  /*18d70*/  SYNCS.PHASECHK.TRANS64.TRYWAIT P0, [R0+URZ+0x1c0a8], R3 ;  /* 0x01c0a803000075a7 */ /* 0x0022a400080011ff */
[----:B--2---:R-:W-:Y:S05]  /*18d80*/  @!P0 NANOSLEEP.SYNCS 0x989680 ;  /* 0x009896800000895d */ /* 0x004fea0003900000 */
[----:B------:R-:W2:Y:S02]  /*18d90*/  @!P0 SYNCS.PHASECHK.TRANS64 P0, [R0+URZ+0x1c0a8], R3 ;  /* 0x01c0a803000085a7 */ /* 0x000ea400080010ff */
[----:B--2---:R-:W-:Y:S05]  /*18da0*/  @!P0 BRA `(.L_x_400) ;  /* 0xfffffffc00f08947 */ /* 0x004fea000383ffff */
[----:B------:R-:W-:Y:S05]  /*18db0*/  BRA `(.L_x_401) ;  /* 0xfffffeac00bc7947 */ /* 0x000fea000383ffff */
.L_x_82:
[----:B-1----:R-:W-:-:S07]  /*18dc0*/  MOV R0, UR14 ;  /* 0x0000000e00007c02 */ /* 0x002fce0008000f00 */
.L_x_402:
[----:B-1----:R1:W2:Y:S02]  /*18dd0*/  SYNCS.PHASECHK.TRANS64.TRYWAIT P0, [R0+URZ+0x1c068], R5 ;  /* 0x01c06805000075a7 */ /* 0x0022a400080011ff */
[----:B--2---:R-:W-:Y:S05]  /*18de0*/  @!P0 NANOSLEEP.SYNCS 0x989680 ;  /* 0x009896800000895d */ /* 0x004fea0003900000 */
[----:B------:R-:W2:Y:S02]  /*18df0*/  @!P0 SYNCS.PHASECHK.TRANS64 P0, [R0+URZ+0x1c068], R5 ;  /* 0x01c06805000085a7 */ /* 0x000ea400080010ff */
[----:B--2---:R-:W-:Y:S05]  /*18e00*/  @!P0 BRA `(.L_x_402) ;  /* 0xfffffffc00f08947 */ /* 0x004fea000383ffff */
[----:B------:R-:W-:Y:S05]  /*18e10*/  BRA `(.L_x_403) ;  /* 0xfffffeac00b87947 */ /* 0x000fea000383ffff */
.L_x_89:
[----:B-1----:R1:W2:Y:S02]  /*18e20*/  SYNCS.PHASECHK.TRANS64.TRYWAIT P0, [R16+URZ+0x1c0c0], R3 ;  /* 0x01c0c003100075a7 */ /* 0x0022a400080011ff */
[----:B--2---:R-:W-:Y:S05]  /*18e30*/  @!P0 NANOSLEEP.SYNCS 0x989680 ;  /* 0x009896800000895d */ /* 0x004fea0003900000 */
[----:B------:R-:W2:Y:S02]  /*18e40*/  @!P0 SYNCS.PHASECHK.TRANS64 P0, [R16+URZ+0x1c0c0], R3 ;  /* 0x01c0c003100085a7 */ /* 0x000ea400080010ff */
[----:B--2---:R-:W-:Y:S05]  /*18e50*/  @!P0 BRA `(.L_x_89) ;  /* 0xfffffffc00f08947 */ /* 0x004fea000383ffff */
[----:B------:R-:W-:Y:S05]  /*18e60*/  BRA `(.L_x_404) ;  /* 0xfffffeb000e47947 */ /* 0x000fea000383ffff */
.L_x_155:
[----:B-1----:R1:W4:Y:S02]  /*18e70*/  SYNCS.PHASECHK.TRANS64.TRYWAIT P0, [R16+URZ+0x1c0c8], R3 ;  /* 0x01c0c803100075a7 */ /* 0x00232400080011ff */
[----:B----4-:R-:W-:Y:S05]  /*18e80*/  @!P0 NANOSLEEP.SYNCS 0x989680 ;  /* 0x009896800000895d */ /* 0x010fea0003900000 */
[----:B------:R-:W4:Y:S02]  /*18e90*/  @!P0 SYNCS.PHASECHK.TRANS64 P0, [R16+URZ+0x1c0c8], R3 ;  /* 0x01c0c803100085a7 */ /* 0x000f2400080010ff */
[----:B----4-:R-:W-:Y:S05]  /*18ea0*/  @!P0 BRA `(.L_x_155) ;  /* 0xfffffffc00f08947 */ /* 0x010fea000383ffff */
[----:B------:R-:W-:Y:S05]  /*18eb0*/  BRA `(.L_x_405) ;  /* 0xffffff0000c87947 */ /* 0x000fea000383ffff */
.L_x_160:
[----:B-1----:R-:W-:-:S04]  /*18ec0*/  MOV R0, UR39 ;  /* 0x0000002700007c02 */ /* 0x002fc80008000f00 */
[----:B------:R1:W2:Y:S03]  /*18ed0*/  SYNCS.PHASECHK.TRANS64.TRYWAIT P0, [R0+URZ+0x1c070], R3 ;  /* 0x01c07003000075a7 */ /* 0x0002a600080011ff */
[----:B--2---:R-:W-:Y:S05]  /*18ee0*/  @!P0 NANOSLEEP.SYNCS 0x989680 ;  /* 0x009896800000895d */ /* 0x004fea0003900000 */
[----:B------:R-:W2:Y:S02]  /*18ef0*/  @!P0 SYNCS.PHASECHK.TRANS64 P0, [R0+URZ+0x1c070], R3 ;  /* 0x01c07003000085a7 */ /* 0x000ea400080010ff */
[----:B--2---:R-:W-:Y:S05]  /*18f00*/  @!P0 BRA `(.L_x_160) ;  /* 0xfffffffc00ec8947 */ /* 0x004fea000383ffff */
[----:B------:R-:W-:Y:S05]  /*18f10*/  BRA `(.L_x_406) ;  /* 0xffffff0400a07947 */ /* 0x000fea000383ffff */
.L_x_163:
[----:B-1----:R-:W-:-:S04]  /*18f20*/  MOV R0, UR39 ;  /* 0x0000002700007c02 */ /* 0x002fc80008000f00 */
[----:B------:R1:W2:Y:S03]  /*18f30*/  SYNCS.PHASECHK.TRANS64.TRYWAIT P0, [R0+URZ+0x1c080], R3 ;  /* 0x01c08003000075a7 */ /* 0x0002a600080011ff */
[----:B--2---:R-:W-:Y:S05]  /*18f40*/  @!P0 NANOSLEEP.SYNCS 0x989680 ;  /* 0x009896800000895d */ /* 0x004fea0003900000 */
[----:B------:R-:W2:Y:S02]  /*18f50*/  @!P0 SYNCS.PHASECHK.TRANS64 P0, [R0+URZ+0x1c080], R3 ;  /* 0x01c08003000085a7 */ /* 0x000ea400080010ff */
[----:B--2---:R-:W-:Y:S05]  /*18f60*/  @!P0 BRA `(.L_x_163) ;  /* 0xfffffffc00ec8947 */ /* 0x004fea000383ffff */
[----:B------:R-:W-:Y:S05]  /*18f70*/  BRA `(.L_x_407) ;  /* 0xffffff0400b87947 */ /* 0x000fea000383ffff */
.L_x_166:
[----:B-1----:R-:W-:-:S04]  /*18f80*/  MOV R0, UR39 ;  /* 0x0000002700007c02 */ /* 0x002fc80008000f00 */
[----:B------:R1:W2:Y:S03]  /*18f90*/  SYNCS.PHASECHK.TRANS64.TRYWAIT P0, [R0+URZ+0x1c070], R3 ;  /* 0x01c07003000075a7 */ /* 0x0002a600080011ff */
[----:B--2---:R-:W-:Y:S05]  /*18fa0*/  @!P0 NANOSLEEP.SYNCS 0x989680 ;  /* 0x009896800000895d */ /* 0x004fea0003900000 */
[----:B------:R-:W2:Y:S02]  /*18fb0*/  @!P0 SYNCS.PHASECHK.TRANS64 P0, [R0+URZ+0x1c070], R3 ;  /* 0x01c07003000085a7 */ /* 0x000ea400080010ff */
[----:B--2---:R-:W-:Y:S05]  /*18fc0*/  @!P0 BRA `(.L_x_166) ;  /* 0xfffffffc00ec8947 */ /* 0x004fea000383ffff */
[----:B------:R-:W-:Y:S05]  /*18fd0*/  BRA `(.L_x_408) ;  /* 0xffffff0800847947 */ /* 0x000fea000383ffff */
.L_x_168:
[----:B-1----:R-:W-:-:S04]  /*18fe0*/  MOV R0, UR39 ;  /* 0x0000002700007c02 */ /* 0x002fc80008000f00 */
[----:B------:R1:W2:Y:S03]  /*18ff0*/  SYNCS.PHASECHK.TRANS64.TRYWAIT P0, [R0+URZ+0x1c090], R3 ;  /* 0x01c09003000075a7 */ /* 0x0002a600080011ff */
[----:B--2---:R-:W-:Y:S05]  /*19000*/  @!P0 NANOSLEEP.SYNCS 0x989680 ;  /* 0x009896800000895d */ /* 0x004fea0003900000 */
[----:B------:R-:W2:Y:S02]  /*19010*/  @!P0 SYNCS.PHASECHK.TRANS64 P0, [R0+URZ+0x1c090], R3 ;  /* 0x01c09003000085a7 */ /* 0x000ea400080010ff */
[----:B--2---:R-:W-:Y:S05]  /*19020*/  @!P0 BRA `(.L_x_168) ;  /* 0xfffffffc00ec8947 */ /* 0x004fea000383ffff */
[----:B------:R-:W-:Y:S05]  /*19030*/  BRA `(.L_x_409) ;  /* 0xffffff0800c47947 */ /* 0x000fea000383ffff */
.L_x_189:
[----:B-1----:R-:W-:-:S04]  /*19040*/  MOV R0, UR39 ;  /* 0x0000002700007c02 */ /* 0x002fc80008000f00 */
[----:B------:R1:W4:Y:S03]  /*19050*/  SYNCS.PHASECHK.TRANS64.TRYWAIT P1, [R0+URZ+0x1c080], R3 ;  /* 0x01c08003000075a7 */ /* 0x00032600080211ff */
[----:B----4-:R-:W-:Y:S05]  /*19060*/  @!P1 NANOSLEEP.SYNCS 0x989680 ;  /* 0x009896800000995d */ /* 0x010fea0003900000 */
[----:B------:R-:W4:Y:S02]  /*19070*/  @!P1 SYNCS.PHASECHK.TRANS64 P1, [R0+URZ+0x1c080], R3 ;  /* 0x01c08003000095a7 */ /* 0x000f2400080210ff */
[----:B----4-:R-:W-:Y:S05]  /*19080*/  @!P1 BRA `(.L_x_189) ;  /* 0xfffffffc00ec9947 */ /* 0x010fea000383ffff */
[----:B------:R-:W-:Y:S05]  /*19090*/  BRA `(.L_x_410) ;  /* 0xffffff2400747947 */ /* 0x000fea000383ffff */
.L_x_192:
[----:B-1----:R-:W-:-:S04]  /*190a0*/  MOV R0, UR39 ;  /* 0x0000002700007c02 */ /* 0x002fc80008000f00 */
[----:B------:R1:W4:Y:S03]  /*190b0*/  SYNCS.PHASECHK.TRANS64.TRYWAIT P0, [R0+URZ+0x1c098], R3 ;  /* 0x01c09803000075a7 */ /* 0x00032600080011ff */
[----:B----4-:R-:W-:Y:S05]  /*190c0*/  @!P0 NANOSLEEP.SYNCS 0x989680 ;  /* 0x009896800000895d */ /* 0x010fea0003900000 */
[----:B------:R-:W4:Y:S02]  /*190d0*/  @!P0 SYNCS.PHASECHK.TRANS64 P0, [R0+URZ+0x1c098], R3 ;  /* 0x01c09803000085a7 */ /* 0x000f2400080010ff */
[----:B----4-:R-:W-:Y:S05]  /*190e0*/  @!P0 BRA `(.L_x_192) ;  /* 0xfffffffc00ec8947 */ /* 0x010fea000383ffff */
[----:B------:R-:W-:Y:S05]  /*190f0*/  BRA `(.L_x_411) ;  /* 0xffffff2400fc7947 */ /* 0x000fea000383ffff */
.L_x_215:
[----:B-1----:R-:W-:-:S04]  /*19100*/  MOV R0, UR40 ;  /* 0x0000002800007c02 */ /* 0x002fc80008000f00 */
[----:B------:R1:W5:Y:S03]  /*19110*/  SYNCS.PHASECHK.TRANS64.TRYWAIT P0, [R0+URZ+0x1c070], R3 ;  /* 0x01c07003000075a7 */ /* 0x00036600080011ff */
[----:B-----5:R-:W-:Y:S05]  /*19120*/  @!P0 NANOSLEEP.SYNCS 0x989680 ;  /* 0x009896800000895d */ /* 0x020fea0003900000 */
[----:B------:R-:W5:Y:S02]  /*19130*/  @!P0 SYNCS.PHASECHK.TRANS64 P0, [R0+URZ+0x1c070], R3 ;  /* 0x01c07003000085a7 */ /* 0x000f6400080010ff */
[----:B-----5:R-:W-:Y:S05]  /*19140*/  @!P0 BRA `(.L_x_215) ;  /* 0xfffffffc00ec8947 */ /* 0x020fea000383ffff */
[----:B------:R-:W-:Y:S05]  /*19150*/  BRA `(.L_x_412) ;  /* 0xffffff4000d87947 */ /* 0x000fea000383ffff */
.L_x_218:
[----:B-1----:R-:W-:-:S04]  /*19160*/  MOV R0, UR40 ;  /* 0x0000002800007c02 */ /* 0x002fc80008000f00 */
[----:B------:R1:W3:Y:S03]  /*19170*/  SYNCS.PHASECHK.TRANS64.TRYWAIT P0, [R0+URZ+0x1c090], R3 ;  /* 0x01c09003000075a7 */ /* 0x0002e600080011ff */
[----:B---3--:R-:W-:Y:S05]  /*19180*/  @!P0 NANOSLEEP.SYNCS 0x989680 ;  /* 0x009896800000895d */ /* 0x008fea0003900000 */
[----:B------:R-:W3:Y:S02]  /*19190*/  @!P0 SYNCS.PHASECHK.TRANS64 P0, [R0+URZ+0x1c090], R3 ;  /* 0x01c09003000085a7 */ /* 0x000ee400080010ff */
[----:B---3--:R-:W-:Y:S05]  /*191a0*/  @!P0 BRA `(.L_x_218) ;  /* 0xfffffffc00ec8947 */ /* 0x008fea000383ffff */
[----:B------:R-:W-:Y:S05]  /*191b0*/  BRA `(.L_x_413) ;  /* 0xffffff4000f47947 */ /* 0x000fea000383ffff */
.L_x_220:
[----:B-1----:R-:W-:-:S04]  /*191c0*/  MOV R0, UR40 ;  /* 0x0000002800007c02 */ /* 0x002fc80008000f00 */
[----:B------:R1:W3:Y:S03]  /*191d0*/  SYNCS.PHASECHK.TRANS64.TRYWAIT P0, [R0+URZ+0x1c0c0], R5 ;  /* 0x01c0c005000075a7 */ /* 0x0002e600080011ff */
[----:B---3--:R-:W-:Y:S05]  /*191e0*/  @!P0 NANOSLEEP.SYNCS 0x989680 ;  /* 0x009896800000895d */ /* 0x008fea0003900000 */
[----:B------:R-:W3:Y:S02]  /*191f0*/  @!P0 SYNCS.PHASECHK.TRANS64 P0, [R0+URZ+0x1c0c0], R5 ;  /* 0x01c0c005000085a7 */ /* 0x000ee400080010ff */
[----:B---3--:R-:W-:Y:S05]  /*19200*/  @!P0 BRA `(.L_x_220) ;  /* 0xfffffffc00ec8947 */ /* 0x008fea000383ffff */
[----:B------:R-:W-:Y:S05]  /*19210*/  BRA `(.L_x_414) ;  /* 0xffffff4000fc7947 */ /* 0x000fea000383ffff */
.L_x_236:
[----:B--2---:R-:W-:-:S04]  /*19220*/  MOV R0, UR40 ;  /* 0x0000002800007c02 */ /* 0x004fc80008000f00 */
[----:B------:R2:W1:Y:S03]  /*19230*/  SYNCS.PHASECHK.TRANS64.TRYWAIT P1, [R0+URZ+0x1c080], R3 ;  /* 0x01c08003000075a7 */ /* 0x00046600080211ff */
[----:B-1----:R-:W-:Y:S05]  /*19240*/  @!P1 NANOSLEEP.SYNCS 0x989680 ;  /* 0x009896800000995d */ /* 0x002fea0003900000 */
[----:B------:R-:W1:Y:S02]  /*19250*/  @!P1 SYNCS.PHASECHK.TRANS64 P1, [R0+URZ+0x1c080], R3 ;  /* 0x01c08003000095a7 */ /* 0x000e6400080210ff */
[----:B-1----:R-:W-:Y:S05]  /*19260*/  @!P1 BRA `(.L_x_236) ;  /* 0xfffffffc00ec9947 */ /* 0x002fea000383ffff */
[----:B------:R-:W-:Y:S05]  /*19270*/  BRA `(.L_x_415) ;  /* 0xffffff6000f47947 */ /* 0x000fea000383ffff */
.L_x_240:
[----:B--2---:R-:W-:-:S04]  /*19280*/  MOV R0, UR40 ;  /* 0x0000002800007c02 */ /* 0x004fc80008000f00 */
[----:B------:R2:W3:Y:S03]  /*19290*/  SYNCS.PHASECHK.TRANS64.TRYWAIT P0, [R0+URZ+0x1c098], R3 ;  /* 0x01c09803000075a7 */ /* 0x0004e600080011ff */
[----:B---3--:R-:W-:Y:S05]  /*192a0*/  @!P0 NANOSLEEP.SYNCS 0x989680 ;  /* 0x009896800000895d */ /* 0x008fea0003900000 */
[----:B------:R-:W3:Y:S02]  /*192b0*/  @!P0 SYNCS.PHASECHK.TRANS64 P0, [R0+URZ+0x1c098], R3 ;  /* 0x01c09803000085a7 */ /* 0x000ee400080010ff */
[----:B---3--:R-:W-:Y:S05]  /*192c0*/  @!P0 BRA `(.L_x_240) ;  /* 0xfffffffc00ec8947 */ /* 0x008fea000383ffff */
[----:B------:R-:W-:Y:S05]  /*192d0*/  BRA `(.L_x_416) ;  /* 0xffffff64005c7947 */ /* 0x000fea000383ffff */
.L_x_242:
[----:B--2---:R-:W-:-:S04]  /*192e0*/  MOV R0, UR40 ;  /* 0x0000002800007c02 */ /* 0x004fc80008000f00 */
[----:B------:R2:W3:Y:S03]  /*192f0*/  SYNCS.PHASECHK.TRANS64.TRYWAIT P0, [R0+URZ+0x1c0c8], R3 ;  /* 0x01c0c803000075a7 */ /* 0x0004e600080011ff */
[----:B---3--:R-:W-:Y:S05]  /*19300*/  @!P0 NANOSLEEP.SYNCS 0x989680 ;  /* 0x009896800000895d */ /* 0x008fea0003900000 */
[----:B------:R-:W3:Y:S02]  /*19310*/  @!P0 SYNCS.PHASECHK.TRANS64 P0, [R0+URZ+0x1c0c8], R3 ;  /* 0x01c0c803000085a7 */ /* 0x000ee400080010ff */
[----:B---3--:R-:W-:Y:S05]  /*19320*/  @!P0 BRA `(.L_x_242) ;  /* 0xfffffffc00ec8947 */ /* 0x008fea000383ffff */
[----:B------:R-:W-:Y:S05]  /*19330*/  BRA `(.L_x_417) ;  /* 0xffffff6400647947 */ /* 0x000fea000383ffff */
.L_x_258:
[----:B-1----:R-:W-:-:S04]  /*19340*/  MOV R0, UR55 ;  /* 0x0000003700007c02 */ /* 0x002fc80008000f00 */
[----:B------:R1:W2:Y:S03]  /*19350*/  SYNCS.PHASECHK.TRANS64.TRYWAIT P0, [R0+URZ], R3 ;  /* 0x00000003000075a7 */ /* 0x0002a600080011ff */
[----:B--2---:R-:W-:Y:S05]  /*19360*/  @!P0 NANOSLEEP.SYNCS 0x989680 ;  /* 0x009896800000895d */ /* 0x004fea0003900000 */
[----:B------:R-:W2:Y:S02]  /*19370*/  @!P0 SYNCS.PHASECHK.TRANS64 P0, [R0+URZ], R3 ;  /* 0x00000003000085a7 */ /* 0x000ea400080010ff */
[----:B--2---:R-:W-:Y:S05]  /*19380*/  @!P0 BRA `(.L_x_258) ;  /* 0xfffffffc00ec8947 */ /* 0x004fea000383ffff */
[----:B------:R-:W-:Y:S05]  /*19390*/  BRA `(.L_x_418) ;  /* 0xffffff84006c7947 */ /* 0x000fea000383ffff */
.L_x_261:
[----:B-1----:R-:W-:-:S04]  /*193a0*/  MOV R0, UR43 ;  /* 0x0000002b00007c02 */ /* 0x002fc80008000f00 */
[----:B------:R1:W2:Y:S03]  /*193b0*/  SYNCS.PHASECHK.TRANS64.TRYWAIT P1, [R0+URZ], R3 ;  /* 0x00000003000075a7 */ /* 0x0002a600080211ff */
[----:B--2---:R-:W-:Y:S05]  /*193c0*/  @!P1 NANOSLEEP.SYNCS 0x989680 ;  /* 0x009896800000995d */ /* 0x004fea0003900000 */
[----:B------:R-:W2:Y:S02]  /*193d0*/  @!P1 SYNCS.PHASECHK.TRANS64 P1, [R0+URZ], R3 ;  /* 0x00000003000095a7 */ /* 0x000ea400080210ff */
[----:B--2---:R-:W-:Y:S05]  /*193e0*/  @!P1 BRA `(.L_x_261) ;  /* 0xfffffffc00ec9947 */ /* 0x004fea000383ffff */
[----:B------:R-:W-:Y:S05]  /*193f0*/  BRA `(.L_x_419) ;  /* 0xffffff8800107947 */ /* 0x000fea000383ffff */
.L_x_266:
[----:B-1----:R-:W-:-:S04]  /*19400*/  MOV R4, UR52 ;  /* 0x0000003400047c02 */ /* 0x002fc80008000f00 */
[----:B------:R1:W2:Y:S03]  /*19410*/  SYNCS.PHASECHK.TRANS64.TRYWAIT P2, [R4+URZ], R3 ;  /* 0x00000003040075a7 */ /* 0x0002a600080411ff */
[----:B--2---:R-:W-:Y:S05]  /*19420*/  @!P2 NANOSLEEP.SYNCS 0x989680 ;  /* 0x009896800000a95d */ /* 0x004fea0003900000 */
[----:B------:R-:W2:Y:S02]  /*19430*/  @!P2 SYNCS.PHASECHK.TRANS64 P2, [R4+URZ], R3 ;  /* 0x000000030400a5a7 */ /* 0x000ea400080410ff */
[----:B--2---:R-:W-:Y:S05]  /*19440*/  @!P2 BRA `(.L_x_266) ;  /* 0xfffffffc00eca947 */ /* 0x004fea000383ffff */
[----:B------:R-:W-:Y:S05]  /*19450*/  BRA `(.L_x_420) ;  /* 0xffffff9000007947 */ /* 0x000fea000383ffff */
.L_x_270:
[----:B--2---:R-:W-:-:S04]  /*19460*/  MOV R3, UR55 ;  /* 0x0000003700037c02 */ /* 0x004fc80008000f00 */
[----:B------:R2:W3:Y:S03]  /*19470*/  SYNCS.PHASECHK.TRANS64.TRYWAIT P2, [R3+URZ], R0 ;  /* 0x00000000030075a7 */ /* 0x0004e600080411ff */
[----:B---3--:R-:W-:Y:S05]  /*19480*/  @!P2 NANOSLEEP.SYNCS 0x989680 ;  /* 0x009896800000a95d */ /* 0x008fea0003900000 */
[----:B------:R-:W3:Y:S02]  /*19490*/  @!P2 SYNCS.PHASECHK.TRANS64 P2, [R3+URZ], R0 ;  /* 0x000000000300a5a7 */ /* 0x000ee400080410ff */
[----:B---3--:R-:W-:Y:S05]  /*194a0*/  @!P2 BRA `(.L_x_270) ;  /* 0xfffffffc00eca947 */ /* 0x008fea000383ffff */
[----:B------:R-:W-:Y:S05]  /*194b0*/  BRA `(.L_x_421) ;  /* 0xffffffa400787947 */ /* 0x000fea000383ffff */
.L_x_275:
[----:B--2---:R-:W-:-:S04]  /*194c0*/  MOV R0, UR43 ;  /* 0x0000002b00007c02 */ /* 0x004fc80008000f00 */
[----:B------:R2:W3:Y:S03]  /*194d0*/  SYNCS.PHASECHK.TRANS64.TRYWAIT P1, [R0+URZ], R3 ;  /* 0x00000003000075a7 */ /* 0x0004e600080211ff */
[----:B---3--:R-:W-:Y:S05]  /*194e0*/  @!P1 NANOSLEEP.SYNCS 0x989680 ;  /* 0x009896800000995d */ /* 0x008fea0003900000 */
[----:B------:R-:W3:Y:S02]  /*194f0*/  @!P1 SYNCS.PHASECHK.TRANS64 P1, [R0+URZ], R3 ;  /* 0x00000003000095a7 */ /* 0x000ee400080210ff */
[----:B---3--:R-:W-:Y:S05]  /*19500*/  @!P1 BRA `(.L_x_275) ;  /* 0xfffffffc00ec9947 */ /* 0x008fea000383ffff */
[----:B------:R-:W-:Y:S05]  /*19510*/  BRA `(.L_x_422) ;  /* 0xffffffa800247947 */ /* 0x000fea000383ffff */
.L_x_280:
[----:B-1----:R-:W-:-:S04]  /*19520*/  MOV R0, UR55 ;  /* 0x0000003700007c02 */ /* 0x002fc80008000f00 */
[----:B------:R1:W2:Y:S03]  /*19530*/  SYNCS.PHASECHK.TRANS64.TRYWAIT P0, [R0+URZ], R3 ;  /* 0x00000003000075a7 */ /* 0x0002a600080011ff */
[----:B--2---:R-:W-:Y:S05]  /*19540*/  @!P0 NANOSLEEP.SYNCS 0x989680 ;  /* 0x009896800000895d */ /* 0x004fea0003900000 */
[----:B------:R-:W2:Y:S02]  /*19550*/  @!P0 SYNCS.PHASECHK.TRANS64 P0, [R0+URZ], R3 ;  /* 0x00000003000085a7 */ /* 0x000ea400080010ff */
[----:B--2---:R-:W-:Y:S05]  /*19560*/  @!P0 BRA `(.L_x_280) ;  /* 0xfffffffc00ec8947 */ /* 0x004fea000383ffff */
[----:B------:R-:W-:Y:S05]  /*19570*/  BRA `(.L_x_423) ;  /* 0xffffffa800c07947 */ /* 0x000fea000383ffff */
.L_x_284:
[----:B------:R-:W-:-:S07]  /*19580*/  MOV R0, UR8 ;  /* 0x0000000800007c02 */ /* 0x000fce0008000f00 */
.L_x_424:
[----:B-1----:R1:W2:Y:S02]  /*19590*/  SYNCS.PHASECHK.TRANS64.TRYWAIT P1, [R0+URZ+0x1c010], R3 ;  /* 0x01c01003000075a7 */ /* 0x0022a400080211ff */
[----:B--2---:R-:W-:Y:S05]  /*195a0*/  @!P1 NANOSLEEP.SYNCS 0x989680 ;  /* 0x009896800000995d */ /* 0x004fea0003900000 */
[----:B------:R-:W2:Y:S02]  /*195b0*/  @!P1 SYNCS.PHASECHK.TRANS64 P1, [R0+URZ+0x1c010], R3 ;  /* 0x01c01003000095a7 */ /* 0x000ea400080210ff */
[----:B--2---:R-:W-:Y:S05]  /*195c0*/  @!P1 BRA `(.L_x_424) ;  /* 0xfffffffc00f09947 */ /* 0x004fea000383ffff */
[----:B------:R-:W-:Y:S05]  /*195d0*/  BRA `(.L_x_425) ;  /* 0xffffffac00b07947 */ /* 0x000fea000383ffff */
.L_x_290:
[----:B-1----:R-:W-:-:S07]  /*195e0*/  MOV R0, UR8 ;  /* 0x0000000800007c02 */ /* 0x002fce0008000f00 */
.L_x_426:
[----:B-1----:R1:W2:Y:S02]  /*195f0*/  SYNCS.PHASECHK.TRANS64.TRYWAIT P1, [R0+URZ+0x1c038], R3 ;  /* 0x01c03803000075a7 */ /* 0x0022a400080211ff */
[----:B--2---:R-:W-:Y:S05]  /*19600*/  @!P1 NANOSLEEP.SYNCS 0x989680 ;  /* 0x009896800000995d */ /* 0x004fea0003900000 */
[----:B------:R-:W2:Y:S02]  /*19610*/  @!P1 SYNCS.PHASECHK.TRANS64 P1, [R0+URZ+0x1c038], R3 ;  /* 0x01c03803000095a7 */ /* 0x000ea400080210ff */
[----:B--2---:R-:W-:Y:S05]  /*19620*/  @!P1 BRA `(.L_x_426) ;  /* 0xfffffffc00f09947 */ /* 0x004fea000383ffff */
[----:B------:R-:W-:Y:S05]  /*19630*/  BRA `(.L_x_427) ;  /* 0xffffffb000247947 */ /* 0x000fea000383ffff */
.L_x_296:
[----:B-1----:R-:W-:-:S07]  /*19640*/  MOV R0, UR8 ;  /* 0x0000000800007c02 */ /* 0x002fce0008000f00 */
.L_x_428:
[----:B-1----:R1:W2:Y:S02]  /*19650*/  SYNCS.PHASECHK.TRANS64.TRYWAIT P1, [R0+URZ+0x1c018], R3 ;  /* 0x01c01803000075a7 */ /* 0x0022a400080211ff */
[----:B--2---:R-:W-:Y:S05]  /*19660*/  @!P1 NANOSLEEP.SYNCS 0x989680 ;  /* 0x009896800000995d */ /* 0x004fea0003900000 */
[----:B------:R-:W2:Y:S02]  /*19670*/  @!P1 SYNCS.PHASECHK.TRANS64 P1, [R0+URZ+0x1c018], R3 ;  /* 0x01c01803000095a7 */ /* 0x000ea400080210ff */
[----:B--2---:R-:W-:Y:S05]  /*19680*/  @!P1 BRA `(.L_x_428) ;  /* 0xfffffffc00f09947 */ /* 0x004fea000383ffff */
[----:B------:R-:W-:Y:S05]  /*19690*/  BRA `(.L_x_429) ;  /* 0xffffffb000947947 */ /* 0x000fea000383ffff */
.L_x_302:
[----:B-1----:R-:W-:-:S07]  /*196a0*/  MOV R0, UR8 ;  /* 0x0000000800007c02 */ /* 0x002fce0008000f00 */
.L_x_430:
[----:B-1----:R1:W2:Y:S02]  /*196b0*/  SYNCS.PHASECHK.TRANS64.TRYWAIT P1, [R0+URZ+0x1c040], R3 ;  /* 0x01c04003000075a7 */ /* 0x0022a400080211ff */
[----:B--2---:R-:W-:Y:S05]  /*196c0*/  @!P1 NANOSLEEP.SYNCS 0x989680 ;  /* 0x009896800000995d */ /* 0x004fea0003900000 */
[----:B------:R-:W2:Y:S02]  /*196d0*/  @!P1 SYNCS.PHASECHK.TRANS64 P1, [R0+URZ+0x1c040], R3 ;  /* 0x01c04003000095a7 */ /* 0x000ea400080210ff */
[----:B--2---:R-:W-:Y:S05]  /*196e0*/  @!P1 BRA `(.L_x_430) ;  /* 0xfffffffc00f09947 */ /* 0x004fea000383ffff */
[----:B------:R-:W-:Y:S05]  /*196f0*/  BRA `(.L_x_431) ;  /* 0xffffffb4000c7947 */ /* 0x000fea000383ffff */
.L_x_308:
[----:B-1----:R-:W-:-:S07]  /*19700*/  MOV R0, UR41 ;  /* 0x0000002900007c02 */ /* 0x002fce0008000f00 */
.L_x_432:
[----:B-1----:R1:W3:Y:S02]  /*19710*/  SYNCS.PHASECHK.TRANS64.TRYWAIT P1, [R0+URZ+0x1c038], R3 ;  /* 0x01c03803000075a7 */ /* 0x0022e400080211ff */
[----:B---3--:R-:W-:Y:S05]  /*19720*/  @!P1 NANOSLEEP.SYNCS 0x989680 ;  /* 0x009896800000995d */ /* 0x008fea0003900000 */
[----:B------:R-:W3:Y:S02]  /*19730*/  @!P1 SYNCS.PHASECHK.TRANS64 P1, [R0+URZ+0x1c038], R3 ;  /* 0x01c03803000095a7 */ /* 0x000ee400080210ff */
[----:B---3--:R-:W-:Y:S05]  /*19740*/  @!P1 BRA `(.L_x_432) ;  /* 0xfffffffc00f09947 */ /* 0x008fea000383ffff */
[----:B------:R-:W-:Y:S05]  /*19750*/  BRA `(.L_x_433) ;  /* 0xffffffb400e07947 */ /* 0x000fea000383ffff */
.L_x_313:
[----:B-1----:R-:W-:-:S07]  /*19760*/  MOV R0, UR25 ;  /* 0x0000001900007c02 */ /* 0x002fce0008000f00 */
.L_x_434:
[----:B-1----:R1:W2:Y:S02]  /*19770*/  SYNCS.PHASECHK.TRANS64.TRYWAIT P1, [R0+URZ+0x1c038], R3 ;  /* 0x01c03803000075a7 */ /* 0x0022a400080211ff */
[----:B--2---:R-:W-:Y:S05]  /*19780*/  @!P1 NANOSLEEP.SYNCS 0x989680 ;  /* 0x009896800000995d */ /* 0x004fea0003900000 */
[----:B------:R-:W2:Y:S02]  /*19790*/  @!P1 SYNCS.PHASECHK.TRANS64 P1, [R0+URZ+0x1c038], R3 ;  /* 0x01c03803000095a7 */ /* 0x000ea400080210ff */
[----:B--2---:R-:W-:Y:S05]  /*197a0*/  @!P1 BRA `(.L_x_434) ;  /* 0xfffffffc00f09947 */ /* 0x004fea000383ffff */
[----:B------:R-:W-:Y:S05]  /*197b0*/  BRA `(.L_x_435) ;  /* 0xffffffb800587947 */ /* 0x000fea000383ffff */
.L_x_318:
[----:B-1----:R-:W-:-:S07]  /*197c0*/  MOV R0, UR33 ;  /* 0x0000002100007c02 */ /* 0x002fce0008000f00 */
.L_x_436:
[----:B-1----:R1:W2:Y:S02]  /*197d0*/  SYNCS.PHASECHK.TRANS64.TRYWAIT P1, [R0+URZ+0x1c038], R3 ;  /* 0x01c03803000075a7 */ /* 0x0022a400080211ff */
[----:B--2---:R-:W-:Y:S05]  /*197e0*/  @!P1 NANOSLEEP.SYNCS 0x989680 ;  /* 0x009896800000995d */ /* 0x004fea0003900000 */
[----:B------:R-:W2:Y:S02]  /*197f0*/  @!P1 SYNCS.PHASECHK.TRANS64 P1, [R0+URZ+0x1c038], R3 ;  /* 0x01c03803000095a7 */ /* 0x000ea400080210ff */
[----:B--2---:R-:W-:Y:S05]  /*19800*/  @!P1 BRA `(.L_x_436) ;  /* 0xfffffffc00f09947 */ /* 0x004fea000383ffff */
[----:B------:R-:W-:Y:S05]  /*19810*/  BRA `(.L_x_437) ;  /* 0xffffffb800d87947 */ /* 0x000fea000383ffff */
.L_x_323:
[----:B-1----:R-:W-:-:S07]  /*19820*/  MOV R0, UR25 ;  /* 0x0000001900007c02 */ /* 0x002fce0008000f00 */
.L_x_438:
[----:B-1----:R1:W2:Y:S02]  /*19830*/  SYNCS.PHASECHK.TRANS64.TRYWAIT P1, [R0+URZ+0x1c038], R3 ;  /* 0x01c03803000075a7 */ /* 0x0022a400080211ff */
[----:B--2---:R-:W-:Y:S05]  /*19840*/  @!P1 NANOSLEEP.SYNCS 0x989680 ;  /* 0x009896800000995d */ /* 0x004fea0003900000 */
[----:B------:R-:W2:Y:S02]  /*19850*/  @!P1 SYNCS.PHASECHK.TRANS64 P1, [R0+URZ+0x1c038], R3 ;  /* 0x01c03803000095a7 */ /* 0x000ea400080210ff */
[----:B--2---:R-:W-:Y:S05]  /*19860*/  @!P1 BRA `(.L_x_438) ;  /* 0xfffffffc00f09947 */ /* 0x004fea000383ffff */
[----:B------:R-:W-:Y:S05]  /*19870*/  BRA `(.L_x_439) ;  /* 0xffffffbc00547947 */ /* 0x000fea000383ffff */
.L_x_328:
[----:B-1----:R-:W-:-:S07]  /*19880*/  MOV R0, UR25 ;  /* 0x0000001900007c02 */ /* 0x002fce0008000f00 */
.L_x_440:
[----:B-1----:R1:W2:Y:S02]  /*19890*/  SYNCS.PHASECHK.TRANS64.TRYWAIT P1, [R0+URZ+0x1c038], R3 ;  /* 0x01c03803000075a7 */ /* 0x0022a400080211ff */
[----:B--2---:R-:W-:Y:S05]  /*198a0*/  @!P1 NANOSLEEP.SYNCS 0x989680 ;  /* 0x009896800000995d */ /* 0x004fea0003900000 */
[----:B------:R-:W2:Y:S02]  /*198b0*/  @!P1 SYNCS.PHASECHK.TRANS64 P1, [R0+URZ+0x1c038], R3 ;  /* 0x01c03803000095a7 */ /* 0x000ea400080210ff */
[----:B--2---:R-:W-:Y:S05]  /*198c0*/  @!P1 BRA `(.L_x_440) ;  /* 0xfffffffc00f09947 */ /* 0x004fea000383ffff */
[----:B------:R-:W-:Y:S05]  /*198d0*/  BRA `(.L_x_441) ;  /* 0xffffffbc00d47947 */ /* 0x000fea000383ffff */
.L_x_333:
[----:B-1----:R-:W-:-:S07]  /*198e0*/  MOV R0, UR25 ;  /* 0x0000001900007c02 */ /* 0x002fce0008000f00 */
.L_x_442:
[----:B-1----:R1:W2:Y:S02]  /*198f0*/  SYNCS.PHASECHK.TRANS64.TRYWAIT P1, [R0+URZ+0x1c038], R3 ;  /* 0x01c03803000075a7 */ /* 0x0022a400080211ff */
[----:B--2---:R-:W-:Y:S05]  /*19900*/  @!P1 NANOSLEEP.SYNCS 0x989680 ;  /* 0x009896800000995d */ /* 0x004fea0003900000 */
[----:B------:R-:W2:Y:S02]  /*19910*/  @!P1 SYNCS.PHASECHK.TRANS64 P1, [R0+URZ+0x1c038], R3 ;  /* 0x01c03803000095a7 */ /* 0x000ea400080210ff */
[----:B--2---:R-:W-:Y:S05]  /*19920*/  @!P1 BRA `(.L_x_442) ;  /* 0xfffffffc00f09947 */ /* 0x004fea000383ffff */
[----:B------:R-:W-:Y:S05]  /*19930*/  BRA `(.L_x_443) ;  /* 0xffffffc000547947 */ /* 0x000fea000383ffff */
.L_x_338:
[----:B-1----:R-:W-:-:S07]  /*19940*/  MOV R0, UR25 ;  /* 0x0000001900007c02 */ /* 0x002fce0008000f00 */
.L_x_444:
[----:B-1----:R1:W2:Y:S02]  /*19950*/  SYNCS.PHASECHK.TRANS64.TRYWAIT P1, [R0+URZ+0x1c038], R3 ;  /* 0x01c03803000075a7 */ /* 0x0022a400080211ff */
[----:B--2---:R-:W-:Y:S05]  /*19960*/  @!P1 NANOSLEEP.SYNCS 0x989680 ;  /* 0x009896800000995d */ /* 0x004fea0003900000 */
[----:B------:R-:W2:Y:S02]  /*19970*/  @!P1 SYNCS.PHASECHK.TRANS64 P1, [R0+URZ+0x1c038], R3 ;  /* 0x01c03803000095a7 */ /* 0x000ea400080210ff */
[----:B--2---:R-:W-:Y:S05]  /*19980*/  @!P1 BRA `(.L_x_444) ;  /* 0xfffffffc00f09947 */ /* 0x004fea000383ffff */
[----:B------:R-:W-:Y:S05]  /*19990*/  BRA `(.L_x_445) ;  /* 0xffffffc000d47947 */ /* 0x000fea000383ffff */
.L_x_343:
[----:B-1----:R-:W-:-:S07]  /*199a0*/  MOV R0, UR25 ;  /* 0x0000001900007c02 */ /* 0x002fce0008000f00 */
.L_x_446:
[----:B-1----:R1:W2:Y:S02]  /*199b0*/  SYNCS.PHASECHK.TRANS64.TRYWAIT P1, [R0+URZ+0x1c038], R3 ;  /* 0x01c03803000075a7 */ /* 0x0022a400080211ff */
[----:B--2---:R-:W-:Y:S05]  /*199c0*/  @!P1 NANOSLEEP.SYNCS 0x989680 ;  /* 0x009896800000995d */ /* 0x004fea0003900000 */
[----:B------:R-:W2:Y:S02]  /*199d0*/  @!P1 SYNCS.PHASECHK.TRANS64 P1, [R0+URZ+0x1c038], R3 ;  /* 0x01c03803000095a7 */ /* 0x000ea400080210ff */
[----:B--2---:R-:W-:Y:S05]  /*199e0*/  @!P1 BRA `(.L_x_446) ;  /* 0xfffffffc00f09947 */ /* 0x004fea000383ffff */
[----:B------:R-:W-:Y:S05]  /*199f0*/  BRA `(.L_x_447) ;  /* 0xffffffc400547947 */ /* 0x000fea000383ffff */
.L_x_349:
[----:B-1----:R-:W-:-:S07]  /*19a00*/  MOV R0, UR33 ;  /* 0x0000002100007c02 */ /* 0x002fce0008000f00 */
.L_x_448:
[----:B-1----:R1:W2:Y:S02]  /*19a10*/  SYNCS.PHASECHK.TRANS64.TRYWAIT P1, [R0+URZ+0x1c038], R3 ;  /* 0x01c03803000075a7 */ /* 0x0022a400080211ff */
[----:B--2---:R-:W-:Y:S05]  /*19a20*/  @!P1 NANOSLEEP.SYNCS 0x989680 ;  /* 0x009896800000995d */ /* 0x004fea0003900000 */
[----:B------:R-:W2:Y:S02]  /*19a30*/  @!P1 SYNCS.PHASECHK.TRANS64 P1, [R0+URZ+0x1c038], R3 ;  /* 0x01c03803000095a7 */ /* 0x000ea400080210ff */
[----:B--2---:R-:W-:Y:S05]  /*19a40*/  @!P1 BRA `(.L_x_448) ;  /* 0xfffffffc00f09947 */ /* 0x004fea000383ffff */
[----:B------:R-:W-:Y:S05]  /*19a50*/  BRA `(.L_x_449) ;  /* 0xffffffc400fc7947 */ /* 0x000fea000383ffff */
.L_x_354:
[----:B-1----:R-:W-:-:S07]  /*19a60*/  MOV R0, UR25 ;  /* 0x0000001900007c02 */ /* 0x002fce0008000f00 */
.L_x_450:
[----:B-1----:R1:W2:Y:S02]  /*19a70*/  SYNCS.PHASECHK.TRANS64.TRYWAIT P1, [R0+URZ+0x1c038], R3 ;  /* 0x01c03803000075a7 */ /* 0x0022a400080211ff */
[----:B--2---:R-:W-:Y:S05]  /*19a80*/  @!P1 NANOSLEEP.SYNCS 0x989680 ;  /* 0x009896800000995d */ /* 0x004fea0003900000 */
[----:B------:R-:W2:Y:S02]  /*19a90*/  @!P1 SYNCS.PHASECHK.TRANS64 P1, [R0+URZ+0x1c038], R3 ;  /* 0x01c03803000095a7 */ /* 0x000ea400080210ff */
[----:B--2---:R-:W-:Y:S05]  /*19aa0*/  @!P1 BRA `(.L_x_450) ;  /* 0xfffffffc00f09947 */ /* 0x004fea000383ffff */
[----:B------:R-:W-:Y:S05]  /*19ab0*/  BRA `(.L_x_451) ;  /* 0xffffffc800787947 */ /* 0x000fea000383ffff */
.L_x_360:
[----:B------:R-:W-:-:S07]  /*19ac0*/  MOV R3, UR24 ;  /* 0x0000001800037c02 */ /* 0x000fce0008000f00 */
.L_x_452:
[----:B-1----:R1:W2:Y:S02]  /*19ad0*/  SYNCS.PHASECHK.TRANS64.TRYWAIT P0, [R3+URZ+0x1c0b0], R0 ;  /* 0x01c0b000030075a7 */ /* 0x0022a400080011ff */
[----:B--2---:R-:W-:Y:S05]  /*19ae0*/  @!P0 NANOSLEEP.SYNCS 0x989680 ;  /* 0x009896800000895d */ /* 0x004fea0003900000 */
[----:B------:R-:W2:Y:S02]  /*19af0*/  @!P0 SYNCS.PHASECHK.TRANS64 P0, [R3+URZ+0x1c0b0], R0 ;  /* 0x01c0b000030085a7 */ /* 0x000ea400080010ff */
[----:B--2---:R-:W-:Y:S05]  /*19b00*/  @!P0 BRA `(.L_x_452) ;  /* 0xfffffffc00f08947 */ /* 0x004fea000383ffff */
[----:B------:R-:W-:Y:S05]  /*19b10*/  BRA `(.L_x_453) ;  /* 0xffffffcc00987947 */ /* 0x000fea000383ffff */
.L_x_364:
[----:B-1----:R-:W-:-:S07]  /*19b20*/  MOV R3, UR24 ;  /* 0x0000001800037c02 */ /* 0x002fce0008000f00 */
.L_x_454:
[----:B-1----:R1:W2:Y:S02]  /*19b30*/  SYNCS.PHASECHK.TRANS64.TRYWAIT P0, [R3+URZ+0x1c0b8], R0 ;  /* 0x01c0b800030075a7 */ /* 0x0022a400080011ff */
[----:B--2---:R-:W-:Y:S05]  /*19b40*/  @!P0 NANOSLEEP.SYNCS 0x989680 ;  /* 0x009896800000895d */ /* 0x004fea0003900000 */
[----:B------:R-:W2:Y:S02]  /*19b50*/  @!P0 SYNCS.PHASECHK.TRANS64 P0, [R3+URZ+0x1c0b8], R0 ;  /* 0x01c0b800030085a7 */ /* 0x000ea400080010ff */
[----:B--2---:R-:W-:Y:S05]  /*19b60*/  @!P0 BRA `(.L_x_454) ;  /* 0xfffffffc00f08947 */ /* 0x004fea000383ffff */
[----:B------:R-:W-:Y:S05]  /*19b70*/  BRA `(.L_x_455) ;  /* 0xffffffd800a47947 */ /* 0x000fea000383ffff */
        .weak           $__internal_0_$__cuda_sm10x_tcgen05_guardrail_trap_col_being_dealloced_not_returned_by_alloc
        .type           $__internal_0_$__cuda_sm10x_tcgen05_guardrail_trap_col_being_dealloced_not_returned_by_alloc,@function
        .size           $__internal_0_$__cuda_sm10x_tcgen05_guardrail_trap_col_being_dealloced_not_returned_by_alloc,($__internal_1_$__cuda_sm10x_tcgen05_guardrail_trap_phase_invalid_during_alloc - $__internal_0_$__cuda_sm10x_tcgen05_guardrail_trap_col_being_dealloced_not_returned_by_alloc)
$__internal_0_$__cuda_sm10x_tcgen05_guardrail_trap_col_being_dealloced_not_returned_by_alloc:
[----:B------:R-:W-:Y:S05]  /*19b80*/  BPT.TRAP 0x1 ;  /* 0x000000040000795c */ /* 0x000fea0000300000 */
[----:B------:R-:W-:-:S04]  /*19b90*/  HFMA2 R3, -RZ, RZ, 0, 0 ;  /* 0x00000000ff037431 */ /* 0x000fc800000001ff */
[----:B------:R-:W-:Y:S05]  /*19ba0*/  RET.REL.NODEC R2 `(_ZN7cutlass13device_kernelINS_4fmha6kernel36Sm100FmhaFwdKernelTmaWarpspecializedIN4cute5tupleIJiiiNS5_IJNS5_IJiiEEEiEEEEEENS1_10collective38Sm100FmhaFwdMainloopTmaWarpspecializedINS_10bfloat16_tEffNS5_IJNS4_1CILi256EEENSC_ILi64EEENSC_ILi128EEEEEENS5_IJiNSC_ILi1EEES7_EEENS5_IJiSH_NS5_IJNS5_IJNSC_ILi0EEEiEEEiEEEEEESM_NS9_6NoMaskENS5_IJNSC_ILi2EEESH_SH_EEENSC_ILb0EEEEENS9_38Sm100FmhaFwdEpilogueTmaWarpspecializedINS_6half_tEfNS5_IJSF_SF_SE_EEESI_NS5_IJSH_S7_EEESQ_EENS2_23IndividualTileSchedulerENS2_41Sm100FmhaCtxKernelWarpspecializedScheduleEEEEEvNT_6ParamsE) ;  /* 0xfffffe6402147950 */ /* 0x000fea0003c3ffff */
        .weak           $__internal_1_$__cuda_sm10x_tcgen05_guardrail_trap_phase_invalid_during_alloc
        .type           $__internal_1_$__cuda_sm10x_tcgen05_guardrail_trap_phase_invalid_during_alloc,@function
        .size           $__internal_1_$__cuda_sm10x_tcgen05_guardrail_trap_phase_invalid_during_alloc,($__internal_2_$__cuda_sm10x_tcgen05_guardrail_trap_unallocated_columns_being_dealloced - $__internal_1_$__cuda_sm10x_tcgen05_guardrail_trap_phase_invalid_during_alloc)
$__internal_1_$__cuda_sm10x_tcgen05_guardrail_trap_phase_invalid_during_alloc:
[----:B------:R-:W-:Y:S05]  /*19bb0*/  BPT.TRAP 0x1 ;  /* 0x000000040000795c */ /* 0x000fea0000300000 */
[----:B------:R-:W-:-:S04]  /*19bc0*/  MOV R3, 0x0 ;  /* 0x0000000000037802 */ /* 0x000fc80000000f00 */
[----:B------:R-:W-:Y:S05]  /*19bd0*/  RET.REL.NODEC R2 `(_ZN7cutlass13device_kernelINS_4fmha6kernel36Sm100FmhaFwdKernelTmaWarpspecializedIN4cute5tupleIJiiiNS5_IJNS5_IJiiEEEiEEEEEENS1_10collective38Sm100FmhaFwdMainloopTmaWarpspecializedINS_10bfloat16_tEffNS5_IJNS4_1CILi256EEENSC_ILi64EEENSC_ILi128EEEEEENS5_IJiNSC_ILi1EEES7_EEENS5_IJiSH_NS5_IJNS5_IJNSC_ILi0EEEiEEEiEEEEEESM_NS9_6NoMaskENS5_IJNSC_ILi2EEESH_SH_EEENSC_ILb0EEEEENS9_38Sm100FmhaFwdEpilogueTmaWarpspecializedINS_6half_tEfNS5_IJSF_SF_SE_EEESI_NS5_IJSH_S7_EEESQ_EENS2_23IndividualTileSchedulerENS2_41Sm100FmhaCtxKernelWarpspecializedScheduleEEEEEvNT_6ParamsE) ;  /* 0xfffffe6402087950 */ /* 0x000fea0003c3ffff */
        .weak           $__internal_2_$__cuda_sm10x_tcgen05_guardrail_trap_unallocated_columns_being_dealloced
        .type           $__internal_2_$__cuda_sm10x_tcgen05_guardrail_trap_unallocated_columns_being_dealloced,@function
        .size           $__internal_2_$__cuda_sm10x_tcgen05_guardrail_trap_unallocated_columns_being_dealloced,($__internal_3_$__cuda_sm3x_div_rn_noftz_f32_slowpath - $__internal_2_$__cuda_sm10x_tcgen05_guardrail_trap_unallocated_columns_being_dealloced)
$__internal_2_$__cuda_sm10x_tcgen05_guardrail_trap_unallocated_columns_being_dealloced:
[----:B------:R-:W-:Y:S05]  /*19be0*/  BPT.TRAP 0x1 ;  /* 0x000000040000795c */ /* 0x000fea0000300000 */
[----:B------:R-:W-:-:S04]  /*19bf0*/  HFMA2 R3, -RZ, RZ, 0, 0 ;  /* 0x00000000ff037431 */ /* 0x000fc800000001ff */
[----:B------:R-:W-:Y:S05]  /*19c00*/  RET.REL.NODEC R2 `(_ZN7cutlass13device_kernelINS_4fmha6kernel36Sm100FmhaFwdKernelTmaWarpspecializedIN4cute5tupleIJiiiNS5_IJNS5_IJiiEEEiEEEEEENS1_10collective38Sm100FmhaFwdMainloopTmaWarpspecializedINS_10bfloat16_tEffNS5_IJNS4_1CILi256EEENSC_ILi64EEENSC_ILi128EEEEEENS5_IJiNSC_ILi1EEES7_EEENS5_IJiSH_NS5_IJNS5_IJNSC_ILi0EEEiEEEiEEEEEESM_NS9_6NoMaskENS5_IJNSC_ILi2EEESH_SH_EEENSC_ILb0EEEEENS9_38Sm100FmhaFwdEpilogueTmaWarpspecializedINS_6half_tEfNS5_IJSF_SF_SE_EEESI_NS5_IJSH_S7_EEESQ_EENS2_23IndividualTileSchedulerENS2_41Sm100FmhaCtxKernelWarpspecializedScheduleEEEEEvNT_6ParamsE) ;  /* 0xfffffe6002fc7950 */ /* 0x000fea0003c3ffff */
        .weak           $__internal_3_$__cuda_sm3x_div_rn_noftz_f32_slowpath
        .type           $__internal_3_$__cuda_sm3x_div_rn_noftz_f32_slowpath,@function
        .size           $__internal_3_$__cuda_sm3x_div_rn_noftz_f32_slowpath,(.L_x_472 - $__internal_3_$__cuda_sm3x_div_rn_noftz_f32_slowpath)
$__internal_3_$__cuda_sm3x_div_rn_noftz_f32_slowpath:
[--C-:B------:R-:W-:Y:S01]  /*19c10*/  SHF.R.U32.HI R3, RZ, 0x17, R24.reuse ;  /* 0x00000017ff037819 */ /* 0x100fe20000011618 */
[----:B------:R-:W-:Y:S01]  /*19c20*/  BSSY.RECONVERGENT B1, `(.L_x_456) ;  /* 0x0000065000017945 */ /* 0x000fe20003800200 */
[--C-:B------:R-:W-:Y:S01]  /*19c30*/  SHF.R.U32.HI R8, RZ, 0x17, R33.reuse ;  /* 0x00000017ff087819 */ /* 0x100fe20000011621 */
[----:B------:R-:W-:Y:S01]  /*19c40*/  IMAD.MOV.U32 R7, RZ, RZ, R33 ;  /* 0x000000ffff077224 */ /* 0x000fe200078e0021 */
[----:B------:R-:W-:Y:S01]  /*19c50*/  LOP3.LUT R3, R3, 0xff, RZ, 0xc0, !PT ;  /* 0x000000ff03037812 */ /* 0x000fe200078ec0ff */
[----:B------:R-:W-:Y:S01]  /*19c60*/  IMAD.MOV.U32 R6, RZ, RZ, R24 ;  /* 0x000000ffff067224 */ /* 0x000fe200078e0018 */
[----:B------:R-:W-:-:S03]  /*19c70*/  LOP3.LUT R8, R8, 0xff, RZ, 0xc0, !PT ;  /* 0x000000ff08087812 */ /* 0x000fc600078ec0ff */
[----:B------:R-:W-:Y:S02]  /*19c80*/  VIADD R0, R3, 0xffffffff ;  /* 0xffffffff03007836 */ /* 0x000fe40000000000 */
[----:B------:R-:W-:-:S03]  /*19c90*/  VIADD R5, R8, 0xffffffff ;  /* 0xffffffff08057836 */ /* 0x000fc60000000000 */
[----:B------:R-:W-:-:S04]  /*19ca0*/  ISETP.GT.U32.AND P0, PT, R0, 0xfd, PT ;  /* 0x000000fd0000780c */ /* 0x000fc80003f04070 */
[----:B------:R-:W-:-:S13]  /*19cb0*/  ISETP.GT.U32.OR P0, PT, R5, 0xfd, P0 ;  /* 0x000000fd0500780c */ /* 0x000fda0000704470 */
[----:B------:R-:W-:Y:S01]  /*19cc0*/  @!P0 IMAD.MOV.U32 R10, RZ, RZ, RZ ;  /* 0x000000ffff0a8224 */ /* 0x000fe200078e00ff */
[----:B------:R-:W-:Y:S06]  /*19cd0*/  @!P0 BRA `(.L_x_457) ;  /* 0x00000000005c8947 */ /* 0x000fec0003800000 */
[----:B------:R-:W-:Y:S02]  /*19ce0*/  FSETP.GTU.FTZ.AND P1, PT, |R33|, +INF , PT ;  /* 0x7f8000002100780b */ /* 0x000fe40003f3c200 */
[----:B------:R-:W-:-:S04]  /*19cf0*/  FSETP.GTU.FTZ.AND P0, PT, |R24|, +INF , PT ;  /* 0x7f8000001800780b */ /* 0x000fc80003f1c200 */
[----:B------:R-:W-:-:S13]  /*19d00*/  PLOP3.LUT P0, PT, P1, P0, PT, 0xf8, 0x8f ;  /* 0x00000000008f781c */ /* 0x000fda0000f01f70 */
[----:B------:R-:W-:Y:S05]  /*19d10*/  @P0 BRA `(.L_x_458) ;  /* 0x0000000400500947 */ /* 0x000fea0003800000 */
[----:B------:R-:W-:-:S13]  /*19d20*/  LOP3.LUT P0, RZ, R6, 0x7fffffff, R7, 0xc8, !PT ;  /* 0x7fffffff06ff7812 */ /* 0x000fda000780c807 */
[----:B------:R-:W-:Y:S05]  /*19d30*/  @!P0 BRA `(.L_x_459) ;  /* 0x0000000400408947 */ /* 0x000fea0003800000 */
[C---:B------:R-:W-:Y:S02]  /*19d40*/  FSETP.NEU.FTZ.AND P0, PT, |R33|.reuse, +INF , PT ;  /* 0x7f8000002100780b */ /* 0x040fe40003f1d200 */
[----:B------:R-:W-:Y:S02]  /*19d50*/  FSETP.NEU.FTZ.AND P1, PT, |R24|, +INF , PT ;  /* 0x7f8000001800780b */ /* 0x000fe40003f3d200 */
[----:B------:R-:W-:-:S11]  /*19d60*/  FSETP.NEU.FTZ.AND P2, PT, |R33|, +INF , PT ;  /* 0x7f8000002100780b */ /* 0x000fd60003f5d200 */
[----:B------:R-:W-:Y:S05]  /*19d70*/  @!P1 BRA !P0, `(.L_x_459) ;  /* 0x0000000400309947 */ /* 0x000fea0004000000 */
[----:B------:R-:W-:-:S04]  /*19d80*/  LOP3.LUT P0, RZ, R7, 0x7fffffff, RZ, 0xc0, !PT ;  /* 0x7fffffff07ff7812 */ /* 0x000fc8000780c0ff */
[----:B------:R-:W-:-:S13]  /*19d90*/  PLOP3.LUT P0, PT, P1, P0, PT, 0x2f, 0xf2 ;  /* 0x0000000000f2781c */ /* 0x000fda0000f00577 */
[----:B------:R-:W-:Y:S05]  /*19da0*/  @P0 BRA `(.L_x_460) ;  /* 0x00000004001c0947 */ /* 0x000fea0003800000 */
[----:B------:R-:W-:-:S04]  /*19db0*/  LOP3.LUT P0, RZ, R6, 0x7fffffff, RZ, 0xc0, !PT ;  /* 0x7fffffff06ff7812 */ /* 0x000fc8000780c0ff */
[----:B------:R-:W-:-:S13]  /*19dc0*/  PLOP3.LUT P0, PT, P2, P0, PT, 0x2f, 0xf2 ;  /* 0x0000000000f2781c */ /* 0x000fda0001700577 */
[----:B------:R-:W-:Y:S05]  /*19dd0*/  @P0 BRA `(.L_x_461) ;  /* 0x0000000400040947 */ /* 0x000fea0003800000 */
[----:B------:R-:W-:Y:S02]  /*19de0*/  ISETP.GE.AND P1, PT, R5, RZ, PT ;  /* 0x000000ff0500720c */ /* 0x000fe40003f26270 */
[----:B------:R-:W-:-:S11]  /*19df0*/  ISETP.GE.AND P0, PT, R0, RZ, PT ;  /* 0x000000ff0000720c */ /* 0x000fd60003f06270 */
[----:B------:R-:W-:Y:S01]  /*19e00*/  @P1 MOV R10, RZ ;  /* 0x000000ff000a1202 */ /* 0x000fe20000000f00 */
[----:B------:R-:W-:Y:S01]  /*19e10*/  @!P1 FFMA R7, R33, 1.84467440737095516160e+19, RZ ;  /* 0x5f80000021079823 */ /* 0x000fe200000000ff */
[----:B------:R-:W-:Y:S01]  /*19e20*/  @!P1 MOV R10, 0xffffffc0 ;  /* 0xffffffc0000a9802 */ /* 0x000fe20000000f00 */
[----:B------:R-:W-:-:S03]  /*19e30*/  @!P0 FFMA R6, R24, 1.84467440737095516160e+19, RZ ;  /* 0x5f80000018068823 */ /* 0x000fc600000000ff */
[----:B------:R-:W-:-:S07]  /*19e40*/  @!P0 IADD3 R10, PT, PT, R10, 0x40, RZ ;  /* 0x000000400a0a8810 */ /* 0x000fce0007ffe0ff */
.L_x_457:
[----:B------:R-:W-:Y:S01]  /*19e50*/  LEA R11, R3, 0xc0800000, 0x17 ;  /* 0xc0800000030b7811 */ /* 0x000fe200078eb8ff */
[----:B------:R-:W-:Y:S01]  /*19e60*/  BSSY.RECONVERGENT B0, `(.L_x_462) ;  /* 0x0000036000007945 */ /* 0x000fe20003800200 */
[----:B------:R-:W-:Y:S02]  /*19e70*/  IADD3 R8, PT, PT, R8, -0x7f, RZ ;  /* 0xffffff8108087810 */ /* 0x000fe40007ffe0ff */
[----:B------:R-:W-:-:S03]  /*19e80*/  IADD3 R11, PT, PT, -R11, R6, RZ ;  /* 0x000000060b0b7210 */ /* 0x000fc60007ffe1ff */
[----:B------:R-:W-:Y:S01]  /*19e90*/  IMAD R9, R8, -0x800000, R7 ;  /* 0xff80000008097824 */ /* 0x000fe200078e0207 */
[----:B------:R-:W1:Y:S01]  /*19ea0*/  MUFU.RCP R5, R11 ;  /* 0x0000000b00057308 */ /* 0x000e620000001000 */
[----:B------:R-:W-:-:S04]  /*19eb0*/  FADD.FTZ R6, -R11, -RZ ;  /* 0x800000ff0b067221 */ /* 0x000fc80000010100 */
[----:B-1----:R-:W-:-:S04]  /*19ec0*/  FFMA R0, R5, R6, 1 ;  /* 0x3f80000005007423 */ /* 0x002fc80000000006 */
[----:B------:R-:W-:-:S04]  /*19ed0*/  FFMA R0, R5, R0, R5 ;  /* 0x0000000005007223 */ /* 0x000fc80000000005 */
[----:B------:R-:W-:-:S04]  /*19ee0*/  FFMA R7, R9, R0, RZ ;  /* 0x0000000009077223 */ /* 0x000fc800000000ff */
[----:B------:R-:W-:-:S04]  /*19ef0*/  FFMA R5, R6, R7, R9 ;  /* 0x0000000706057223 */ /* 0x000fc80000000009 */
[----:B------:R-:W-:-:S04]  /*19f00*/  FFMA R5, R0, R5, R7 ;  /* 0x0000000500057223 */ /* 0x000fc80000000007 */
[----:B------:R-:W-:Y:S01]  /*19f10*/  FFMA R6, R6, R5, R9 ;  /* 0x0000000506067223 */ /* 0x000fe20000000009 */
[----:B------:R-:W-:-:S03]  /*19f20*/  IADD3 R9, PT, PT, R8, 0x7f, -R3 ;  /* 0x0000007f08097810 */ /* 0x000fc60007ffe803 */
[----:B------:R-:W-:Y:S01]  /*19f30*/  FFMA R7, R0, R6, R5 ;  /* 0x0000000600077223 */ /* 0x000fe20000000005 */
[----:B------:R-:W-:-:S04]  /*19f40*/  IADD3 R10, PT, PT, R9, R10, RZ ;  /* 0x0000000a090a7210 */ /* 0x000fc80007ffe0ff */
[----:B------:R-:W-:-:S04]  /*19f50*/  SHF.R.U32.HI R3, RZ, 0x17, R7 ;  /* 0x00000017ff037819 */ /* 0x000fc80000011607 */
[----:B------:R-:W-:-:S04]  /*19f60*/  LOP3.LUT R3, R3, 0xff, RZ, 0xc0, !PT ;  /* 0x000000ff03037812 */ /* 0x000fc800078ec0ff */
[----:B------:R-:W-:-:S04]  /*19f70*/  IADD3 R3, PT, PT, R3, R10, RZ ;  /* 0x0000000a03037210 */ /* 0x000fc80007ffe0ff */
[----:B------:R-:W-:-:S04]  /*19f80*/  IADD3 R8, PT, PT, R3, -0x1, RZ ;  /* 0xffffffff03087810 */ /* 0x000fc80007ffe0ff */
[----:B------:R-:W-:-:S13]  /*19f90*/  ISETP.GE.U32.AND P0, PT, R8, 0xfe, PT ;  /* 0x000000fe0800780c */ /* 0x000fda0003f06070 */
[----:B------:R-:W-:Y:S05]  /*19fa0*/  @!P0 BRA `(.L_x_463) ;  /* 0x0000000000808947 */ /* 0x000fea0003800000 */
[----:B------:R-:W-:-:S13]  /*19fb0*/  ISETP.GT.AND P0, PT, R3, 0xfe, PT ;  /* 0x000000fe0300780c */ /* 0x000fda0003f04270 */
[----:B------:R-:W-:Y:S05]  /*19fc0*/  @P0 BRA `(.L_x_464) ;  /* 0x00000000006c0947 */ /* 0x000fea0003800000 */
[----:B------:R-:W-:-:S13]  /*19fd0*/  ISETP.GE.AND P0, PT, R3, 0x1, PT ;  /* 0x000000010300780c */ /* 0x000fda0003f06270 */
[----:B------:R-:W-:Y:S05]  /*19fe0*/  @P0 BRA `(.L_x_465) ;  /* 0x0000000000740947 */ /* 0x000fea0003800000 */
[----:B------:R-:W-:Y:S02]  /*19ff0*/  ISETP.GE.AND P0, PT, R3, -0x18, PT ;  /* 0xffffffe80300780c */ /* 0x000fe40003f06270 */
[----:B------:R-:W-:-:S11]  /*1a000*/  LOP3.LUT R7, R7, 0x80000000, RZ, 0xc0, !PT ;  /* 0x8000000007077812 */ /* 0x000fd600078ec0ff */
[----:B------:R-:W-:Y:S05]  /*1a010*/  @!P0 BRA `(.L_x_465) ;  /* 0x0000000000688947 */ /* 0x000fea0003800000 */
[CCC-:B------:R-:W-:Y:S01]  /*1a020*/  FFMA.RZ R8, R0.reuse, R6.reuse, R5.reuse ;  /* 0x0000000600087223 */ /* 0x1c0fe2000000c005 */
[CCC-:B------:R-:W-:Y:S01]  /*1a030*/  FFMA.RP R9, R0.reuse, R6.reuse, R5.reuse ;  /* 0x0000000600097223 */ /* 0x1c0fe20000008005 */
[----:B------:R-:W-:Y:S01]  /*1a040*/  FFMA.RM R6, R0, R6, R5 ;  /* 0x0000000600067223 */ /* 0x000fe20000004005 */
[C---:B------:R-:W-:Y:S01]  /*1a050*/  VIADD R0, R3.reuse, 0x20 ;  /* 0x0000002003007836 */ /* 0x040fe20000000000 */
[C---:B------:R-:W-:Y:S02]  /*1a060*/  ISETP.NE.AND P0, PT, R3.reuse, RZ, PT ;  /* 0x000000ff0300720c */ /* 0x040fe40003f05270 */
[----:B------:R-:W-:Y:S02]  /*1a070*/  LOP3.LUT R8, R8, 0x7fffff, RZ, 0xc0, !PT ;  /* 0x007fffff08087812 */ /* 0x000fe400078ec0ff */
[----:B------:R-:W-:Y:S01]  /*1a080*/  ISETP.NE.AND P1, PT, R3, RZ, PT ;  /* 0x000000ff0300720c */ /* 0x000fe20003f25270 */
[----:B------:R-:W-:Y:S01]  /*1a090*/  IMAD.MOV R3, RZ, RZ, -R3 ;  /* 0x000000ffff037224 */ /* 0x000fe200078e0a03 */
[----:B------:R-:W-:-:S02]  /*1a0a0*/  LOP3.LUT R5, R8, 0x800000, RZ, 0xfc, !PT ;  /* 0x0080000008057812 */ /* 0x000fc400078efcff */
[----:B------:R-:W-:Y:S02]  /*1a0b0*/  FSETP.NEU.FTZ.AND P2, PT, R9, R6, PT ;  /* 0x000000060900720b */ /* 0x000fe40003f5d000 */
[----:B------:R-:W-:Y:S02]  /*1a0c0*/  SHF.L.U32 R0, R5, R0, RZ ;  /* 0x0000000005007219 */ /* 0x000fe400000006ff */
[----:B------:R-:W-:Y:S02]  /*1a0d0*/  SEL R6, R3, RZ, P0 ;  /* 0x000000ff03067207 */ /* 0x000fe40000000000 */
[----:B------:R-:W-:Y:S02]  /*1a0e0*/  ISETP.NE.AND P1, PT, R0, RZ, P1 ;  /* 0x000000ff0000720c */ /* 0x000fe40000f25270 */
[----:B------:R-:W-:Y:S02]  /*1a0f0*/  SHF.R.U32.HI R5, RZ, R6, R5 ;  /* 0x00000006ff057219 */ /* 0x000fe40000011605 */
[----:B------:R-:W-:-:S02]  /*1a100*/  PLOP3.LUT P1, PT, P2, P1, PT, 0xf8, 0x8f ;  /* 0x00000000008f781c */ /* 0x000fc40001723f70 */
[----:B------:R-:W-:Y:S02]  /*1a110*/  SHF.R.U32.HI R3, RZ, 0x1, R5 ;  /* 0x00000001ff037819 */ /* 0x000fe40000011605 */
[----:B------:R-:W-:-:S04]  /*1a120*/  SEL R0, RZ, 0x1, !P1 ;  /* 0x00000001ff007807 */ /* 0x000fc80004800000 */
[----:B------:R-:W-:-:S04]  /*1a130*/  LOP3.LUT R0, R0, 0x1, R3, 0xf8, !PT ;  /* 0x0000000100007812 */ /* 0x000fc800078ef803 */
[----:B------:R-:W-:-:S05]  /*1a140*/  LOP3.LUT R0, R0, R5, RZ, 0xc0, !PT ;  /* 0x0000000500007212 */ /* 0x000fca00078ec0ff */
[----:B------:R-:W-:-:S05]  /*1a150*/  IMAD.IADD R0, R3, 0x1, R0 ;  /* 0x0000000103007824 */ /* 0x000fca00078e0200 */
[----:B------:R-:W-:Y:S01]  /*1a160*/  LOP3.LUT R7, R0, R7, RZ, 0xfc, !PT ;  /* 0x0000000700077212 */ /* 0x000fe200078efcff */
[----:B------:R-:W-:Y:S05]  /*1a170*/  BRA `(.L_x_465) ;  /* 0x0000000000107947 */ /* 0x000fea0003800000 */
.L_x_464:
[----:B------:R-:W-:-:S04]  /*1a180*/  LOP3.LUT R7, R7, 0x80000000, RZ, 0xc0, !PT ;  /* 0x8000000007077812 */ /* 0x000fc800078ec0ff */
[----:B------:R-:W-:Y:S01]  /*1a190*/  LOP3.LUT R7, R7, 0x7f800000, RZ, 0xfc, !PT ;  /* 0x7f80000007077812 */ /* 0x000fe200078efcff */
[----:B------:R-:W-:Y:S05]  /*1a1a0*/  BRA `(.L_x_465) ;  /* 0x0000000000047947 */ /* 0x000fea0003800000 */
.L_x_463:
[----:B------:R-:W-:Y:S02]  /*1a1b0*/  LEA R7, R10, R7, 0x17 ;  /* 0x000000070a077211 */ /* 0x000fe400078eb8ff */
.L_x_465:
[----:B------:R-:W-:Y:S05]  /*1a1c0*/  BSYNC.RECONVERGENT B0 ;  /* 0x0000000000007941 */ /* 0x000fea0003800200 */
.L_x_462:
[----:B------:R-:W-:Y:S01]  /*1a1d0*/  MOV R0, R7 ;  /* 0x0000000700007202 */ /* 0x000fe20000000f00 */
[----:B------:R-:W-:Y:S05]  /*1a1e0*/  BRA `(.L_x_466) ;  /* 0x0000000000207947 */ /* 0x000fea0003800000 */
.L_x_461:
[----:B------:R-:W-:-:S04]  /*1a1f0*/  LOP3.LUT R6, R6, 0x80000000, R7, 0x48, !PT ;  /* 0x8000000006067812 */ /* 0x000fc800078e4807 */
[----:B------:R-:W-:Y:S01]  /*1a200*/  LOP3.LUT R0, R6, 0x7f800000, RZ, 0xfc, !PT ;  /* 0x7f80000006007812 */ /* 0x000fe200078efcff */
[----:B------:R-:W-:Y:S05]  /*1a210*/  BRA `(.L_x_466) ;  /* 0x0000000000147947 */ /* 0x000fea0003800000 */
.L_x_460:
[----:B------:R-:W-:Y:S01]  /*1a220*/  LOP3.LUT R0, R6, 0x80000000, R7, 0x48, !PT ;  /* 0x8000000006007812 */ /* 0x000fe200078e4807 */
[----:B------:R-:W-:Y:S05]  /*1a230*/  BRA `(.L_x_466) ;  /* 0x00000000000c7947 */ /* 0x000fea0003800000 */
.L_x_459:
[----:B------:R-:W1:Y:S01]  /*1a240*/  MUFU.RSQ R0, -QNAN ;  /* 0xffc0000000007908 */ /* 0x000e620000001400 */
[----:B------:R-:W-:Y:S05]  /*1a250*/  BRA `(.L_x_466) ;  /* 0x0000000000047947 */ /* 0x000fea0003800000 */
.L_x_458:
[----:B------:R-:W-:-:S07]  /*1a260*/  FADD.FTZ R0, R33, R24 ;  /* 0x0000001821007221 */ /* 0x000fce0000010000 */
.L_x_466:
[----:B------:R-:W-:Y:S05]  /*1a270*/  BSYNC.RECONVERGENT B1 ;  /* 0x0000000000017941 */ /* 0x000fea0003800200 */
.L_x_456:
[----:B------:R-:W-:-:S04]  /*1a280*/  HFMA2 R5, -RZ, RZ, 0, 0 ;  /* 0x00000000ff057431 */ /* 0x000fc800000001ff */
[----:B-1----:R-:W-:Y:S05]  /*1a290*/  RET.REL.NODEC R4 `(_ZN7cutlass13device_kernelINS_4fmha6kernel36Sm100FmhaFwdKernelTmaWarpspecializedIN4cute5tupleIJiiiNS5_IJNS5_IJiiEEEiEEEEEENS1_10collective38Sm100FmhaFwdMainloopTmaWarpspecializedINS_10bfloat16_tEffNS5_IJNS4_1CILi256EEENSC_ILi64EEENSC_ILi128EEEEEENS5_IJiNSC_ILi1EEES7_EEENS5_IJiSH_NS5_IJNS5_IJNSC_ILi0EEEiEEEiEEEEEESM_NS9_6NoMaskENS5_IJNSC_ILi2EEESH_SH_EEENSC_ILb0EEEEENS9_38Sm100FmhaFwdEpilogueTmaWarpspecializedINS_6half_tEfNS5_IJSF_SF_SE_EEESI_NS5_IJSH_S7_EEESQ_EENS2_23IndividualTileSchedulerENS2_41Sm100FmhaCtxKernelWarpspecializedScheduleEEEEEvNT_6ParamsE) ;  /* 0xfffffe5c04587950 */ /* 0x002fea0003c3ffff */
.L_x_467:
[----:B------:R-:W-:-:S00]  /*1a2a0*/  BRA `(.L_x_467) ;  /* 0xfffffffc00fc7947 */ /* 0x000fc0000383ffff */
[----:B------:R-:W-:-:S00]  /*1a2b0*/  NOP ;  /* 0x0000000000007918 */ /* 0x000fc00000000000 */
        /* <DEDUP_REMOVED lines=12> */
.L_x_472:


//--------------------- .nv.global.init           --------------------------
	.section	.nv.global.init,"aw",@progbits
.nv.global.init:
	.type		$str$23,@object
	.size		$str$23,($str$37 - $str$23)
$str$23:
        /*0000*/ 	.byte	0x0a, 0x00
	.type		$str$37,@object
	.size		$str$37,($str$32 - $str$37)
$str$37:
        /*0002*/ 	.byte	0x3a, 0x00
	.type		$str$32,@object
	.size		$str$32,($str$29 - $str$32)
$str$32:
        /*0004*/ 	.byte	0x5f, 0x00
	.type		$str$29,@object
	.size		$str$29,($str$28 - $str$29)
$str$29:
        /*0006*/ 	.byte	0x25, 0x64, 0x00
	.type		$str$28,@object
	.size		$str$28,($str$30 - $str$28)
$str$28:
        /*0009*/ 	.byte	0x25, 0x63, 0x00
	.type		$str$30,@object
	.size		$str$30,($str$31 - $str$30)
$str$30:
        /*000c*/ 	.byte	0x25, 0x73, 0x00
	.type		$str$31,@object
	.size		$str$31,($str$35 - $str$31)
$str$31:
        /*000f*/ 	.byte	0x20, 0x6f, 0x20, 0x00
	.type		$str$35,@object
	.size		$str$35,($str$22 - $str$35)
$str$35:
        /*0013*/ 	.byte	0x70, 0x74, 0x72, 0x5b, 0x00
	.type		$str$22,@object
	.size		$str$22,($str$34 - $str$22)
$str$22:
        /*0018*/ 	.byte	0x73, 0x4f, 0x3a, 0x20, 0x00
	.type		$str$34,@object
	.size		$str$34,($str$36 - $str$34)
$str$34:
        /*001d*/ 	.byte	0x73, 0x6d, 0x65, 0x6d, 0x5f, 0x00
	.type		$str$36,@object
	.size		$str$36,($str$33 - $str$36)
$str$36:
        /*0023*/ 	.byte	0x62, 0x5d, 0x28, 0x25, 0x70, 0x29, 0x00
	.type		$str$33,@object
	.size		$str$33,($str$27 - $str$33)
$str$33:
        /*002a*/ 	.byte	0x53, 0x77, 0x3c, 0x25, 0x64, 0x2c, 0x25, 0x64, 0x2c, 0x25, 0x64, 0x3e, 0x00
	.type		$str$27,@object
	.size		$str$27,($str$26 - $str$27)
$str$27:
        /*0037*/ 	.byte	0x2f, 0x74, 0x6d, 0x70, 0x2f, 0x63, 0x75, 0x74, 0x6c, 0x61, 0x73, 0x73, 0x5f, 0x73, 0x77, 0x65
        /*0047*/ 	.byte	0x65, 0x70, 0x5f, 0x73, 0x72, 0x63, 0x2f, 0x69, 0x6e, 0x63, 0x6c, 0x75, 0x64, 0x65, 0x2f, 0x63
        /*0057*/ 	.byte	0x75, 0x74, 0x65, 0x2f, 0x61, 0x74, 0x6f, 0x6d, 0x2f, 0x63, 0x6f, 0x70, 0x79, 0x5f, 0x74, 0x72
        /*0067*/ 	.byte	0x61, 0x69, 0x74, 0x73, 0x5f, 0x73, 0x6d, 0x31, 0x30, 0x30, 0x2e, 0x68, 0x70, 0x70, 0x00
	.type		$str$26,@object
	.size		$str$26,(__unnamed_4 - $str$26)
$str$26:
        /*0076*/ 	.byte	0x28, 0x28, 0x75, 0x69, 0x6e, 0x74, 0x33, 0x32, 0x5f, 0x74, 0x28, 0x74, 0x68, 0x72, 0x65, 0x61
        /*0086*/ 	.byte	0x64, 0x49, 0x64, 0x78, 0x2e, 0x78, 0x29, 0x20, 0x2f, 0x20, 0x33, 0x32, 0x29, 0x20, 0x25, 0x20
        /*0096*/ 	.byte	0x34, 0x29, 0x20, 0x3d, 0x3d, 0x20, 0x28, 0x28, 0x28, 0x74, 0x6d, 0x65, 0x6d, 0x5f, 0x61, 0x64
        /*00a6*/ 	.byte	0x64, 0x72, 0x20, 0x3e, 0x3e, 0x20, 0x31, 0x36, 0x29, 0x20, 0x2f, 0x20, 0x33, 0x32, 0x29, 0x20
        /*00b6*/ 	.byte	0x25, 0x20, 0x34, 0x29, 0x00
	.type		__unnamed_4,@object
	.size		__unnamed_4,(__unnamed_1 - __unnamed_4)
__unnamed_4:
        /*00bb*/ 	.byte	0x63, 0x6f, 0x6e, 0x73, 0x74, 0x65, 0x78, 0x70, 0x72, 0x20, 0x76, 0x6f, 0x69, 0x64, 0x20, 0x63
        /* <DEDUP_REMOVED lines=36> */
        /*030b*/ 	.byte	0x30, 0x3e, 0x3e, 0x3e, 0x3e, 0x5d, 0x00
	.type		__unnamed_1,@object
	.size		__unnamed_1,(__unnamed_5 - __unnamed_1)
__unnamed_1:
        /* <DEDUP_REMOVED lines=37> */
        /*0562*/ 	.byte	0x3a, 0x43, 0x3c, 0x30, 0x3e, 0x3e, 0x3e, 0x3e, 0x5d, 0x00
	.type		__unnamed_5,@object
	.size		__unnamed_5,(__unnamed_6 - __unnamed_5)
__unnamed_5:
        /* <DEDUP_REMOVED lines=38> */
	.type		__unnamed_6,@object
	.size		__unnamed_6,(__unnamed_7 - __unnamed_6)
__unnamed_6:
        /* <DEDUP_REMOVED lines=37> */
        /*0a16*/ 	.byte	0x74, 0x65, 0x3a, 0x3a, 0x43, 0x3c, 0x30, 0x3e, 0x3e, 0x3e, 0x3e, 0x5d, 0x00
	.type		__unnamed_7,@object
	.size		__unnamed_7,(__unnamed_2 - __unnamed_7)
__unnamed_7:
        /* <DEDUP_REMOVED lines=37> */
        /*0c73*/ 	.byte	0x63, 0x75, 0x74, 0x65, 0x3a, 0x3a, 0x43, 0x3c, 0x30, 0x3e, 0x3e, 0x3e, 0x3e, 0x5d, 0x00
	.type		__unnamed_2,@object
	.size		__unnamed_2,(__unnamed_3 - __unnamed_2)
__unnamed_2:
        /* <DEDUP_REMOVED lines=38> */
	.type		__unnamed_3,@object
	.size		__unnamed_3,(.L_3 - __unnamed_3)
__unnamed_3:
        /* <DEDUP_REMOVED lines=38> */
        /*1142*/ 	.byte	0x3e, 0x3e, 0x5d, 0x00
.L_3:


//--------------------- .nv.shared._ZN7cutlass13device_kernelINS_4fmha6kernel36Sm100FmhaFwdKernelTmaWarpspecializedIN4cute5tupleIJiiiNS5_IJNS5_IJiiEEEiEEEEEENS1_10collective38Sm100FmhaFwdMainloopTmaWarpspecializedINS_10bfloat16_tEffNS5_IJNS4_1CILi256EEENSC_ILi64EEENSC_ILi128EEEEEENS5_IJiNSC_ILi1EEES7_EEENS5_IJiSH_NS5_IJNS5_IJNSC_ILi0EEEiEEEiEEEEEESM_NS9_6NoMaskENS5_IJNSC_ILi2EEESH_SH_EEENSC_ILb0EEEEENS9_38Sm100FmhaFwdEpilogueTmaWarpspecializedINS_6half_tEfNS5_IJSF_SF_SE_EEESI_NS5_IJSH_S7_EEESQ_EENS2_23IndividualTileSchedulerENS2_41Sm100FmhaCtxKernelWarpspecializedScheduleEEEEEvNT_6ParamsE --------------------------
	.section	.nv.shared._ZN7cutlass13device_kernelINS_4fmha6kernel36Sm100FmhaFwdKernelTmaWarpspecializedIN4cute5tupleIJiiiNS5_IJNS5_IJiiEEEiEEEEEENS1_10collective38Sm100FmhaFwdMainloopTmaWarpspecializedINS_10bfloat16_tEffNS5_IJNS4_1CILi256EEENSC_ILi64EEENSC_ILi128EEEEEENS5_IJiNSC_ILi1EEES7_EEENS5_IJiSH_NS5_IJNS5_IJNSC_ILi0EEEiEEEiEEEEEESM_NS9_6NoMaskENS5_IJNSC_ILi2EEESH_SH_EEENSC_ILb0EEEEENS9_38Sm100FmhaFwdEpilogueTmaWarpspecializedINS_6half_tEfNS5_IJSF_SF_SE_EEESI_NS5_IJSH_S7_EEESQ_EENS2_23IndividualTileSchedulerENS2_41Sm100FmhaCtxKernelWarpspecializedScheduleEEEEEvNT_6ParamsE,"aw",@nobits
	.sectionflags	@""
	.align	16
	.zero		1024


//--------------------- .nv.shared.reserved.0     --------------------------
	.section	.nv.shared.reserved.0,"aw",@nobits
	.weak		__nv_reservedSMEM_offset_0_alias
	.size		__nv_reservedSMEM_offset_0_alias, 0, 64
	.other		__nv_reservedSMEM_offset_0_alias,@"STO_CUDA_RESERVED_SHARED STV_DEFAULT"
__nv_reservedSMEM_offset_0_alias:
	.zero		0
.nv.shared.reserved.0:
	.zero		64
	.weak		__nv_reservedSMEM_tcgen05_partition
	.type		__nv_reservedSMEM_tcgen05_partition,@object
	.size		__nv_reservedSMEM_tcgen05_partition,(.L_0 - __nv_reservedSMEM_tcgen05_partition)
__nv_reservedSMEM_tcgen05_partition:
	.zero		32
.L_0:


//--------------------- .nv.global                --------------------------
	.section	.nv.global,"aw",@nobits
.nv.global:
	.type		_ZN39_INTERNAL_5a4b8d3a_4_k_cu_1527f14f_29124cute1_E,@object
	.size		_ZN39_INTERNAL_5a4b8d3a_4_k_cu_1527f14f_29124cute1_E,(_ZN39_INTERNAL_5a4b8d3a_4_k_cu_1527f14f_29124cuda3std3__45__cpo6cbeginE - _ZN39_INTERNAL_5a4b8d3a_4_k_cu_1527f14f_29124cute1_E)
_ZN39_INTERNAL_5a4b8d3a_4_k_cu_1527f14f_29124cute1_E:
	.zero		1
	.type		_ZN39_INTERNAL_5a4b8d3a_4_k_cu_1527f14f_29124cuda3std3__45__cpo6cbeginE,@object
	.size		_ZN39_INTERNAL_5a4b8d3a_4_k_cu_1527f14f_29124cuda3std3__45__cpo6cbeginE,(_ZN39_INTERNAL_5a4b8d3a_4_k_cu_1527f14f_29124cuda3std3__48in_placeE - _ZN39_INTERNAL_5a4b8d3a_4_k_cu_1527f14f_29124cuda3std3__45__cpo6cbeginE)
_ZN39_INTERNAL_5a4b8d3a_4_k_cu_1527f14f_29124cuda3std3__45__cpo6cbeginE:
	.zero		1
	.type		_ZN39_INTERNAL_5a4b8d3a_4_k_cu_1527f14f_29124cuda3std3__48in_placeE,@object
	.size		_ZN39_INTERNAL_5a4b8d3a_4_k_cu_1527f14f_29124cuda3std3__48in_placeE,(_ZN39_INTERNAL_5a4b8d3a_4_k_cu_1527f14f_29124cuda3std6ranges3__45__cpo9iter_moveE - _ZN39_INTERNAL_5a4b8d3a_4_k_cu_1527f14f_29124cuda3std3__48in_placeE)
_ZN39_INTERNAL_5a4b8d3a_4_k_cu_1527f14f_29124cuda3std3__48in_placeE:
	.zero		1
	.type		_ZN39_INTERNAL_5a4b8d3a_4_k_cu_1527f14f_29124cuda3std6ranges3__45__cpo9iter_moveE,@object
	.size		_ZN39_INTERNAL_5a4b8d3a_4_k_cu_1527f14f_29124cuda3std6ranges3__45__cpo9iter_moveE,(_ZN39_INTERNAL_5a4b8d3a_4_k_cu_1527f14f_29124cuda3std3__45__cpo5beginE - _ZN39_INTERNAL_5a4b8d3a_4_k_cu_1527f14f_29124cuda3std6ranges3__45__cpo9iter_moveE)
_ZN39_INTERNAL_5a4b8d3a_4_k_cu_1527f14f_29124cuda3std6ranges3__45__cpo9iter_moveE:
	.zero		1
	.type		_ZN39_INTERNAL_5a4b8d3a_4_k_cu_1527f14f_29124cuda3std3__45__cpo5beginE,@object
	.size		_ZN39_INTERNAL_5a4b8d3a_4_k_cu_1527f14f_29124cuda3std3__45__cpo5beginE,(_ZN39_INTERNAL_5a4b8d3a_4_k_cu_1527f14f_29124cuda3std3__441_GLOBAL__N__5a4b8d3a_4_k_cu_1527f14f_29126ignoreE - _ZN39_INTERNAL_5a4b8d3a_4_k_cu_1527f14f_29124cuda3std3__45__cpo5beginE)
_ZN39_INTERNAL_5a4b8d3a_4_k_cu_1527f14f_29124cuda3std3__45__cpo5beginE:
	.zero		1
	.type		_ZN39_INTERNAL_5a4b8d3a_4_k_cu_1527f14f_29124cuda3std3__441_GLOBAL__N__5a4b8d3a_4_k_cu_1527f14f_29126ignoreE,@object
	.size		_ZN39_INTERNAL_5a4b8d3a_4_k_cu_1527f14f_29124cuda3std3__441_GLOBAL__N__5a4b8d3a_4_k_cu_1527f14f_29126ignoreE,(_ZN39_INTERNAL_5a4b8d3a_4_k_cu_1527f14f_29124cute7productE - _ZN39_INTERNAL_5a4b8d3a_4_k_cu_1527f14f_29124cuda3std3__441_GLOBAL__N__5a4b8d3a_4_k_cu_1527f14f_29126ignoreE)
_ZN39_INTERNAL_5a4b8d3a_4_k_cu_1527f14f_29124cuda3std3__441_GLOBAL__N__5a4b8d3a_4_k_cu_1527f14f_29126ignoreE:
	.zero		1
	.type		_ZN39_INTERNAL_5a4b8d3a_4_k_cu_1527f14f_29124cute7productE,@object
	.size		_ZN39_INTERNAL_5a4b8d3a_4_k_cu_1527f14f_29124cute7productE,(_ZN39_INTERNAL_5a4b8d3a_4_k_cu_1527f14f_29124cuda3std3__45__cpo3endE - _ZN39_INTERNAL_5a4b8d3a_4_k_cu_1527f14f_29124cute7productE)
_ZN39_INTERNAL_5a4b8d3a_4_k_cu_1527f14f_29124cute7productE:
	.zero		1
	.type		_ZN39_INTERNAL_5a4b8d3a_4_k_cu_1527f14f_29124cuda3std3__45__cpo3endE,@object
	.size		_ZN39_INTERNAL_5a4b8d3a_4_k_cu_1527f14f_29124cuda3std3__45__cpo3endE,(_ZN39_INTERNAL_5a4b8d3a_4_k_cu_1527f14f_29124cuda3std3__419piecewise_constructE - _ZN39_INTERNAL_5a4b8d3a_4_k_cu_1527f14f_29124cuda3std3__45__cpo3endE)
_ZN39_INTERNAL_5a4b8d3a_4_k_cu_1527f14f_29124cuda3std3__45__cpo3endE:
	.zero		1
	.type		_ZN39_INTERNAL_5a4b8d3a_4_k_cu_1527f14f_29124cuda3std3__419piecewise_constructE,@object
	.size		_ZN39_INTERNAL_5a4b8d3a_4_k_cu_1527f14f_29124cuda3std3__419piecewise_constructE,(_ZN39_INTERNAL_5a4b8d3a_4_k_cu_1527f14f_29124cuda3std3__45__cpo4cendE - _ZN39_INTERNAL_5a4b8d3a_4_k_cu_1527f14f_29124cuda3std3__419piecewise_constructE)
_ZN39_INTERNAL_5a4b8d3a_4_k_cu_1527f14f_29124cuda3std3__419piecewise_constructE:
	.zero		1
	.type		_ZN39_INTERNAL_5a4b8d3a_4_k_cu_1527f14f_29124cuda3std3__45__cpo4cendE,@object
	.size		_ZN39_INTERNAL_5a4b8d3a_4_k_cu_1527f14f_29124cuda3std3__45__cpo4cendE,(_ZN39_INTERNAL_5a4b8d3a_4_k_cu_1527f14f_29124cuda3std6ranges3__45__cpo4swapE - _ZN39_INTERNAL_5a4b8d3a_4_k_cu_1527f14f_29124cuda3std3__45__cpo4cendE)
_ZN39_INTERNAL_5a4b8d3a_4_k_cu_1527f14f_29124cuda3std3__45__cpo4cendE:
	.zero		1
	.type		_ZN39_INTERNAL_5a4b8d3a_4_k_cu_1527f14f_29124cuda3std6ranges3__45__cpo4swapE,@object
	.size		_ZN39_INTERNAL_5a4b8d3a_4_k_cu_1527f14f_29124cuda3std6ranges3__45__cpo4swapE,(.L_15 - _ZN39_INTERNAL_5a4b8d3a_4_k_cu_1527f14f_29124cuda3std6ranges3__45__cpo4swapE)
_ZN39_INTERNAL_5a4b8d3a_4_k_cu_1527f14f_29124cuda3std6ranges3__45__cpo4swapE:
	.zero		1
.L_15:


//--------------------- .nv.constant0._ZN7cutlass13device_kernelINS_4fmha6kernel36Sm100FmhaFwdKernelTmaWarpspecializedIN4cute5tupleIJiiiNS5_IJNS5_IJiiEEEiEEEEEENS1_10collective38Sm100FmhaFwdMainloopTmaWarpspecializedINS_10bfloat16_tEffNS5_IJNS4_1CILi256EEENSC_ILi64EEENSC_ILi128EEEEEENS5_IJiNSC_ILi1EEES7_EEENS5_IJiSH_NS5_IJNS5_IJNSC_ILi0EEEiEEEiEEEEEESM_NS9_6NoMaskENS5_IJNSC_ILi2EEESH_SH_EEENSC_ILb0EEEEENS9_38Sm100FmhaFwdEpilogueTmaWarpspecializedINS_6half_tEfNS5_IJSF_SF_SE_EEESI_NS5_IJSH_S7_EEESQ_EENS2_23IndividualTileSchedulerENS2_41Sm100FmhaCtxKernelWarpspecializedScheduleEEEEEvNT_6ParamsE --------------------------
	.section	.nv.constant0._ZN7cutlass13device_kernelINS_4fmha6kernel36Sm100FmhaFwdKernelTmaWarpspecializedIN4cute5tupleIJiiiNS5_IJNS5_IJiiEEEiEEEEEENS1_10collective38Sm100FmhaFwdMainloopTmaWarpspecializedINS_10bfloat16_tEffNS5_IJNS4_1CILi256EEENSC_ILi64EEENSC_ILi128EEEEEENS5_IJiNSC_ILi1EEES7_EEENS5_IJiSH_NS5_IJNS5_IJNSC_ILi0EEEiEEEiEEEEEESM_NS9_6NoMaskENS5_IJNSC_ILi2EEESH_SH_EEENSC_ILb0EEEEENS9_38Sm100FmhaFwdEpilogueTmaWarpspecializedINS_6half_tEfNS5_IJSF_SF_SE_EEESI_NS5_IJSH_S7_EEESQ_EENS2_23IndividualTileSchedulerENS2_41Sm100FmhaCtxKernelWarpspecializedScheduleEEEEEvNT_6ParamsE,"a",@progbits
	.sectionflags	@""
	.align	4
.nv.constant0._ZN7cutlass13device_kernelINS_4fmha6kernel36Sm100FmhaFwdKernelTmaWarpspecializedIN4cute5tupleIJiiiNS5_IJNS5_IJiiEEEiEEEEEENS1_10collective38Sm100FmhaFwdMainloopTmaWarpspecializedINS_10bfloat16_tEffNS5_IJNS4_1CILi256EEENSC_ILi64EEENSC_ILi128EEEEEENS5_IJiNSC_ILi1EEES7_EEENS5_IJiSH_NS5_IJNS5_IJNSC_ILi0EEEiEEEiEEEEEESM_NS9_6NoMaskENS5_IJNSC_ILi2EEESH_SH_EEENSC_ILb0EEEEENS9_38Sm100FmhaFwdEpilogueTmaWarpspecializedINS_6half_tEfNS5_IJSF_SF_SE_EEESI_NS5_IJSH_S7_EEESQ_EENS2_23IndividualTileSchedulerENS2_41Sm100FmhaCtxKernelWarpspecializedScheduleEEEEEvNT_6ParamsE:
	.zero		2432


//--------------------- SYMBOLS --------------------------

	.type		.nv.reservedSmem.offset0,@object
	.size		.nv.reservedSmem.offset0,0x4
	.type		.nv.reservedSmem.cap,@object
	.size		.nv.reservedSmem.cap,0x4
	.type		vprintf,@function
	.type		__assertfail,@function
